//
// Generated by NVIDIA NVVM Compiler
//
// Compiler Build ID: CL-36424714
// Cuda compilation tools, release 13.0, V13.0.88
// Based on NVVM 20.0.0
//

.version 9.0
.target sm_100
.address_size 64

	// .globl	_ZN3cub18CUB_300001_SM_10006detail11EmptyKernelIvEEvv
.global .align 1 .b8 _ZN34_INTERNAL_036a650f_4_k_cu_b298f1784cuda3std3__45__cpo5beginE[1];
.global .align 1 .b8 _ZN34_INTERNAL_036a650f_4_k_cu_b298f1784cuda3std3__45__cpo3endE[1];
.global .align 1 .b8 _ZN34_INTERNAL_036a650f_4_k_cu_b298f1784cuda3std3__45__cpo6cbeginE[1];
.global .align 1 .b8 _ZN34_INTERNAL_036a650f_4_k_cu_b298f1784cuda3std3__45__cpo4cendE[1];
.global .align 1 .b8 _ZN34_INTERNAL_036a650f_4_k_cu_b298f1784cuda3std3__45__cpo6rbeginE[1];
.global .align 1 .b8 _ZN34_INTERNAL_036a650f_4_k_cu_b298f1784cuda3std3__45__cpo4rendE[1];
.global .align 1 .b8 _ZN34_INTERNAL_036a650f_4_k_cu_b298f1784cuda3std3__45__cpo7crbeginE[1];
.global .align 1 .b8 _ZN34_INTERNAL_036a650f_4_k_cu_b298f1784cuda3std3__45__cpo5crendE[1];
.global .align 1 .b8 _ZN34_INTERNAL_036a650f_4_k_cu_b298f1784cuda3std3__436_GLOBAL__N__036a650f_4_k_cu_b298f1786ignoreE[1];
.global .align 1 .b8 _ZN34_INTERNAL_036a650f_4_k_cu_b298f1784cuda3std3__419piecewise_constructE[1];
.global .align 1 .b8 _ZN34_INTERNAL_036a650f_4_k_cu_b298f1784cuda3std3__48in_placeE[1];
.global .align 1 .b8 _ZN34_INTERNAL_036a650f_4_k_cu_b298f1784cuda3std3__420unreachable_sentinelE[1];
.global .align 1 .b8 _ZN34_INTERNAL_036a650f_4_k_cu_b298f1784cuda3std3__47nulloptE[1];
.global .align 1 .b8 _ZN34_INTERNAL_036a650f_4_k_cu_b298f1784cuda3std3__48unexpectE[1];
.global .align 1 .b8 _ZN34_INTERNAL_036a650f_4_k_cu_b298f1784cuda3std6ranges3__45__cpo4swapE[1];
.global .align 1 .b8 _ZN34_INTERNAL_036a650f_4_k_cu_b298f1784cuda3std6ranges3__45__cpo9iter_moveE[1];
.global .align 1 .b8 _ZN34_INTERNAL_036a650f_4_k_cu_b298f1784cuda3std6ranges3__45__cpo5beginE[1];
.global .align 1 .b8 _ZN34_INTERNAL_036a650f_4_k_cu_b298f1784cuda3std6ranges3__45__cpo3endE[1];
.global .align 1 .b8 _ZN34_INTERNAL_036a650f_4_k_cu_b298f1784cuda3std6ranges3__45__cpo6cbeginE[1];
.global .align 1 .b8 _ZN34_INTERNAL_036a650f_4_k_cu_b298f1784cuda3std6ranges3__45__cpo4cendE[1];
.global .align 1 .b8 _ZN34_INTERNAL_036a650f_4_k_cu_b298f1784cuda3std6ranges3__45__cpo7advanceE[1];
.global .align 1 .b8 _ZN34_INTERNAL_036a650f_4_k_cu_b298f1784cuda3std6ranges3__45__cpo9iter_swapE[1];
.global .align 1 .b8 _ZN34_INTERNAL_036a650f_4_k_cu_b298f1784cuda3std6ranges3__45__cpo4nextE[1];
.global .align 1 .b8 _ZN34_INTERNAL_036a650f_4_k_cu_b298f1784cuda3std6ranges3__45__cpo4prevE[1];
.global .align 1 .b8 _ZN34_INTERNAL_036a650f_4_k_cu_b298f1784cuda3std6ranges3__45__cpo4dataE[1];
.global .align 1 .b8 _ZN34_INTERNAL_036a650f_4_k_cu_b298f1784cuda3std6ranges3__45__cpo5cdataE[1];
.global .align 1 .b8 _ZN34_INTERNAL_036a650f_4_k_cu_b298f1784cuda3std6ranges3__45__cpo4sizeE[1];
.global .align 1 .b8 _ZN34_INTERNAL_036a650f_4_k_cu_b298f1784cuda3std6ranges3__45__cpo5ssizeE[1];
.global .align 1 .b8 _ZN34_INTERNAL_036a650f_4_k_cu_b298f1784cuda3std6ranges3__45__cpo8distanceE[1];
.global .align 1 .b8 _ZN34_INTERNAL_036a650f_4_k_cu_b298f1786thrust24THRUST_300001_SM_1000_NS8cuda_cub3parE[1];
.global .align 1 .b8 _ZN34_INTERNAL_036a650f_4_k_cu_b298f1786thrust24THRUST_300001_SM_1000_NS8cuda_cub10par_nosyncE[1];
.global .align 1 .b8 _ZN34_INTERNAL_036a650f_4_k_cu_b298f1786thrust24THRUST_300001_SM_1000_NS6system6detail10sequential3seqE[1];
.global .align 1 .b8 _ZN34_INTERNAL_036a650f_4_k_cu_b298f1786thrust24THRUST_300001_SM_1000_NS6system3cpp3parE[1];
.global .align 1 .b8 _ZN34_INTERNAL_036a650f_4_k_cu_b298f1786thrust24THRUST_300001_SM_1000_NS12placeholders2_1E[1];
.global .align 1 .b8 _ZN34_INTERNAL_036a650f_4_k_cu_b298f1786thrust24THRUST_300001_SM_1000_NS12placeholders2_2E[1];
.global .align 1 .b8 _ZN34_INTERNAL_036a650f_4_k_cu_b298f1786thrust24THRUST_300001_SM_1000_NS12placeholders2_3E[1];
.global .align 1 .b8 _ZN34_INTERNAL_036a650f_4_k_cu_b298f1786thrust24THRUST_300001_SM_1000_NS12placeholders2_4E[1];
.global .align 1 .b8 _ZN34_INTERNAL_036a650f_4_k_cu_b298f1786thrust24THRUST_300001_SM_1000_NS12placeholders2_5E[1];
.global .align 1 .b8 _ZN34_INTERNAL_036a650f_4_k_cu_b298f1786thrust24THRUST_300001_SM_1000_NS12placeholders2_6E[1];
.global .align 1 .b8 _ZN34_INTERNAL_036a650f_4_k_cu_b298f1786thrust24THRUST_300001_SM_1000_NS12placeholders2_7E[1];
.global .align 1 .b8 _ZN34_INTERNAL_036a650f_4_k_cu_b298f1786thrust24THRUST_300001_SM_1000_NS12placeholders2_8E[1];
.global .align 1 .b8 _ZN34_INTERNAL_036a650f_4_k_cu_b298f1786thrust24THRUST_300001_SM_1000_NS12placeholders2_9E[1];
.global .align 1 .b8 _ZN34_INTERNAL_036a650f_4_k_cu_b298f1786thrust24THRUST_300001_SM_1000_NS12placeholders3_10E[1];
.global .align 1 .b8 _ZN34_INTERNAL_036a650f_4_k_cu_b298f1786thrust24THRUST_300001_SM_1000_NS3seqE[1];
.global .align 1 .b8 _ZN34_INTERNAL_036a650f_4_k_cu_b298f1786thrust24THRUST_300001_SM_1000_NS6deviceE[1];
.extern .shared .align 16 .b8 _ZN8nvinfer112sparse_fipnn9smem_poolE[];

.visible .entry _ZN3cub18CUB_300001_SM_10006detail11EmptyKernelIvEEvv()
{


	ret;

}
	// .globl	_ZN8nvinfer112sparse_fipnn20ComputeBatchBoundaryEPKiiiPiS3_
.visible .entry _ZN8nvinfer112sparse_fipnn20ComputeBatchBoundaryEPKiiiPiS3_(
	.param .u64 .ptr .align 1 _ZN8nvinfer112sparse_fipnn20ComputeBatchBoundaryEPKiiiPiS3__param_0,
	.param .u32 _ZN8nvinfer112sparse_fipnn20ComputeBatchBoundaryEPKiiiPiS3__param_1,
	.param .u32 _ZN8nvinfer112sparse_fipnn20ComputeBatchBoundaryEPKiiiPiS3__param_2,
	.param .u64 .ptr .align 1 _ZN8nvinfer112sparse_fipnn20ComputeBatchBoundaryEPKiiiPiS3__param_3,
	.param .u64 .ptr .align 1 _ZN8nvinfer112sparse_fipnn20ComputeBatchBoundaryEPKiiiPiS3__param_4
)
{
	.reg .pred 	%p<30>;
	.reg .b32 	%r<101>;
	.reg .b64 	%rd<44>;

	ld.param.u64 	%rd11, [_ZN8nvinfer112sparse_fipnn20ComputeBatchBoundaryEPKiiiPiS3__param_0];
	ld.param.u32 	%r64, [_ZN8nvinfer112sparse_fipnn20ComputeBatchBoundaryEPKiiiPiS3__param_1];
	ld.param.u32 	%r65, [_ZN8nvinfer112sparse_fipnn20ComputeBatchBoundaryEPKiiiPiS3__param_2];
	ld.param.u64 	%rd12, [_ZN8nvinfer112sparse_fipnn20ComputeBatchBoundaryEPKiiiPiS3__param_3];
	cvta.to.global.u64 	%rd1, %rd12;
	cvta.to.global.u64 	%rd2, %rd11;
	mov.u32 	%r66, %ctaid.x;
	mov.u32 	%r67, %ntid.x;
	mov.u32 	%r68, %tid.x;
	mad.lo.s32 	%r1, %r66, %r67, %r68;
	setp.ge.s32 	%p1, %r1, %r64;
	@%p1 bra 	$L__BB1_43;
	setp.lt.s32 	%p2, %r1, 1;
	@%p2 bra 	$L__BB1_15;
	mul.wide.s32 	%rd30, %r1, 4;
	add.s64 	%rd31, %rd2, %rd30;
	ld.global.u32 	%r96, [%rd31];
	add.s32 	%r78, %r1, -1;
	mul.wide.u32 	%rd32, %r78, 4;
	add.s64 	%rd33, %rd2, %rd32;
	ld.global.u32 	%r3, [%rd33];
	setp.le.s32 	%p21, %r96, %r3;
	@%p21 bra 	$L__BB1_43;
	sub.s32 	%r4, %r96, %r3;
	and.b32  	%r5, %r4, 15;
	sub.s32 	%r79, %r3, %r96;
	setp.gt.u32 	%p22, %r79, -16;
	@%p22 bra 	$L__BB1_6;
	and.b32  	%r80, %r4, -16;
	neg.s32 	%r81, %r80;
	add.s64 	%rd3, %rd1, -28;
$L__BB1_5:
	.pragma "nounroll";
	mul.wide.s32 	%rd34, %r96, 4;
	add.s64 	%rd35, %rd3, %rd34;
	st.global.u32 	[%rd35+28], %r1;
	st.global.u32 	[%rd35+24], %r1;
	st.global.u32 	[%rd35+20], %r1;
	st.global.u32 	[%rd35+16], %r1;
	st.global.u32 	[%rd35+12], %r1;
	st.global.u32 	[%rd35+8], %r1;
	st.global.u32 	[%rd35+4], %r1;
	st.global.u32 	[%rd35], %r1;
	st.global.u32 	[%rd35+-4], %r1;
	st.global.u32 	[%rd35+-8], %r1;
	st.global.u32 	[%rd35+-12], %r1;
	st.global.u32 	[%rd35+-16], %r1;
	st.global.u32 	[%rd35+-20], %r1;
	st.global.u32 	[%rd35+-24], %r1;
	st.global.u32 	[%rd35+-28], %r1;
	st.global.u32 	[%rd35+-32], %r1;
	add.s32 	%r96, %r96, -16;
	add.s32 	%r81, %r81, 16;
	setp.eq.s32 	%p23, %r81, 0;
	@%p23 bra 	$L__BB1_6;
	bra.uni 	$L__BB1_5;
$L__BB1_6:
	setp.eq.s32 	%p24, %r5, 0;
	@%p24 bra 	$L__BB1_43;
	and.b32  	%r53, %r4, 7;
	setp.lt.u32 	%p25, %r5, 8;
	@%p25 bra 	$L__BB1_9;
	mul.wide.s32 	%rd36, %r96, 4;
	add.s64 	%rd37, %rd1, %rd36;
	st.global.u32 	[%rd37], %r1;
	st.global.u32 	[%rd37+-4], %r1;
	st.global.u32 	[%rd37+-8], %r1;
	st.global.u32 	[%rd37+-12], %r1;
	st.global.u32 	[%rd37+-16], %r1;
	st.global.u32 	[%rd37+-20], %r1;
	st.global.u32 	[%rd37+-24], %r1;
	st.global.u32 	[%rd37+-28], %r1;
	add.s32 	%r96, %r96, -8;
$L__BB1_9:
	setp.eq.s32 	%p26, %r53, 0;
	@%p26 bra 	$L__BB1_43;
	and.b32  	%r56, %r4, 3;
	setp.lt.u32 	%p27, %r53, 4;
	@%p27 bra 	$L__BB1_12;
	mul.wide.s32 	%rd38, %r96, 4;
	add.s64 	%rd39, %rd1, %rd38;
	st.global.u32 	[%rd39], %r1;
	st.global.u32 	[%rd39+-4], %r1;
	st.global.u32 	[%rd39+-8], %r1;
	st.global.u32 	[%rd39+-12], %r1;
	add.s32 	%r96, %r96, -4;
$L__BB1_12:
	setp.eq.s32 	%p28, %r56, 0;
	@%p28 bra 	$L__BB1_43;
	neg.s32 	%r99, %r56;
$L__BB1_14:
	.pragma "nounroll";
	mul.wide.s32 	%rd40, %r96, 4;
	add.s64 	%rd41, %rd1, %rd40;
	st.global.u32 	[%rd41], %r1;
	add.s32 	%r96, %r96, -1;
	add.s32 	%r99, %r99, 1;
	setp.ne.s32 	%p29, %r99, 0;
	@%p29 bra 	$L__BB1_14;
	bra.uni 	$L__BB1_43;
$L__BB1_15:
	ld.global.u32 	%r11, [%rd2];
	setp.lt.s32 	%p3, %r11, 0;
	@%p3 bra 	$L__BB1_28;
	add.s32 	%r12, %r11, 1;
	and.b32  	%r13, %r12, 15;
	setp.lt.u32 	%p4, %r11, 15;
	mov.b32 	%r85, 0;
	@%p4 bra 	$L__BB1_19;
	and.b32  	%r85, %r12, -16;
	neg.s32 	%r83, %r85;
	add.s64 	%rd42, %rd1, 32;
$L__BB1_18:
	.pragma "nounroll";
	mov.b32 	%r70, 0;
	st.global.u32 	[%rd42+-32], %r70;
	st.global.u32 	[%rd42+-28], %r70;
	st.global.u32 	[%rd42+-24], %r70;
	st.global.u32 	[%rd42+-20], %r70;
	st.global.u32 	[%rd42+-16], %r70;
	st.global.u32 	[%rd42+-12], %r70;
	st.global.u32 	[%rd42+-8], %r70;
	st.global.u32 	[%rd42+-4], %r70;
	st.global.u32 	[%rd42], %r70;
	st.global.u32 	[%rd42+4], %r70;
	st.global.u32 	[%rd42+8], %r70;
	st.global.u32 	[%rd42+12], %r70;
	st.global.u32 	[%rd42+16], %r70;
	st.global.u32 	[%rd42+20], %r70;
	st.global.u32 	[%rd42+24], %r70;
	st.global.u32 	[%rd42+28], %r70;
	add.s32 	%r83, %r83, 16;
	add.s64 	%rd42, %rd42, 64;
	setp.ne.s32 	%p5, %r83, 0;
	@%p5 bra 	$L__BB1_18;
$L__BB1_19:
	setp.eq.s32 	%p6, %r13, 0;
	@%p6 bra 	$L__BB1_28;
	and.b32  	%r19, %r12, 7;
	setp.lt.u32 	%p7, %r13, 8;
	@%p7 bra 	$L__BB1_22;
	mul.wide.u32 	%rd13, %r85, 4;
	add.s64 	%rd14, %rd1, %rd13;
	mov.b32 	%r71, 0;
	st.global.u32 	[%rd14], %r71;
	st.global.u32 	[%rd14+4], %r71;
	st.global.u32 	[%rd14+8], %r71;
	st.global.u32 	[%rd14+12], %r71;
	st.global.u32 	[%rd14+16], %r71;
	st.global.u32 	[%rd14+20], %r71;
	st.global.u32 	[%rd14+24], %r71;
	st.global.u32 	[%rd14+28], %r71;
	add.s32 	%r85, %r85, 8;
$L__BB1_22:
	setp.eq.s32 	%p8, %r19, 0;
	@%p8 bra 	$L__BB1_28;
	and.b32  	%r22, %r12, 3;
	setp.lt.u32 	%p9, %r19, 4;
	@%p9 bra 	$L__BB1_25;
	mul.wide.u32 	%rd15, %r85, 4;
	add.s64 	%rd16, %rd1, %rd15;
	mov.b32 	%r72, 0;
	st.global.u32 	[%rd16], %r72;
	st.global.u32 	[%rd16+4], %r72;
	st.global.u32 	[%rd16+8], %r72;
	st.global.u32 	[%rd16+12], %r72;
	add.s32 	%r85, %r85, 4;
$L__BB1_25:
	setp.eq.s32 	%p10, %r22, 0;
	@%p10 bra 	$L__BB1_28;
	mul.wide.u32 	%rd17, %r85, 4;
	add.s64 	%rd43, %rd1, %rd17;
	neg.s32 	%r87, %r22;
$L__BB1_27:
	.pragma "nounroll";
	mov.b32 	%r73, 0;
	st.global.u32 	[%rd43], %r73;
	add.s64 	%rd43, %rd43, 4;
	add.s32 	%r87, %r87, 1;
	setp.ne.s32 	%p11, %r87, 0;
	@%p11 bra 	$L__BB1_27;
$L__BB1_28:
	mul.wide.s32 	%rd18, %r64, 4;
	add.s64 	%rd19, %rd2, %rd18;
	ld.global.u32 	%r28, [%rd19+-4];
	add.s32 	%r92, %r65, -1;
	setp.le.s32 	%p12, %r92, %r28;
	@%p12 bra 	$L__BB1_42;
	not.b32 	%r74, %r28;
	add.s32 	%r30, %r65, %r74;
	sub.s32 	%r75, %r65, %r28;
	add.s32 	%r76, %r75, -2;
	and.b32  	%r31, %r30, 15;
	setp.lt.u32 	%p13, %r76, 15;
	@%p13 bra 	$L__BB1_33;
	and.b32  	%r77, %r30, -16;
	neg.s32 	%r88, %r77;
	add.s64 	%rd10, %rd1, -28;
	mov.u32 	%r89, %r65;
$L__BB1_31:
	.pragma "nounroll";
	mul.wide.s32 	%rd20, %r92, 4;
	add.s64 	%rd21, %rd10, %rd20;
	st.global.u32 	[%rd21+28], %r64;
	st.global.u32 	[%rd21+24], %r64;
	st.global.u32 	[%rd21+20], %r64;
	st.global.u32 	[%rd21+16], %r64;
	st.global.u32 	[%rd21+12], %r64;
	st.global.u32 	[%rd21+8], %r64;
	st.global.u32 	[%rd21+4], %r64;
	st.global.u32 	[%rd21], %r64;
	st.global.u32 	[%rd21+-4], %r64;
	st.global.u32 	[%rd21+-8], %r64;
	st.global.u32 	[%rd21+-12], %r64;
	st.global.u32 	[%rd21+-16], %r64;
	st.global.u32 	[%rd21+-20], %r64;
	st.global.u32 	[%rd21+-24], %r64;
	st.global.u32 	[%rd21+-28], %r64;
	st.global.u32 	[%rd21+-32], %r64;
	add.s32 	%r92, %r92, -16;
	add.s32 	%r89, %r89, -16;
	add.s32 	%r88, %r88, 16;
	setp.ne.s32 	%p14, %r88, 0;
	@%p14 bra 	$L__BB1_31;
	add.s32 	%r92, %r89, -1;
$L__BB1_33:
	setp.eq.s32 	%p15, %r31, 0;
	@%p15 bra 	$L__BB1_42;
	and.b32  	%r41, %r30, 7;
	setp.lt.u32 	%p16, %r31, 8;
	@%p16 bra 	$L__BB1_36;
	mul.wide.s32 	%rd22, %r92, 4;
	add.s64 	%rd23, %rd1, %rd22;
	st.global.u32 	[%rd23], %r64;
	st.global.u32 	[%rd23+-4], %r64;
	st.global.u32 	[%rd23+-8], %r64;
	st.global.u32 	[%rd23+-12], %r64;
	st.global.u32 	[%rd23+-16], %r64;
	st.global.u32 	[%rd23+-20], %r64;
	st.global.u32 	[%rd23+-24], %r64;
	st.global.u32 	[%rd23+-28], %r64;
	add.s32 	%r92, %r92, -8;
$L__BB1_36:
	setp.eq.s32 	%p17, %r41, 0;
	@%p17 bra 	$L__BB1_42;
	and.b32  	%r44, %r30, 3;
	setp.lt.u32 	%p18, %r41, 4;
	@%p18 bra 	$L__BB1_39;
	mul.wide.s32 	%rd24, %r92, 4;
	add.s64 	%rd25, %rd1, %rd24;
	st.global.u32 	[%rd25], %r64;
	st.global.u32 	[%rd25+-4], %r64;
	st.global.u32 	[%rd25+-8], %r64;
	st.global.u32 	[%rd25+-12], %r64;
	add.s32 	%r92, %r92, -4;
$L__BB1_39:
	setp.eq.s32 	%p19, %r44, 0;
	@%p19 bra 	$L__BB1_42;
	neg.s32 	%r94, %r44;
$L__BB1_41:
	.pragma "nounroll";
	mul.wide.s32 	%rd26, %r92, 4;
	add.s64 	%rd27, %rd1, %rd26;
	st.global.u32 	[%rd27], %r64;
	add.s32 	%r92, %r92, -1;
	add.s32 	%r94, %r94, 1;
	setp.ne.s32 	%p20, %r94, 0;
	@%p20 bra 	$L__BB1_41;
$L__BB1_42:
	mul.wide.s32 	%rd28, %r65, 4;
	add.s64 	%rd29, %rd1, %rd28;
	st.global.u32 	[%rd29], %r64;
$L__BB1_43:
	ret;

}
	// .globl	_ZN8nvinfer112sparse_fipnn17ProcessCommonPartIfLi32EEEviiiPiPKT_PKiPS3_S8_S2_
.visible .entry _ZN8nvinfer112sparse_fipnn17ProcessCommonPartIfLi32EEEviiiPiPKT_PKiPS3_S8_S2_(
	.param .u32 _ZN8nvinfer112sparse_fipnn17ProcessCommonPartIfLi32EEEviiiPiPKT_PKiPS3_S8_S2__param_0,
	.param .u32 _ZN8nvinfer112sparse_fipnn17ProcessCommonPartIfLi32EEEviiiPiPKT_PKiPS3_S8_S2__param_1,
	.param .u32 _ZN8nvinfer112sparse_fipnn17ProcessCommonPartIfLi32EEEviiiPiPKT_PKiPS3_S8_S2__param_2,
	.param .u64 .ptr .align 1 _ZN8nvinfer112sparse_fipnn17ProcessCommonPartIfLi32EEEviiiPiPKT_PKiPS3_S8_S2__param_3,
	.param .u64 .ptr .align 1 _ZN8nvinfer112sparse_fipnn17ProcessCommonPartIfLi32EEEviiiPiPKT_PKiPS3_S8_S2__param_4,
	.param .u64 .ptr .align 1 _ZN8nvinfer112sparse_fipnn17ProcessCommonPartIfLi32EEEviiiPiPKT_PKiPS3_S8_S2__param_5,
	.param .u64 .ptr .align 1 _ZN8nvinfer112sparse_fipnn17ProcessCommonPartIfLi32EEEviiiPiPKT_PKiPS3_S8_S2__param_6,
	.param .u64 .ptr .align 1 _ZN8nvinfer112sparse_fipnn17ProcessCommonPartIfLi32EEEviiiPiPKT_PKiPS3_S8_S2__param_7,
	.param .u64 .ptr .align 1 _ZN8nvinfer112sparse_fipnn17ProcessCommonPartIfLi32EEEviiiPiPKT_PKiPS3_S8_S2__param_8
)
{
	.reg .pred 	%p<117>;
	.reg .b32 	%r<204>;
	.reg .b32 	%f<121>;
	.reg .b64 	%rd<134>;

	ld.param.u32 	%r83, [_ZN8nvinfer112sparse_fipnn17ProcessCommonPartIfLi32EEEviiiPiPKT_PKiPS3_S8_S2__param_0];
	ld.param.u32 	%r84, [_ZN8nvinfer112sparse_fipnn17ProcessCommonPartIfLi32EEEviiiPiPKT_PKiPS3_S8_S2__param_1];
	ld.param.u32 	%r85, [_ZN8nvinfer112sparse_fipnn17ProcessCommonPartIfLi32EEEviiiPiPKT_PKiPS3_S8_S2__param_2];
	ld.param.u64 	%rd27, [_ZN8nvinfer112sparse_fipnn17ProcessCommonPartIfLi32EEEviiiPiPKT_PKiPS3_S8_S2__param_3];
	ld.param.u64 	%rd28, [_ZN8nvinfer112sparse_fipnn17ProcessCommonPartIfLi32EEEviiiPiPKT_PKiPS3_S8_S2__param_4];
	ld.param.u64 	%rd26, [_ZN8nvinfer112sparse_fipnn17ProcessCommonPartIfLi32EEEviiiPiPKT_PKiPS3_S8_S2__param_5];
	ld.param.u64 	%rd29, [_ZN8nvinfer112sparse_fipnn17ProcessCommonPartIfLi32EEEviiiPiPKT_PKiPS3_S8_S2__param_6];
	ld.param.u64 	%rd30, [_ZN8nvinfer112sparse_fipnn17ProcessCommonPartIfLi32EEEviiiPiPKT_PKiPS3_S8_S2__param_7];
	ld.param.u64 	%rd31, [_ZN8nvinfer112sparse_fipnn17ProcessCommonPartIfLi32EEEviiiPiPKT_PKiPS3_S8_S2__param_8];
	cvta.to.global.u64 	%rd1, %rd29;
	cvta.to.global.u64 	%rd2, %rd30;
	cvta.to.global.u64 	%rd3, %rd28;
	cvta.to.global.u64 	%rd4, %rd31;
	cvta.to.global.u64 	%rd5, %rd26;
	cvta.to.global.u64 	%rd32, %rd27;
	mov.u32 	%r86, %tid.y;
	mov.u32 	%r1, %tid.x;
	mov.u32 	%r87, %ctaid.x;
	shl.b32 	%r88, %r87, 5;
	add.s32 	%r196, %r88, %r86;
	mov.u32 	%r89, %nctaid.x;
	shl.b32 	%r3, %r89, 5;
	ld.global.u32 	%r4, [%rd32];
	setp.ge.s32 	%p1, %r196, %r4;
	@%p1 bra 	$L__BB2_140;
	setp.lt.s32 	%p2, %r84, 1;
	add.s32 	%r90, %r83, 31;
	shr.s32 	%r91, %r90, 31;
	shr.u32 	%r92, %r91, 27;
	add.s32 	%r93, %r90, %r92;
	and.b32  	%r5, %r93, -32;
	cvt.u64.u32 	%rd6, %r1;
	@%p2 bra 	$L__BB2_92;
	setp.gt.s32 	%p48, %r83, 0;
	@%p48 bra 	$L__BB2_3;
	bra.uni 	$L__BB2_89;
$L__BB2_3:
	max.s32 	%r127, %r5, 32;
	add.s32 	%r128, %r127, -1;
	shr.u32 	%r129, %r128, 5;
	add.s32 	%r130, %r129, 1;
	and.b32  	%r6, %r130, 7;
	and.b32  	%r7, %r130, 268435448;
	and.b32  	%r8, %r130, 3;
	and.b32  	%r9, %r128, 96;
	and.b32  	%r10, %r128, 32;
	neg.s32 	%r11, %r7;
$L__BB2_4:
	ld.param.u64 	%rd133, [_ZN8nvinfer112sparse_fipnn17ProcessCommonPartIfLi32EEEviiiPiPKT_PKiPS3_S8_S2__param_5];
	shl.b32 	%r131, %r196, 1;
	cvta.to.global.u64 	%rd64, %rd133;
	mul.wide.s32 	%rd65, %r131, 4;
	add.s64 	%rd66, %rd64, %rd65;
	ld.global.u32 	%r132, [%rd66];
	add.s32 	%r13, %r132, -1;
	ld.global.u32 	%r133, [%rd66+4];
	add.s32 	%r14, %r133, -1;
	setp.lt.s32 	%p60, %r133, 1;
	setp.gt.s32 	%p61, %r133, %r85;
	or.pred  	%p62, %p60, %p61;
	setp.lt.s32 	%p63, %r132, 1;
	setp.gt.s32 	%p64, %r132, %r84;
	or.pred  	%p65, %p63, %p64;
	or.pred  	%p67, %p62, %p65;
	@%p67 bra 	$L__BB2_88;
	setp.ne.s32 	%p68, %r1, 0;
	@%p68 bra 	$L__BB2_7;
	mul.wide.u32 	%rd67, %r14, 4;
	add.s64 	%rd68, %rd4, %rd67;
	st.global.u32 	[%rd68], %r13;
$L__BB2_7:
	mov.b32 	%r188, 0;
$L__BB2_8:
	setp.lt.u32 	%p69, %r83, 225;
	mad.lo.s32 	%r136, %r188, %r85, %r14;
	mul.lo.s32 	%r137, %r136, %r83;
	mad.lo.s32 	%r138, %r196, %r84, %r188;
	mul.lo.s32 	%r30, %r138, %r83;
	cvt.s64.s32 	%rd69, %r137;
	add.s64 	%rd13, %rd69, %rd6;
	mov.b32 	%r194, 0;
	@%p69 bra 	$L__BB2_28;
	add.s32 	%r191, %r1, %r30;
	mov.b32 	%r192, 128;
	mov.u32 	%r189, %r11;
	mov.u32 	%r190, %r1;
$L__BB2_10:
	.pragma "nounroll";
	add.s32 	%r140, %r192, -128;
	setp.ge.s32 	%p70, %r190, %r83;
	cvt.u64.u32 	%rd71, %r140;
	add.s64 	%rd72, %rd13, %rd71;
	shl.b64 	%rd73, %rd72, 2;
	add.s64 	%rd14, %rd1, %rd73;
	mul.wide.s32 	%rd74, %r191, 4;
	add.s64 	%rd15, %rd3, %rd74;
	@%p70 bra 	$L__BB2_12;
	ld.global.f32 	%f46, [%rd15];
	atom.global.add.f32 	%f47, [%rd14], %f46;
$L__BB2_12:
	add.s32 	%r141, %r190, 32;
	setp.ge.s32 	%p71, %r141, %r83;
	@%p71 bra 	$L__BB2_14;
	ld.global.f32 	%f48, [%rd15+128];
	atom.global.add.f32 	%f49, [%rd14+128], %f48;
$L__BB2_14:
	add.s32 	%r142, %r190, 64;
	setp.ge.s32 	%p72, %r142, %r83;
	@%p72 bra 	$L__BB2_16;
	ld.global.f32 	%f50, [%rd15+256];
	atom.global.add.f32 	%f51, [%rd14+256], %f50;
$L__BB2_16:
	add.s32 	%r143, %r190, 96;
	setp.ge.s32 	%p73, %r143, %r83;
	@%p73 bra 	$L__BB2_18;
	ld.global.f32 	%f52, [%rd15+384];
	atom.global.add.f32 	%f53, [%rd14+384], %f52;
$L__BB2_18:
	add.s32 	%r144, %r190, 128;
	setp.ge.s32 	%p74, %r144, %r83;
	@%p74 bra 	$L__BB2_20;
	ld.global.f32 	%f54, [%rd15+512];
	atom.global.add.f32 	%f55, [%rd14+512], %f54;
$L__BB2_20:
	add.s32 	%r145, %r190, 160;
	setp.ge.s32 	%p75, %r145, %r83;
	@%p75 bra 	$L__BB2_22;
	ld.global.f32 	%f56, [%rd15+640];
	atom.global.add.f32 	%f57, [%rd14+640], %f56;
$L__BB2_22:
	add.s32 	%r146, %r190, 192;
	setp.ge.s32 	%p76, %r146, %r83;
	@%p76 bra 	$L__BB2_24;
	ld.global.f32 	%f58, [%rd15+768];
	atom.global.add.f32 	%f59, [%rd14+768], %f58;
$L__BB2_24:
	add.s32 	%r147, %r190, 224;
	setp.ge.s32 	%p77, %r147, %r83;
	@%p77 bra 	$L__BB2_26;
	ld.global.f32 	%f60, [%rd15+896];
	atom.global.add.f32 	%f61, [%rd14+896], %f60;
$L__BB2_26:
	add.s32 	%r192, %r192, 256;
	add.s32 	%r191, %r191, 256;
	add.s32 	%r190, %r190, 256;
	add.s32 	%r189, %r189, 8;
	setp.ne.s32 	%p78, %r189, 0;
	@%p78 bra 	$L__BB2_10;
	add.s32 	%r194, %r192, -128;
$L__BB2_28:
	setp.eq.s32 	%p79, %r6, 0;
	@%p79 bra 	$L__BB2_48;
	add.s32 	%r148, %r6, -1;
	setp.lt.u32 	%p80, %r148, 3;
	@%p80 bra 	$L__BB2_39;
	add.s32 	%r42, %r194, %r1;
	setp.ge.s32 	%p81, %r42, %r83;
	add.s32 	%r149, %r42, %r30;
	mul.wide.s32 	%rd75, %r149, 4;
	add.s64 	%rd16, %rd3, %rd75;
	@%p81 bra 	$L__BB2_32;
	ld.global.f32 	%f62, [%rd16];
	cvt.u64.u32 	%rd76, %r194;
	add.s64 	%rd77, %rd13, %rd76;
	shl.b64 	%rd78, %rd77, 2;
	add.s64 	%rd79, %rd1, %rd78;
	atom.global.add.f32 	%f63, [%rd79], %f62;
$L__BB2_32:
	add.s32 	%r150, %r42, 32;
	setp.ge.s32 	%p82, %r150, %r83;
	@%p82 bra 	$L__BB2_34;
	add.s32 	%r151, %r42, %r30;
	mul.wide.s32 	%rd80, %r151, 4;
	add.s64 	%rd81, %rd3, %rd80;
	ld.global.f32 	%f64, [%rd81+128];
	cvt.u64.u32 	%rd82, %r194;
	add.s64 	%rd83, %rd13, %rd82;
	shl.b64 	%rd84, %rd83, 2;
	add.s64 	%rd85, %rd1, %rd84;
	atom.global.add.f32 	%f65, [%rd85+128], %f64;
$L__BB2_34:
	add.s32 	%r152, %r42, 64;
	setp.ge.s32 	%p83, %r152, %r83;
	@%p83 bra 	$L__BB2_36;
	add.s32 	%r153, %r42, %r30;
	mul.wide.s32 	%rd86, %r153, 4;
	add.s64 	%rd87, %rd3, %rd86;
	ld.global.f32 	%f66, [%rd87+256];
	cvt.u64.u32 	%rd88, %r194;
	add.s64 	%rd89, %rd13, %rd88;
	shl.b64 	%rd90, %rd89, 2;
	add.s64 	%rd91, %rd1, %rd90;
	atom.global.add.f32 	%f67, [%rd91+256], %f66;
$L__BB2_36:
	add.s32 	%r154, %r42, 96;
	setp.ge.s32 	%p84, %r154, %r83;
	@%p84 bra 	$L__BB2_38;
	add.s32 	%r155, %r194, %r1;
	add.s32 	%r156, %r155, %r30;
	mul.wide.s32 	%rd92, %r156, 4;
	add.s64 	%rd93, %rd3, %rd92;
	ld.global.f32 	%f68, [%rd93+384];
	cvt.u64.u32 	%rd94, %r194;
	add.s64 	%rd95, %rd13, %rd94;
	shl.b64 	%rd96, %rd95, 2;
	add.s64 	%rd97, %rd1, %rd96;
	atom.global.add.f32 	%f69, [%rd97+384], %f68;
$L__BB2_38:
	add.s32 	%r194, %r194, 128;
$L__BB2_39:
	setp.eq.s32 	%p85, %r8, 0;
	@%p85 bra 	$L__BB2_48;
	setp.eq.s32 	%p86, %r9, 0;
	@%p86 bra 	$L__BB2_46;
	add.s32 	%r45, %r194, %r1;
	setp.ge.s32 	%p87, %r45, %r83;
	add.s32 	%r157, %r45, %r30;
	mul.wide.s32 	%rd98, %r157, 4;
	add.s64 	%rd17, %rd3, %rd98;
	@%p87 bra 	$L__BB2_43;
	ld.global.f32 	%f70, [%rd17];
	cvt.u64.u32 	%rd99, %r194;
	add.s64 	%rd100, %rd13, %rd99;
	shl.b64 	%rd101, %rd100, 2;
	add.s64 	%rd102, %rd1, %rd101;
	atom.global.add.f32 	%f71, [%rd102], %f70;
$L__BB2_43:
	add.s32 	%r158, %r45, 32;
	setp.ge.s32 	%p88, %r158, %r83;
	@%p88 bra 	$L__BB2_45;
	ld.global.f32 	%f72, [%rd17+128];
	cvt.u64.u32 	%rd103, %r194;
	add.s64 	%rd104, %rd13, %rd103;
	shl.b64 	%rd105, %rd104, 2;
	add.s64 	%rd106, %rd1, %rd105;
	atom.global.add.f32 	%f73, [%rd106+128], %f72;
$L__BB2_45:
	add.s32 	%r194, %r194, 64;
$L__BB2_46:
	setp.ne.s32 	%p89, %r10, 0;
	add.s32 	%r48, %r194, %r1;
	setp.ge.s32 	%p90, %r48, %r83;
	or.pred  	%p91, %p89, %p90;
	@%p91 bra 	$L__BB2_48;
	add.s32 	%r160, %r48, %r30;
	mul.wide.s32 	%rd107, %r160, 4;
	add.s64 	%rd108, %rd3, %rd107;
	ld.global.f32 	%f74, [%rd108];
	cvt.u64.u32 	%rd109, %r194;
	add.s64 	%rd110, %rd13, %rd109;
	shl.b64 	%rd111, %rd110, 2;
	add.s64 	%rd112, %rd1, %rd111;
	atom.global.add.f32 	%f75, [%rd112], %f74;
$L__BB2_48:
	add.s32 	%r188, %r188, 1;
	setp.ne.s32 	%p92, %r188, %r84;
	@%p92 bra 	$L__BB2_8;
	mul.lo.s32 	%r162, %r14, %r83;
	mad.lo.s32 	%r163, %r196, %r84, %r13;
	mul.lo.s32 	%r50, %r163, %r83;
	cvt.s64.s32 	%rd113, %r162;
	add.s64 	%rd18, %rd113, %rd6;
	mov.b32 	%r185, 0;
	@%p69 bra 	$L__BB2_68;
	mov.b32 	%r185, 0;
	mov.u32 	%r184, %r185;
$L__BB2_51:
	.pragma "nounroll";
	add.s32 	%r17, %r185, %r1;
	setp.ge.s32 	%p94, %r17, %r83;
	cvt.u64.u32 	%rd115, %r185;
	add.s64 	%rd116, %rd18, %rd115;
	shl.b64 	%rd117, %rd116, 2;
	add.s64 	%rd7, %rd2, %rd117;
	add.s32 	%r165, %r17, %r50;
	mul.wide.s32 	%rd118, %r165, 4;
	add.s64 	%rd8, %rd3, %rd118;
	@%p94 bra 	$L__BB2_53;
	ld.global.f32 	%f76, [%rd8];
	mul.f32 	%f77, %f76, %f76;
	atom.global.add.f32 	%f78, [%rd7], %f77;
$L__BB2_53:
	add.s32 	%r166, %r17, 32;
	setp.ge.s32 	%p95, %r166, %r83;
	@%p95 bra 	$L__BB2_55;
	ld.global.f32 	%f79, [%rd8+128];
	mul.f32 	%f80, %f79, %f79;
	atom.global.add.f32 	%f81, [%rd7+128], %f80;
$L__BB2_55:
	add.s32 	%r167, %r17, 64;
	setp.ge.s32 	%p96, %r167, %r83;
	@%p96 bra 	$L__BB2_57;
	ld.global.f32 	%f82, [%rd8+256];
	mul.f32 	%f83, %f82, %f82;
	atom.global.add.f32 	%f84, [%rd7+256], %f83;
$L__BB2_57:
	add.s32 	%r168, %r17, 96;
	setp.ge.s32 	%p97, %r168, %r83;
	@%p97 bra 	$L__BB2_59;
	ld.global.f32 	%f85, [%rd8+384];
	mul.f32 	%f86, %f85, %f85;
	atom.global.add.f32 	%f87, [%rd7+384], %f86;
$L__BB2_59:
	add.s32 	%r169, %r17, 128;
	setp.ge.s32 	%p98, %r169, %r83;
	@%p98 bra 	$L__BB2_61;
	ld.global.f32 	%f88, [%rd8+512];
	mul.f32 	%f89, %f88, %f88;
	atom.global.add.f32 	%f90, [%rd7+512], %f89;
$L__BB2_61:
	add.s32 	%r170, %r17, 160;
	setp.ge.s32 	%p99, %r170, %r83;
	@%p99 bra 	$L__BB2_63;
	ld.global.f32 	%f91, [%rd8+640];
	mul.f32 	%f92, %f91, %f91;
	atom.global.add.f32 	%f93, [%rd7+640], %f92;
$L__BB2_63:
	add.s32 	%r171, %r17, 192;
	setp.ge.s32 	%p100, %r171, %r83;
	@%p100 bra 	$L__BB2_65;
	ld.global.f32 	%f94, [%rd8+768];
	mul.f32 	%f95, %f94, %f94;
	atom.global.add.f32 	%f96, [%rd7+768], %f95;
$L__BB2_65:
	add.s32 	%r172, %r17, 224;
	setp.ge.s32 	%p101, %r172, %r83;
	@%p101 bra 	$L__BB2_67;
	ld.global.f32 	%f97, [%rd8+896];
	mul.f32 	%f98, %f97, %f97;
	atom.global.add.f32 	%f99, [%rd7+896], %f98;
$L__BB2_67:
	add.s32 	%r185, %r185, 256;
	add.s32 	%r184, %r184, 8;
	setp.ne.s32 	%p102, %r184, %r7;
	@%p102 bra 	$L__BB2_51;
$L__BB2_68:
	@%p79 bra 	$L__BB2_88;
	add.s32 	%r173, %r6, -1;
	setp.lt.u32 	%p104, %r173, 3;
	@%p104 bra 	$L__BB2_79;
	add.s32 	%r21, %r185, %r1;
	setp.ge.s32 	%p105, %r21, %r83;
	cvt.u64.u32 	%rd119, %r185;
	add.s64 	%rd120, %rd18, %rd119;
	shl.b64 	%rd121, %rd120, 2;
	add.s64 	%rd9, %rd2, %rd121;
	add.s32 	%r174, %r21, %r50;
	mul.wide.s32 	%rd122, %r174, 4;
	add.s64 	%rd10, %rd3, %rd122;
	@%p105 bra 	$L__BB2_72;
	ld.global.f32 	%f100, [%rd10];
	mul.f32 	%f101, %f100, %f100;
	atom.global.add.f32 	%f102, [%rd9], %f101;
$L__BB2_72:
	add.s32 	%r175, %r21, 32;
	setp.ge.s32 	%p106, %r175, %r83;
	@%p106 bra 	$L__BB2_74;
	ld.global.f32 	%f103, [%rd10+128];
	mul.f32 	%f104, %f103, %f103;
	atom.global.add.f32 	%f105, [%rd9+128], %f104;
$L__BB2_74:
	add.s32 	%r176, %r21, 64;
	setp.ge.s32 	%p107, %r176, %r83;
	@%p107 bra 	$L__BB2_76;
	ld.global.f32 	%f106, [%rd10+256];
	mul.f32 	%f107, %f106, %f106;
	atom.global.add.f32 	%f108, [%rd9+256], %f107;
$L__BB2_76:
	add.s32 	%r177, %r21, 96;
	setp.ge.s32 	%p108, %r177, %r83;
	@%p108 bra 	$L__BB2_78;
	ld.global.f32 	%f109, [%rd10+384];
	mul.f32 	%f110, %f109, %f109;
	atom.global.add.f32 	%f111, [%rd9+384], %f110;
$L__BB2_78:
	add.s32 	%r185, %r185, 128;
$L__BB2_79:
	setp.eq.s32 	%p109, %r8, 0;
	@%p109 bra 	$L__BB2_88;
	setp.eq.s32 	%p110, %r9, 0;
	@%p110 bra 	$L__BB2_86;
	add.s32 	%r24, %r185, %r1;
	setp.ge.s32 	%p111, %r24, %r83;
	cvt.u64.u32 	%rd123, %r185;
	add.s64 	%rd124, %rd18, %rd123;
	shl.b64 	%rd125, %rd124, 2;
	add.s64 	%rd11, %rd2, %rd125;
	add.s32 	%r178, %r24, %r50;
	mul.wide.s32 	%rd126, %r178, 4;
	add.s64 	%rd12, %rd3, %rd126;
	@%p111 bra 	$L__BB2_83;
	ld.global.f32 	%f112, [%rd12];
	mul.f32 	%f113, %f112, %f112;
	atom.global.add.f32 	%f114, [%rd11], %f113;
$L__BB2_83:
	add.s32 	%r179, %r24, 32;
	setp.ge.s32 	%p112, %r179, %r83;
	@%p112 bra 	$L__BB2_85;
	ld.global.f32 	%f115, [%rd12+128];
	mul.f32 	%f116, %f115, %f115;
	atom.global.add.f32 	%f117, [%rd11+128], %f116;
$L__BB2_85:
	add.s32 	%r185, %r185, 64;
$L__BB2_86:
	setp.ne.s32 	%p113, %r10, 0;
	add.s32 	%r27, %r185, %r1;
	setp.ge.s32 	%p114, %r27, %r83;
	or.pred  	%p115, %p113, %p114;
	@%p115 bra 	$L__BB2_88;
	add.s32 	%r181, %r27, %r50;
	mul.wide.s32 	%rd127, %r181, 4;
	add.s64 	%rd128, %rd3, %rd127;
	ld.global.f32 	%f118, [%rd128];
	mul.f32 	%f119, %f118, %f118;
	cvt.u64.u32 	%rd129, %r185;
	add.s64 	%rd130, %rd18, %rd129;
	shl.b64 	%rd131, %rd130, 2;
	add.s64 	%rd132, %rd2, %rd131;
	atom.global.add.f32 	%f120, [%rd132], %f119;
$L__BB2_88:
	add.s32 	%r196, %r196, %r3;
	setp.lt.s32 	%p116, %r196, %r4;
	@%p116 bra 	$L__BB2_4;
	bra.uni 	$L__BB2_140;
$L__BB2_89:
	setp.ne.s32 	%p49, %r1, 0;
	shl.b32 	%r124, %r196, 1;
	mul.wide.s32 	%rd60, %r124, 4;
	add.s64 	%rd61, %rd5, %rd60;
	ld.global.u32 	%r52, [%rd61];
	ld.global.u32 	%r53, [%rd61+4];
	setp.lt.s32 	%p50, %r53, 1;
	setp.gt.s32 	%p51, %r53, %r85;
	or.pred  	%p52, %p50, %p51;
	setp.lt.s32 	%p53, %r52, 1;
	setp.gt.s32 	%p54, %r52, %r84;
	or.pred  	%p55, %p53, %p54;
	or.pred  	%p57, %p52, %p55;
	or.pred  	%p58, %p57, %p49;
	@%p58 bra 	$L__BB2_91;
	add.s32 	%r125, %r53, -1;
	add.s32 	%r126, %r52, -1;
	mul.wide.u32 	%rd62, %r125, 4;
	add.s64 	%rd63, %rd4, %rd62;
	st.global.u32 	[%rd63], %r126;
$L__BB2_91:
	add.s32 	%r196, %r196, %r3;
	setp.lt.s32 	%p59, %r196, %r4;
	@%p59 bra 	$L__BB2_89;
	bra.uni 	$L__BB2_140;
$L__BB2_92:
	setp.gt.s32 	%p3, %r83, 0;
	@%p3 bra 	$L__BB2_93;
	bra.uni 	$L__BB2_137;
$L__BB2_93:
	max.s32 	%r97, %r5, 32;
	add.s32 	%r98, %r97, -1;
	shr.u32 	%r99, %r98, 5;
	add.s32 	%r100, %r99, 1;
	and.b32  	%r55, %r100, 7;
	add.s32 	%r56, %r55, -1;
	and.b32  	%r57, %r100, 268435448;
	and.b32  	%r58, %r100, 3;
	and.b32  	%r59, %r98, 96;
	and.b32  	%r60, %r98, 32;
$L__BB2_94:
	shl.b32 	%r101, %r196, 1;
	mul.wide.s32 	%rd37, %r101, 4;
	add.s64 	%rd38, %rd5, %rd37;
	ld.global.u32 	%r102, [%rd38];
	add.s32 	%r62, %r102, -1;
	ld.global.u32 	%r103, [%rd38+4];
	add.s32 	%r63, %r103, -1;
	setp.lt.s32 	%p15, %r103, 1;
	setp.gt.s32 	%p16, %r103, %r85;
	or.pred  	%p17, %p15, %p16;
	setp.lt.s32 	%p18, %r102, 1;
	setp.gt.s32 	%p19, %r102, %r84;
	or.pred  	%p20, %p18, %p19;
	or.pred  	%p22, %p17, %p20;
	@%p22 bra 	$L__BB2_136;
	setp.ne.s32 	%p23, %r1, 0;
	@%p23 bra 	$L__BB2_97;
	mul.wide.u32 	%rd39, %r63, 4;
	add.s64 	%rd40, %rd4, %rd39;
	st.global.u32 	[%rd40], %r62;
$L__BB2_97:
	setp.lt.u32 	%p24, %r83, 225;
	mul.lo.s32 	%r105, %r63, %r83;
	mad.lo.s32 	%r106, %r196, %r84, %r62;
	mul.lo.s32 	%r64, %r106, %r83;
	cvt.s64.s32 	%rd41, %r105;
	add.s64 	%rd19, %rd41, %rd6;
	mov.b32 	%r200, 0;
	@%p24 bra 	$L__BB2_116;
	mov.b32 	%r200, 0;
	mov.u32 	%r199, %r200;
$L__BB2_99:
	.pragma "nounroll";
	add.s32 	%r67, %r200, %r1;
	setp.ge.s32 	%p25, %r67, %r83;
	cvt.u64.u32 	%rd42, %r200;
	add.s64 	%rd43, %rd19, %rd42;
	shl.b64 	%rd44, %rd43, 2;
	add.s64 	%rd20, %rd2, %rd44;
	add.s32 	%r108, %r67, %r64;
	mul.wide.s32 	%rd45, %r108, 4;
	add.s64 	%rd21, %rd3, %rd45;
	@%p25 bra 	$L__BB2_101;
	ld.global.f32 	%f1, [%rd21];
	mul.f32 	%f2, %f1, %f1;
	atom.global.add.f32 	%f3, [%rd20], %f2;
$L__BB2_101:
	add.s32 	%r109, %r67, 32;
	setp.ge.s32 	%p26, %r109, %r83;
	@%p26 bra 	$L__BB2_103;
	ld.global.f32 	%f4, [%rd21+128];
	mul.f32 	%f5, %f4, %f4;
	atom.global.add.f32 	%f6, [%rd20+128], %f5;
$L__BB2_103:
	add.s32 	%r110, %r67, 64;
	setp.ge.s32 	%p27, %r110, %r83;
	@%p27 bra 	$L__BB2_105;
	ld.global.f32 	%f7, [%rd21+256];
	mul.f32 	%f8, %f7, %f7;
	atom.global.add.f32 	%f9, [%rd20+256], %f8;
$L__BB2_105:
	add.s32 	%r111, %r67, 96;
	setp.ge.s32 	%p28, %r111, %r83;
	@%p28 bra 	$L__BB2_107;
	ld.global.f32 	%f10, [%rd21+384];
	mul.f32 	%f11, %f10, %f10;
	atom.global.add.f32 	%f12, [%rd20+384], %f11;
$L__BB2_107:
	add.s32 	%r112, %r67, 128;
	setp.ge.s32 	%p29, %r112, %r83;
	@%p29 bra 	$L__BB2_109;
	ld.global.f32 	%f13, [%rd21+512];
	mul.f32 	%f14, %f13, %f13;
	atom.global.add.f32 	%f15, [%rd20+512], %f14;
$L__BB2_109:
	add.s32 	%r113, %r67, 160;
	setp.ge.s32 	%p30, %r113, %r83;
	@%p30 bra 	$L__BB2_111;
	ld.global.f32 	%f16, [%rd21+640];
	mul.f32 	%f17, %f16, %f16;
	atom.global.add.f32 	%f18, [%rd20+640], %f17;
$L__BB2_111:
	add.s32 	%r114, %r67, 192;
	setp.ge.s32 	%p31, %r114, %r83;
	@%p31 bra 	$L__BB2_113;
	ld.global.f32 	%f19, [%rd21+768];
	mul.f32 	%f20, %f19, %f19;
	atom.global.add.f32 	%f21, [%rd20+768], %f20;
$L__BB2_113:
	add.s32 	%r115, %r67, 224;
	setp.ge.s32 	%p32, %r115, %r83;
	@%p32 bra 	$L__BB2_115;
	ld.global.f32 	%f22, [%rd21+896];
	mul.f32 	%f23, %f22, %f22;
	atom.global.add.f32 	%f24, [%rd20+896], %f23;
$L__BB2_115:
	add.s32 	%r200, %r200, 256;
	add.s32 	%r199, %r199, 8;
	setp.ne.s32 	%p33, %r199, %r57;
	@%p33 bra 	$L__BB2_99;
$L__BB2_116:
	setp.eq.s32 	%p34, %r55, 0;
	@%p34 bra 	$L__BB2_136;
	setp.lt.u32 	%p35, %r56, 3;
	@%p35 bra 	$L__BB2_127;
	add.s32 	%r71, %r200, %r1;
	setp.ge.s32 	%p36, %r71, %r83;
	cvt.u64.u32 	%rd46, %r200;
	add.s64 	%rd47, %rd19, %rd46;
	shl.b64 	%rd48, %rd47, 2;
	add.s64 	%rd22, %rd2, %rd48;
	add.s32 	%r116, %r71, %r64;
	mul.wide.s32 	%rd49, %r116, 4;
	add.s64 	%rd23, %rd3, %rd49;
	@%p36 bra 	$L__BB2_120;
	ld.global.f32 	%f25, [%rd23];
	mul.f32 	%f26, %f25, %f25;
	atom.global.add.f32 	%f27, [%rd22], %f26;
$L__BB2_120:
	add.s32 	%r117, %r71, 32;
	setp.ge.s32 	%p37, %r117, %r83;
	@%p37 bra 	$L__BB2_122;
	ld.global.f32 	%f28, [%rd23+128];
	mul.f32 	%f29, %f28, %f28;
	atom.global.add.f32 	%f30, [%rd22+128], %f29;
$L__BB2_122:
	add.s32 	%r118, %r71, 64;
	setp.ge.s32 	%p38, %r118, %r83;
	@%p38 bra 	$L__BB2_124;
	ld.global.f32 	%f31, [%rd23+256];
	mul.f32 	%f32, %f31, %f31;
	atom.global.add.f32 	%f33, [%rd22+256], %f32;
$L__BB2_124:
	add.s32 	%r119, %r71, 96;
	setp.ge.s32 	%p39, %r119, %r83;
	@%p39 bra 	$L__BB2_126;
	ld.global.f32 	%f34, [%rd23+384];
	mul.f32 	%f35, %f34, %f34;
	atom.global.add.f32 	%f36, [%rd22+384], %f35;
$L__BB2_126:
	add.s32 	%r200, %r200, 128;
$L__BB2_127:
	setp.eq.s32 	%p40, %r58, 0;
	@%p40 bra 	$L__BB2_136;
	setp.eq.s32 	%p41, %r59, 0;
	@%p41 bra 	$L__BB2_134;
	add.s32 	%r74, %r200, %r1;
	setp.ge.s32 	%p42, %r74, %r83;
	cvt.u64.u32 	%rd50, %r200;
	add.s64 	%rd51, %rd19, %rd50;
	shl.b64 	%rd52, %rd51, 2;
	add.s64 	%rd24, %rd2, %rd52;
	add.s32 	%r120, %r74, %r64;
	mul.wide.s32 	%rd53, %r120, 4;
	add.s64 	%rd25, %rd3, %rd53;
	@%p42 bra 	$L__BB2_131;
	ld.global.f32 	%f37, [%rd25];
	mul.f32 	%f38, %f37, %f37;
	atom.global.add.f32 	%f39, [%rd24], %f38;
$L__BB2_131:
	add.s32 	%r121, %r74, 32;
	setp.ge.s32 	%p43, %r121, %r83;
	@%p43 bra 	$L__BB2_133;
	ld.global.f32 	%f40, [%rd25+128];
	mul.f32 	%f41, %f40, %f40;
	atom.global.add.f32 	%f42, [%rd24+128], %f41;
$L__BB2_133:
	add.s32 	%r200, %r200, 64;
$L__BB2_134:
	setp.ne.s32 	%p44, %r60, 0;
	add.s32 	%r77, %r200, %r1;
	setp.ge.s32 	%p45, %r77, %r83;
	or.pred  	%p46, %p44, %p45;
	@%p46 bra 	$L__BB2_136;
	add.s32 	%r123, %r77, %r64;
	mul.wide.s32 	%rd54, %r123, 4;
	add.s64 	%rd55, %rd3, %rd54;
	ld.global.f32 	%f43, [%rd55];
	mul.f32 	%f44, %f43, %f43;
	cvt.u64.u32 	%rd56, %r200;
	add.s64 	%rd57, %rd19, %rd56;
	shl.b64 	%rd58, %rd57, 2;
	add.s64 	%rd59, %rd2, %rd58;
	atom.global.add.f32 	%f45, [%rd59], %f44;
$L__BB2_136:
	add.s32 	%r196, %r196, %r3;
	setp.lt.s32 	%p47, %r196, %r4;
	@%p47 bra 	$L__BB2_94;
	bra.uni 	$L__BB2_140;
$L__BB2_137:
	setp.ne.s32 	%p4, %r1, 0;
	shl.b32 	%r94, %r196, 1;
	mul.wide.s32 	%rd33, %r94, 4;
	add.s64 	%rd34, %rd5, %rd33;
	ld.global.u32 	%r80, [%rd34];
	ld.global.u32 	%r81, [%rd34+4];
	setp.lt.s32 	%p5, %r81, 1;
	setp.gt.s32 	%p6, %r81, %r85;
	or.pred  	%p7, %p5, %p6;
	setp.lt.s32 	%p8, %r80, 1;
	setp.gt.s32 	%p9, %r80, %r84;
	or.pred  	%p10, %p8, %p9;
	or.pred  	%p12, %p7, %p10;
	or.pred  	%p13, %p12, %p4;
	@%p13 bra 	$L__BB2_139;
	add.s32 	%r95, %r81, -1;
	add.s32 	%r96, %r80, -1;
	mul.wide.u32 	%rd35, %r95, 4;
	add.s64 	%rd36, %rd4, %rd35;
	st.global.u32 	[%rd36], %r96;
$L__BB2_139:
	add.s32 	%r196, %r196, %r3;
	setp.lt.s32 	%p14, %r196, %r4;
	@%p14 bra 	$L__BB2_137;
$L__BB2_140:
	ret;

}
	// .globl	_ZN8nvinfer112sparse_fipnn19BroadcastCommonPartIfEEviiiiPT_S3_S3_
.visible .entry _ZN8nvinfer112sparse_fipnn19BroadcastCommonPartIfEEviiiiPT_S3_S3_(
	.param .u32 _ZN8nvinfer112sparse_fipnn19BroadcastCommonPartIfEEviiiiPT_S3_S3__param_0,
	.param .u32 _ZN8nvinfer112sparse_fipnn19BroadcastCommonPartIfEEviiiiPT_S3_S3__param_1,
	.param .u32 _ZN8nvinfer112sparse_fipnn19BroadcastCommonPartIfEEviiiiPT_S3_S3__param_2,
	.param .u32 _ZN8nvinfer112sparse_fipnn19BroadcastCommonPartIfEEviiiiPT_S3_S3__param_3,
	.param .u64 .ptr .align 1 _ZN8nvinfer112sparse_fipnn19BroadcastCommonPartIfEEviiiiPT_S3_S3__param_4,
	.param .u64 .ptr .align 1 _ZN8nvinfer112sparse_fipnn19BroadcastCommonPartIfEEviiiiPT_S3_S3__param_5,
	.param .u64 .ptr .align 1 _ZN8nvinfer112sparse_fipnn19BroadcastCommonPartIfEEviiiiPT_S3_S3__param_6
)
{
	.reg .b32 	%r<16>;
	.reg .b32 	%f<4>;
	.reg .b64 	%rd<17>;

	ld.param.u32 	%r1, [_ZN8nvinfer112sparse_fipnn19BroadcastCommonPartIfEEviiiiPT_S3_S3__param_1];
	ld.param.u32 	%r2, [_ZN8nvinfer112sparse_fipnn19BroadcastCommonPartIfEEviiiiPT_S3_S3__param_2];
	ld.param.u32 	%r3, [_ZN8nvinfer112sparse_fipnn19BroadcastCommonPartIfEEviiiiPT_S3_S3__param_3];
	ld.param.u64 	%rd1, [_ZN8nvinfer112sparse_fipnn19BroadcastCommonPartIfEEviiiiPT_S3_S3__param_4];
	ld.param.u64 	%rd2, [_ZN8nvinfer112sparse_fipnn19BroadcastCommonPartIfEEviiiiPT_S3_S3__param_5];
	ld.param.u64 	%rd3, [_ZN8nvinfer112sparse_fipnn19BroadcastCommonPartIfEEviiiiPT_S3_S3__param_6];
	cvta.to.global.u64 	%rd4, %rd1;
	cvta.to.global.u64 	%rd5, %rd3;
	cvta.to.global.u64 	%rd6, %rd2;
	mov.u32 	%r4, %tid.x;
	mov.u32 	%r5, %ctaid.x;
	div.u32 	%r6, %r5, %r3;
	mul.lo.s32 	%r7, %r6, %r3;
	sub.s32 	%r8, %r5, %r7;
	mad.lo.s32 	%r9, %r8, %r1, %r4;
	mul.wide.s32 	%rd7, %r9, 4;
	add.s64 	%rd8, %rd6, %rd7;
	ld.global.f32 	%f1, [%rd8];
	mul.lo.s32 	%r10, %r2, %r1;
	add.s32 	%r11, %r10, %r1;
	mul.lo.s32 	%r12, %r11, %r3;
	mad.lo.s32 	%r13, %r12, %r6, %r9;
	mad.lo.s32 	%r14, %r10, %r3, %r13;
	mul.wide.s32 	%rd9, %r14, 4;
	add.s64 	%rd10, %rd5, %rd9;
	st.global.f32 	[%rd10], %f1;
	add.s64 	%rd11, %rd4, %rd7;
	ld.global.f32 	%f2, [%rd11];
	mul.lo.s32 	%r15, %r3, %r1;
	mul.wide.s32 	%rd12, %r15, 4;
	add.s64 	%rd13, %rd11, %rd12;
	ld.global.f32 	%f3, [%rd13];
	mul.wide.s32 	%rd14, %r13, 4;
	add.s64 	%rd15, %rd5, %rd14;
	st.global.f32 	[%rd15], %f2;
	add.s64 	%rd16, %rd15, %rd12;
	st.global.f32 	[%rd16], %f3;
	ret;

}
	// .globl	_ZN8nvinfer112sparse_fipnn14SparseFIPNNGpuIfLi32EEEviiiPiS2_PT_S4_S2_PKS3_PKiS4_S4_
.visible .entry _ZN8nvinfer112sparse_fipnn14SparseFIPNNGpuIfLi32EEEviiiPiS2_PT_S4_S2_PKS3_PKiS4_S4_(
	.param .u32 _ZN8nvinfer112sparse_fipnn14SparseFIPNNGpuIfLi32EEEviiiPiS2_PT_S4_S2_PKS3_PKiS4_S4__param_0,
	.param .u32 _ZN8nvinfer112sparse_fipnn14SparseFIPNNGpuIfLi32EEEviiiPiS2_PT_S4_S2_PKS3_PKiS4_S4__param_1,
	.param .u32 _ZN8nvinfer112sparse_fipnn14SparseFIPNNGpuIfLi32EEEviiiPiS2_PT_S4_S2_PKS3_PKiS4_S4__param_2,
	.param .u64 .ptr .align 1 _ZN8nvinfer112sparse_fipnn14SparseFIPNNGpuIfLi32EEEviiiPiS2_PT_S4_S2_PKS3_PKiS4_S4__param_3,
	.param .u64 .ptr .align 1 _ZN8nvinfer112sparse_fipnn14SparseFIPNNGpuIfLi32EEEviiiPiS2_PT_S4_S2_PKS3_PKiS4_S4__param_4,
	.param .u64 .ptr .align 1 _ZN8nvinfer112sparse_fipnn14SparseFIPNNGpuIfLi32EEEviiiPiS2_PT_S4_S2_PKS3_PKiS4_S4__param_5,
	.param .u64 .ptr .align 1 _ZN8nvinfer112sparse_fipnn14SparseFIPNNGpuIfLi32EEEviiiPiS2_PT_S4_S2_PKS3_PKiS4_S4__param_6,
	.param .u64 .ptr .align 1 _ZN8nvinfer112sparse_fipnn14SparseFIPNNGpuIfLi32EEEviiiPiS2_PT_S4_S2_PKS3_PKiS4_S4__param_7,
	.param .u64 .ptr .align 1 _ZN8nvinfer112sparse_fipnn14SparseFIPNNGpuIfLi32EEEviiiPiS2_PT_S4_S2_PKS3_PKiS4_S4__param_8,
	.param .u64 .ptr .align 1 _ZN8nvinfer112sparse_fipnn14SparseFIPNNGpuIfLi32EEEviiiPiS2_PT_S4_S2_PKS3_PKiS4_S4__param_9,
	.param .u64 .ptr .align 1 _ZN8nvinfer112sparse_fipnn14SparseFIPNNGpuIfLi32EEEviiiPiS2_PT_S4_S2_PKS3_PKiS4_S4__param_10,
	.param .u64 .ptr .align 1 _ZN8nvinfer112sparse_fipnn14SparseFIPNNGpuIfLi32EEEviiiPiS2_PT_S4_S2_PKS3_PKiS4_S4__param_11
)
{
	.local .align 16 .b8 	__local_depot4[48];
	.reg .b64 	%SP;
	.reg .b64 	%SPL;
	.reg .pred 	%p<355>;
	.reg .b32 	%r<790>;
	.reg .b32 	%f<463>;
	.reg .b64 	%rd<276>;

	mov.u64 	%SPL, __local_depot4;
	ld.param.u32 	%r267, [_ZN8nvinfer112sparse_fipnn14SparseFIPNNGpuIfLi32EEEviiiPiS2_PT_S4_S2_PKS3_PKiS4_S4__param_0];
	ld.param.u32 	%r268, [_ZN8nvinfer112sparse_fipnn14SparseFIPNNGpuIfLi32EEEviiiPiS2_PT_S4_S2_PKS3_PKiS4_S4__param_1];
	ld.param.u32 	%r269, [_ZN8nvinfer112sparse_fipnn14SparseFIPNNGpuIfLi32EEEviiiPiS2_PT_S4_S2_PKS3_PKiS4_S4__param_2];
	ld.param.u64 	%rd51, [_ZN8nvinfer112sparse_fipnn14SparseFIPNNGpuIfLi32EEEviiiPiS2_PT_S4_S2_PKS3_PKiS4_S4__param_3];
	ld.param.u64 	%rd52, [_ZN8nvinfer112sparse_fipnn14SparseFIPNNGpuIfLi32EEEviiiPiS2_PT_S4_S2_PKS3_PKiS4_S4__param_7];
	ld.param.u64 	%rd53, [_ZN8nvinfer112sparse_fipnn14SparseFIPNNGpuIfLi32EEEviiiPiS2_PT_S4_S2_PKS3_PKiS4_S4__param_8];
	ld.param.u64 	%rd54, [_ZN8nvinfer112sparse_fipnn14SparseFIPNNGpuIfLi32EEEviiiPiS2_PT_S4_S2_PKS3_PKiS4_S4__param_9];
	ld.param.u64 	%rd55, [_ZN8nvinfer112sparse_fipnn14SparseFIPNNGpuIfLi32EEEviiiPiS2_PT_S4_S2_PKS3_PKiS4_S4__param_11];
	cvta.to.global.u64 	%rd1, %rd52;
	cvta.to.global.u64 	%rd2, %rd53;
	cvta.to.global.u64 	%rd3, %rd54;
	cvta.to.global.u64 	%rd4, %rd55;
	cvta.to.global.u64 	%rd56, %rd51;
	add.u64 	%rd5, %SPL, 0;
	mov.u32 	%r1, %ctaid.x;
	mul.lo.s32 	%r270, %r268, %r267;
	mul.lo.s32 	%r271, %r270, %r269;
	cvt.s64.s32 	%rd6, %r271;
	mul.wide.u32 	%rd58, %r1, 4;
	add.s64 	%rd59, %rd56, %rd58;
	ld.global.u32 	%r2, [%rd59];
	ld.global.u32 	%r3, [%rd59+4];
	mov.u32 	%r769, %tid.y;
	mov.u32 	%r5, %tid.x;
	mov.u32 	%r272, %ntid.x;
	mad.lo.s32 	%r6, %r769, %r272, %r5;
	setp.lt.s32 	%p1, %r269, 1;
	@%p1 bra 	$L__BB4_71;
	add.s32 	%r274, %r269, -1;
	shr.u32 	%r275, %r274, 10;
	add.s32 	%r7, %r275, 1;
	and.b32  	%r8, %r7, 15;
	setp.lt.u32 	%p2, %r274, 15360;
	mov.b32 	%r712, 0;
	@%p2 bra 	$L__BB4_36;
	and.b32  	%r9, %r7, 8388592;
	mov.b32 	%r712, 0;
	mov.u32 	%r711, %r712;
$L__BB4_3:
	.pragma "nounroll";
	add.s32 	%r12, %r6, %r712;
	setp.ge.s32 	%p3, %r12, %r269;
	shl.b32 	%r277, %r12, 2;
	mov.u32 	%r278, _ZN8nvinfer112sparse_fipnn9smem_poolE;
	add.s32 	%r13, %r278, %r277;
	@%p3 bra 	$L__BB4_5;
	mul.wide.u32 	%rd60, %r12, 4;
	add.s64 	%rd61, %rd1, %rd60;
	ld.global.u32 	%r279, [%rd61];
	st.shared.u32 	[%r13], %r279;
$L__BB4_5:
	add.s32 	%r280, %r12, 1024;
	setp.ge.s32 	%p4, %r280, %r269;
	mul.wide.u32 	%rd62, %r12, 4;
	add.s64 	%rd7, %rd1, %rd62;
	@%p4 bra 	$L__BB4_7;
	ld.global.u32 	%r281, [%rd7+4096];
	st.shared.u32 	[%r13+4096], %r281;
$L__BB4_7:
	add.s32 	%r282, %r12, 2048;
	setp.ge.s32 	%p5, %r282, %r269;
	@%p5 bra 	$L__BB4_9;
	ld.global.u32 	%r283, [%rd7+8192];
	st.shared.u32 	[%r13+8192], %r283;
$L__BB4_9:
	add.s32 	%r284, %r12, 3072;
	setp.ge.s32 	%p6, %r284, %r269;
	@%p6 bra 	$L__BB4_11;
	ld.global.u32 	%r285, [%rd7+12288];
	st.shared.u32 	[%r13+12288], %r285;
$L__BB4_11:
	add.s32 	%r286, %r12, 4096;
	setp.ge.s32 	%p7, %r286, %r269;
	@%p7 bra 	$L__BB4_13;
	ld.global.u32 	%r287, [%rd7+16384];
	st.shared.u32 	[%r13+16384], %r287;
$L__BB4_13:
	add.s32 	%r288, %r12, 5120;
	setp.ge.s32 	%p8, %r288, %r269;
	@%p8 bra 	$L__BB4_15;
	ld.global.u32 	%r289, [%rd7+20480];
	st.shared.u32 	[%r13+20480], %r289;
$L__BB4_15:
	add.s32 	%r290, %r12, 6144;
	setp.ge.s32 	%p9, %r290, %r269;
	@%p9 bra 	$L__BB4_17;
	ld.global.u32 	%r291, [%rd7+24576];
	st.shared.u32 	[%r13+24576], %r291;
$L__BB4_17:
	add.s32 	%r292, %r12, 7168;
	setp.ge.s32 	%p10, %r292, %r269;
	@%p10 bra 	$L__BB4_19;
	ld.global.u32 	%r293, [%rd7+28672];
	st.shared.u32 	[%r13+28672], %r293;
$L__BB4_19:
	add.s32 	%r294, %r12, 8192;
	setp.ge.s32 	%p11, %r294, %r269;
	@%p11 bra 	$L__BB4_21;
	ld.global.u32 	%r295, [%rd7+32768];
	st.shared.u32 	[%r13+32768], %r295;
$L__BB4_21:
	add.s32 	%r296, %r12, 9216;
	setp.ge.s32 	%p12, %r296, %r269;
	@%p12 bra 	$L__BB4_23;
	ld.global.u32 	%r297, [%rd7+36864];
	st.shared.u32 	[%r13+36864], %r297;
$L__BB4_23:
	add.s32 	%r298, %r12, 10240;
	setp.ge.s32 	%p13, %r298, %r269;
	@%p13 bra 	$L__BB4_25;
	ld.global.u32 	%r299, [%rd7+40960];
	st.shared.u32 	[%r13+40960], %r299;
$L__BB4_25:
	add.s32 	%r300, %r12, 11264;
	setp.ge.s32 	%p14, %r300, %r269;
	@%p14 bra 	$L__BB4_27;
	ld.global.u32 	%r301, [%rd7+45056];
	st.shared.u32 	[%r13+45056], %r301;
$L__BB4_27:
	add.s32 	%r302, %r12, 12288;
	setp.ge.s32 	%p15, %r302, %r269;
	@%p15 bra 	$L__BB4_29;
	ld.global.u32 	%r303, [%rd7+49152];
	st.shared.u32 	[%r13+49152], %r303;
$L__BB4_29:
	add.s32 	%r304, %r12, 13312;
	setp.ge.s32 	%p16, %r304, %r269;
	@%p16 bra 	$L__BB4_31;
	ld.global.u32 	%r305, [%rd7+53248];
	st.shared.u32 	[%r13+53248], %r305;
$L__BB4_31:
	add.s32 	%r306, %r12, 14336;
	setp.ge.s32 	%p17, %r306, %r269;
	@%p17 bra 	$L__BB4_33;
	ld.global.u32 	%r307, [%rd7+57344];
	st.shared.u32 	[%r13+57344], %r307;
$L__BB4_33:
	add.s32 	%r308, %r12, 15360;
	setp.ge.s32 	%p18, %r308, %r269;
	@%p18 bra 	$L__BB4_35;
	ld.global.u32 	%r309, [%rd7+61440];
	st.shared.u32 	[%r13+61440], %r309;
$L__BB4_35:
	add.s32 	%r712, %r712, 16384;
	add.s32 	%r711, %r711, 16;
	setp.ne.s32 	%p19, %r711, %r9;
	@%p19 bra 	$L__BB4_3;
$L__BB4_36:
	setp.eq.s32 	%p20, %r8, 0;
	@%p20 bra 	$L__BB4_71;
	and.b32  	%r17, %r7, 7;
	setp.lt.u32 	%p21, %r8, 8;
	@%p21 bra 	$L__BB4_55;
	add.s32 	%r18, %r6, %r712;
	setp.ge.s32 	%p22, %r18, %r269;
	shl.b32 	%r310, %r18, 2;
	mov.u32 	%r311, _ZN8nvinfer112sparse_fipnn9smem_poolE;
	add.s32 	%r19, %r311, %r310;
	@%p22 bra 	$L__BB4_40;
	mul.wide.u32 	%rd63, %r18, 4;
	add.s64 	%rd64, %rd1, %rd63;
	ld.global.u32 	%r312, [%rd64];
	st.shared.u32 	[%r19], %r312;
$L__BB4_40:
	add.s32 	%r313, %r18, 1024;
	setp.ge.s32 	%p23, %r313, %r269;
	cvt.u64.u32 	%rd65, %r712;
	cvt.u64.u32 	%rd66, %r6;
	add.s64 	%rd67, %rd66, %rd65;
	shl.b64 	%rd68, %rd67, 2;
	add.s64 	%rd8, %rd1, %rd68;
	@%p23 bra 	$L__BB4_42;
	ld.global.u32 	%r314, [%rd8+4096];
	st.shared.u32 	[%r19+4096], %r314;
$L__BB4_42:
	add.s32 	%r315, %r18, 2048;
	setp.ge.s32 	%p24, %r315, %r269;
	@%p24 bra 	$L__BB4_44;
	ld.global.u32 	%r316, [%rd8+8192];
	st.shared.u32 	[%r19+8192], %r316;
$L__BB4_44:
	add.s32 	%r317, %r18, 3072;
	setp.ge.s32 	%p25, %r317, %r269;
	@%p25 bra 	$L__BB4_46;
	ld.global.u32 	%r318, [%rd8+12288];
	st.shared.u32 	[%r19+12288], %r318;
$L__BB4_46:
	add.s32 	%r319, %r18, 4096;
	setp.ge.s32 	%p26, %r319, %r269;
	@%p26 bra 	$L__BB4_48;
	ld.global.u32 	%r320, [%rd8+16384];
	st.shared.u32 	[%r19+16384], %r320;
$L__BB4_48:
	add.s32 	%r321, %r18, 5120;
	setp.ge.s32 	%p27, %r321, %r269;
	@%p27 bra 	$L__BB4_50;
	ld.global.u32 	%r322, [%rd8+20480];
	st.shared.u32 	[%r19+20480], %r322;
$L__BB4_50:
	add.s32 	%r323, %r18, 6144;
	setp.ge.s32 	%p28, %r323, %r269;
	@%p28 bra 	$L__BB4_52;
	ld.global.u32 	%r324, [%rd8+24576];
	st.shared.u32 	[%r19+24576], %r324;
$L__BB4_52:
	add.s32 	%r325, %r18, 7168;
	setp.ge.s32 	%p29, %r325, %r269;
	@%p29 bra 	$L__BB4_54;
	ld.global.u32 	%r326, [%rd8+28672];
	st.shared.u32 	[%r19+28672], %r326;
$L__BB4_54:
	add.s32 	%r712, %r712, 8192;
$L__BB4_55:
	setp.eq.s32 	%p30, %r17, 0;
	@%p30 bra 	$L__BB4_71;
	and.b32  	%r22, %r7, 3;
	setp.lt.u32 	%p31, %r17, 4;
	@%p31 bra 	$L__BB4_66;
	add.s32 	%r23, %r6, %r712;
	setp.ge.s32 	%p32, %r23, %r269;
	shl.b32 	%r327, %r23, 2;
	mov.u32 	%r328, _ZN8nvinfer112sparse_fipnn9smem_poolE;
	add.s32 	%r24, %r328, %r327;
	@%p32 bra 	$L__BB4_59;
	mul.wide.u32 	%rd69, %r23, 4;
	add.s64 	%rd70, %rd1, %rd69;
	ld.global.u32 	%r329, [%rd70];
	st.shared.u32 	[%r24], %r329;
$L__BB4_59:
	add.s32 	%r330, %r23, 1024;
	setp.ge.s32 	%p33, %r330, %r269;
	cvt.u64.u32 	%rd71, %r712;
	cvt.u64.u32 	%rd72, %r6;
	add.s64 	%rd73, %rd72, %rd71;
	shl.b64 	%rd74, %rd73, 2;
	add.s64 	%rd9, %rd1, %rd74;
	@%p33 bra 	$L__BB4_61;
	ld.global.u32 	%r331, [%rd9+4096];
	st.shared.u32 	[%r24+4096], %r331;
$L__BB4_61:
	add.s32 	%r332, %r23, 2048;
	setp.ge.s32 	%p34, %r332, %r269;
	@%p34 bra 	$L__BB4_63;
	ld.global.u32 	%r333, [%rd9+8192];
	st.shared.u32 	[%r24+8192], %r333;
$L__BB4_63:
	add.s32 	%r334, %r23, 3072;
	setp.ge.s32 	%p35, %r334, %r269;
	@%p35 bra 	$L__BB4_65;
	ld.global.u32 	%r335, [%rd9+12288];
	st.shared.u32 	[%r24+12288], %r335;
$L__BB4_65:
	add.s32 	%r712, %r712, 4096;
$L__BB4_66:
	setp.eq.s32 	%p36, %r22, 0;
	@%p36 bra 	$L__BB4_71;
	mov.b32 	%r716, 0;
$L__BB4_68:
	.pragma "nounroll";
	add.s32 	%r29, %r6, %r712;
	setp.ge.s32 	%p37, %r29, %r269;
	@%p37 bra 	$L__BB4_70;
	mul.wide.u32 	%rd75, %r29, 4;
	add.s64 	%rd76, %rd1, %rd75;
	ld.global.u32 	%r337, [%rd76];
	shl.b32 	%r338, %r29, 2;
	mov.u32 	%r339, _ZN8nvinfer112sparse_fipnn9smem_poolE;
	add.s32 	%r340, %r339, %r338;
	st.shared.u32 	[%r340], %r337;
$L__BB4_70:
	add.s32 	%r712, %r712, 1024;
	add.s32 	%r716, %r716, 1;
	setp.ne.s32 	%p38, %r716, %r22;
	@%p38 bra 	$L__BB4_68;
$L__BB4_71:
	mul.lo.s32 	%r341, %r267, %r1;
	mad.lo.s32 	%r342, %r341, %r268, %r341;
	mul.lo.s32 	%r343, %r342, %r269;
	mul.wide.s32 	%rd77, %r343, 4;
	add.s64 	%rd10, %rd4, %rd77;
	bar.sync 	0;
	add.s32 	%r731, %r2, %r769;
	setp.ge.s32 	%p39, %r731, %r3;
	@%p39 bra 	$L__BB4_234;
	setp.lt.s32 	%p40, %r268, 1;
	add.s32 	%r344, %r267, 31;
	shr.s32 	%r345, %r344, 31;
	shr.u32 	%r346, %r345, 27;
	add.s32 	%r347, %r344, %r346;
	and.b32  	%r33, %r347, -32;
	@%p40 bra 	$L__BB4_174;
	setp.lt.s32 	%p129, %r267, 1;
	@%p129 bra 	$L__BB4_159;
	max.s32 	%r439, %r33, 32;
	add.s32 	%r440, %r439, -1;
	shr.u32 	%r441, %r440, 5;
	add.s32 	%r442, %r441, 1;
	and.b32  	%r34, %r442, 7;
	and.b32  	%r35, %r442, 268435448;
	and.b32  	%r36, %r442, 3;
	and.b32  	%r37, %r440, 96;
	and.b32  	%r38, %r440, 32;
	cvt.u64.u32 	%rd113, %r5;
$L__BB4_75:
	shl.b32 	%r443, %r731, 1;
	mul.wide.s32 	%rd110, %r443, 4;
	add.s64 	%rd111, %rd3, %rd110;
	ld.global.u32 	%r444, [%rd111];
	add.s32 	%r40, %r444, -1;
	ld.global.u32 	%r41, [%rd111+4];
	add.s32 	%r42, %r41, -1;
	setp.lt.s32 	%p184, %r41, 1;
	setp.gt.s32 	%p185, %r41, %r269;
	or.pred  	%p186, %p184, %p185;
	setp.lt.s32 	%p187, %r444, 1;
	setp.gt.s32 	%p188, %r444, %r268;
	or.pred  	%p189, %p187, %p188;
	or.pred  	%p191, %p186, %p189;
	@%p191 bra 	$L__BB4_158;
	setp.ne.s32 	%p192, %r5, 0;
	@%p192 bra 	$L__BB4_78;
	shl.b32 	%r445, %r41, 2;
	mov.u32 	%r446, _ZN8nvinfer112sparse_fipnn9smem_poolE;
	add.s32 	%r447, %r446, %r445;
	st.shared.u32 	[%r447+-4], %r40;
$L__BB4_78:
	mov.b32 	%r723, 0;
$L__BB4_79:
	setp.lt.u32 	%p193, %r267, 225;
	mad.lo.s32 	%r450, %r723, %r269, %r42;
	mul.lo.s32 	%r451, %r450, %r267;
	mad.lo.s32 	%r452, %r731, %r268, %r723;
	mul.lo.s32 	%r58, %r452, %r267;
	cvt.s64.s32 	%rd112, %r451;
	add.s64 	%rd17, %rd112, %rd113;
	mov.b32 	%r726, 0;
	@%p193 bra 	$L__BB4_98;
	mov.b32 	%r726, 0;
	mov.u32 	%r725, %r726;
$L__BB4_81:
	.pragma "nounroll";
	add.s32 	%r61, %r726, %r5;
	setp.ge.s32 	%p194, %r61, %r267;
	cvt.u64.u32 	%rd114, %r726;
	add.s64 	%rd115, %rd17, %rd114;
	shl.b64 	%rd116, %rd115, 2;
	add.s64 	%rd18, %rd10, %rd116;
	add.s32 	%r454, %r61, %r58;
	mul.wide.s32 	%rd117, %r454, 4;
	add.s64 	%rd19, %rd2, %rd117;
	@%p194 bra 	$L__BB4_83;
	ld.global.f32 	%f180, [%rd19];
	atom.global.add.f32 	%f181, [%rd18], %f180;
$L__BB4_83:
	add.s32 	%r455, %r61, 32;
	setp.ge.s32 	%p195, %r455, %r267;
	@%p195 bra 	$L__BB4_85;
	ld.global.f32 	%f182, [%rd19+128];
	atom.global.add.f32 	%f183, [%rd18+128], %f182;
$L__BB4_85:
	add.s32 	%r456, %r61, 64;
	setp.ge.s32 	%p196, %r456, %r267;
	@%p196 bra 	$L__BB4_87;
	ld.global.f32 	%f184, [%rd19+256];
	atom.global.add.f32 	%f185, [%rd18+256], %f184;
$L__BB4_87:
	add.s32 	%r457, %r61, 96;
	setp.ge.s32 	%p197, %r457, %r267;
	@%p197 bra 	$L__BB4_89;
	ld.global.f32 	%f186, [%rd19+384];
	atom.global.add.f32 	%f187, [%rd18+384], %f186;
$L__BB4_89:
	add.s32 	%r458, %r61, 128;
	setp.ge.s32 	%p198, %r458, %r267;
	@%p198 bra 	$L__BB4_91;
	ld.global.f32 	%f188, [%rd19+512];
	atom.global.add.f32 	%f189, [%rd18+512], %f188;
$L__BB4_91:
	add.s32 	%r459, %r61, 160;
	setp.ge.s32 	%p199, %r459, %r267;
	@%p199 bra 	$L__BB4_93;
	ld.global.f32 	%f190, [%rd19+640];
	atom.global.add.f32 	%f191, [%rd18+640], %f190;
$L__BB4_93:
	add.s32 	%r460, %r61, 192;
	setp.ge.s32 	%p200, %r460, %r267;
	@%p200 bra 	$L__BB4_95;
	ld.global.f32 	%f192, [%rd19+768];
	atom.global.add.f32 	%f193, [%rd18+768], %f192;
$L__BB4_95:
	add.s32 	%r461, %r61, 224;
	setp.ge.s32 	%p201, %r461, %r267;
	@%p201 bra 	$L__BB4_97;
	ld.global.f32 	%f194, [%rd19+896];
	atom.global.add.f32 	%f195, [%rd18+896], %f194;
$L__BB4_97:
	add.s32 	%r726, %r726, 256;
	add.s32 	%r725, %r725, 8;
	setp.ne.s32 	%p202, %r725, %r35;
	@%p202 bra 	$L__BB4_81;
$L__BB4_98:
	setp.eq.s32 	%p203, %r34, 0;
	@%p203 bra 	$L__BB4_118;
	add.s32 	%r462, %r34, -1;
	setp.lt.u32 	%p204, %r462, 3;
	@%p204 bra 	$L__BB4_109;
	add.s32 	%r65, %r726, %r5;
	setp.ge.s32 	%p205, %r65, %r267;
	cvt.u64.u32 	%rd118, %r726;
	add.s64 	%rd119, %rd17, %rd118;
	shl.b64 	%rd120, %rd119, 2;
	add.s64 	%rd20, %rd10, %rd120;
	add.s32 	%r463, %r65, %r58;
	mul.wide.s32 	%rd121, %r463, 4;
	add.s64 	%rd21, %rd2, %rd121;
	@%p205 bra 	$L__BB4_102;
	ld.global.f32 	%f196, [%rd21];
	atom.global.add.f32 	%f197, [%rd20], %f196;
$L__BB4_102:
	add.s32 	%r464, %r65, 32;
	setp.ge.s32 	%p206, %r464, %r267;
	@%p206 bra 	$L__BB4_104;
	ld.global.f32 	%f198, [%rd21+128];
	atom.global.add.f32 	%f199, [%rd20+128], %f198;
$L__BB4_104:
	add.s32 	%r465, %r65, 64;
	setp.ge.s32 	%p207, %r465, %r267;
	@%p207 bra 	$L__BB4_106;
	ld.global.f32 	%f200, [%rd21+256];
	atom.global.add.f32 	%f201, [%rd20+256], %f200;
$L__BB4_106:
	add.s32 	%r466, %r65, 96;
	setp.ge.s32 	%p208, %r466, %r267;
	@%p208 bra 	$L__BB4_108;
	ld.global.f32 	%f202, [%rd21+384];
	atom.global.add.f32 	%f203, [%rd20+384], %f202;
$L__BB4_108:
	add.s32 	%r726, %r726, 128;
$L__BB4_109:
	setp.eq.s32 	%p209, %r36, 0;
	@%p209 bra 	$L__BB4_118;
	setp.eq.s32 	%p210, %r37, 0;
	@%p210 bra 	$L__BB4_116;
	add.s32 	%r68, %r726, %r5;
	setp.ge.s32 	%p211, %r68, %r267;
	add.s32 	%r467, %r68, %r58;
	mul.wide.s32 	%rd122, %r467, 4;
	add.s64 	%rd22, %rd2, %rd122;
	@%p211 bra 	$L__BB4_113;
	ld.global.f32 	%f204, [%rd22];
	cvt.u64.u32 	%rd123, %r726;
	add.s64 	%rd124, %rd17, %rd123;
	shl.b64 	%rd125, %rd124, 2;
	add.s64 	%rd126, %rd10, %rd125;
	atom.global.add.f32 	%f205, [%rd126], %f204;
$L__BB4_113:
	add.s32 	%r468, %r68, 32;
	setp.ge.s32 	%p212, %r468, %r267;
	@%p212 bra 	$L__BB4_115;
	ld.global.f32 	%f206, [%rd22+128];
	cvt.u64.u32 	%rd127, %r726;
	add.s64 	%rd128, %rd17, %rd127;
	shl.b64 	%rd129, %rd128, 2;
	add.s64 	%rd130, %rd10, %rd129;
	atom.global.add.f32 	%f207, [%rd130+128], %f206;
$L__BB4_115:
	add.s32 	%r726, %r726, 64;
$L__BB4_116:
	setp.ne.s32 	%p213, %r38, 0;
	add.s32 	%r71, %r726, %r5;
	setp.ge.s32 	%p214, %r71, %r267;
	or.pred  	%p215, %p213, %p214;
	@%p215 bra 	$L__BB4_118;
	add.s32 	%r470, %r71, %r58;
	mul.wide.s32 	%rd131, %r470, 4;
	add.s64 	%rd132, %rd2, %rd131;
	ld.global.f32 	%f208, [%rd132];
	cvt.u64.u32 	%rd133, %r726;
	add.s64 	%rd134, %rd17, %rd133;
	shl.b64 	%rd135, %rd134, 2;
	add.s64 	%rd136, %rd10, %rd135;
	atom.global.add.f32 	%f209, [%rd136], %f208;
$L__BB4_118:
	add.s32 	%r723, %r723, 1;
	setp.ne.s32 	%p216, %r723, %r268;
	@%p216 bra 	$L__BB4_79;
	mul.lo.s32 	%r472, %r42, %r267;
	mad.lo.s32 	%r473, %r731, %r268, %r40;
	mul.lo.s32 	%r73, %r473, %r267;
	cvt.s64.s32 	%rd137, %r472;
	add.s64 	%rd23, %rd137, %rd113;
	mov.b32 	%r720, 0;
	@%p193 bra 	$L__BB4_138;
	mov.b32 	%r720, 0;
	mov.u32 	%r719, %r720;
$L__BB4_121:
	.pragma "nounroll";
	add.s32 	%r45, %r720, %r5;
	setp.ge.s32 	%p218, %r45, %r267;
	cvt.u64.u32 	%rd139, %r720;
	add.s64 	%rd140, %rd23, %rd6;
	add.s64 	%rd141, %rd140, %rd139;
	shl.b64 	%rd142, %rd141, 2;
	add.s64 	%rd11, %rd10, %rd142;
	add.s32 	%r475, %r45, %r73;
	mul.wide.s32 	%rd143, %r475, 4;
	add.s64 	%rd12, %rd2, %rd143;
	@%p218 bra 	$L__BB4_123;
	ld.global.f32 	%f210, [%rd12];
	mul.f32 	%f211, %f210, %f210;
	atom.global.add.f32 	%f212, [%rd11], %f211;
$L__BB4_123:
	add.s32 	%r476, %r45, 32;
	setp.ge.s32 	%p219, %r476, %r267;
	@%p219 bra 	$L__BB4_125;
	ld.global.f32 	%f213, [%rd12+128];
	mul.f32 	%f214, %f213, %f213;
	atom.global.add.f32 	%f215, [%rd11+128], %f214;
$L__BB4_125:
	add.s32 	%r477, %r45, 64;
	setp.ge.s32 	%p220, %r477, %r267;
	@%p220 bra 	$L__BB4_127;
	ld.global.f32 	%f216, [%rd12+256];
	mul.f32 	%f217, %f216, %f216;
	atom.global.add.f32 	%f218, [%rd11+256], %f217;
$L__BB4_127:
	add.s32 	%r478, %r45, 96;
	setp.ge.s32 	%p221, %r478, %r267;
	@%p221 bra 	$L__BB4_129;
	ld.global.f32 	%f219, [%rd12+384];
	mul.f32 	%f220, %f219, %f219;
	atom.global.add.f32 	%f221, [%rd11+384], %f220;
$L__BB4_129:
	add.s32 	%r479, %r45, 128;
	setp.ge.s32 	%p222, %r479, %r267;
	@%p222 bra 	$L__BB4_131;
	ld.global.f32 	%f222, [%rd12+512];
	mul.f32 	%f223, %f222, %f222;
	atom.global.add.f32 	%f224, [%rd11+512], %f223;
$L__BB4_131:
	add.s32 	%r480, %r45, 160;
	setp.ge.s32 	%p223, %r480, %r267;
	@%p223 bra 	$L__BB4_133;
	ld.global.f32 	%f225, [%rd12+640];
	mul.f32 	%f226, %f225, %f225;
	atom.global.add.f32 	%f227, [%rd11+640], %f226;
$L__BB4_133:
	add.s32 	%r481, %r45, 192;
	setp.ge.s32 	%p224, %r481, %r267;
	@%p224 bra 	$L__BB4_135;
	ld.global.f32 	%f228, [%rd12+768];
	mul.f32 	%f229, %f228, %f228;
	atom.global.add.f32 	%f230, [%rd11+768], %f229;
$L__BB4_135:
	add.s32 	%r482, %r45, 224;
	setp.ge.s32 	%p225, %r482, %r267;
	@%p225 bra 	$L__BB4_137;
	ld.global.f32 	%f231, [%rd12+896];
	mul.f32 	%f232, %f231, %f231;
	atom.global.add.f32 	%f233, [%rd11+896], %f232;
$L__BB4_137:
	add.s32 	%r720, %r720, 256;
	add.s32 	%r719, %r719, 8;
	setp.ne.s32 	%p226, %r719, %r35;
	@%p226 bra 	$L__BB4_121;
$L__BB4_138:
	@%p203 bra 	$L__BB4_158;
	add.s32 	%r483, %r34, -1;
	setp.lt.u32 	%p228, %r483, 3;
	@%p228 bra 	$L__BB4_149;
	add.s32 	%r49, %r720, %r5;
	setp.ge.s32 	%p229, %r49, %r267;
	cvt.u64.u32 	%rd144, %r720;
	add.s64 	%rd145, %rd23, %rd144;
	add.s64 	%rd146, %rd145, %rd6;
	shl.b64 	%rd147, %rd146, 2;
	add.s64 	%rd13, %rd10, %rd147;
	add.s32 	%r484, %r49, %r73;
	mul.wide.s32 	%rd148, %r484, 4;
	add.s64 	%rd14, %rd2, %rd148;
	@%p229 bra 	$L__BB4_142;
	ld.global.f32 	%f234, [%rd14];
	mul.f32 	%f235, %f234, %f234;
	atom.global.add.f32 	%f236, [%rd13], %f235;
$L__BB4_142:
	add.s32 	%r485, %r49, 32;
	setp.ge.s32 	%p230, %r485, %r267;
	@%p230 bra 	$L__BB4_144;
	ld.global.f32 	%f237, [%rd14+128];
	mul.f32 	%f238, %f237, %f237;
	atom.global.add.f32 	%f239, [%rd13+128], %f238;
$L__BB4_144:
	add.s32 	%r486, %r49, 64;
	setp.ge.s32 	%p231, %r486, %r267;
	@%p231 bra 	$L__BB4_146;
	ld.global.f32 	%f240, [%rd14+256];
	mul.f32 	%f241, %f240, %f240;
	atom.global.add.f32 	%f242, [%rd13+256], %f241;
$L__BB4_146:
	add.s32 	%r487, %r49, 96;
	setp.ge.s32 	%p232, %r487, %r267;
	@%p232 bra 	$L__BB4_148;
	ld.global.f32 	%f243, [%rd14+384];
	mul.f32 	%f244, %f243, %f243;
	atom.global.add.f32 	%f245, [%rd13+384], %f244;
$L__BB4_148:
	add.s32 	%r720, %r720, 128;
$L__BB4_149:
	setp.eq.s32 	%p233, %r36, 0;
	@%p233 bra 	$L__BB4_158;
	setp.eq.s32 	%p234, %r37, 0;
	@%p234 bra 	$L__BB4_156;
	add.s32 	%r52, %r720, %r5;
	setp.ge.s32 	%p235, %r52, %r267;
	cvt.u64.u32 	%rd149, %r720;
	add.s64 	%rd150, %rd23, %rd149;
	add.s64 	%rd151, %rd150, %rd6;
	shl.b64 	%rd152, %rd151, 2;
	add.s64 	%rd15, %rd10, %rd152;
	add.s32 	%r488, %r52, %r73;
	mul.wide.s32 	%rd153, %r488, 4;
	add.s64 	%rd16, %rd2, %rd153;
	@%p235 bra 	$L__BB4_153;
	ld.global.f32 	%f246, [%rd16];
	mul.f32 	%f247, %f246, %f246;
	atom.global.add.f32 	%f248, [%rd15], %f247;
$L__BB4_153:
	add.s32 	%r489, %r52, 32;
	setp.ge.s32 	%p236, %r489, %r267;
	@%p236 bra 	$L__BB4_155;
	ld.global.f32 	%f249, [%rd16+128];
	mul.f32 	%f250, %f249, %f249;
	atom.global.add.f32 	%f251, [%rd15+128], %f250;
$L__BB4_155:
	add.s32 	%r720, %r720, 64;
$L__BB4_156:
	setp.ne.s32 	%p237, %r38, 0;
	add.s32 	%r55, %r720, %r5;
	setp.ge.s32 	%p238, %r55, %r267;
	or.pred  	%p239, %p237, %p238;
	@%p239 bra 	$L__BB4_158;
	add.s32 	%r491, %r55, %r73;
	mul.wide.s32 	%rd154, %r491, 4;
	add.s64 	%rd155, %rd2, %rd154;
	ld.global.f32 	%f252, [%rd155];
	mul.f32 	%f253, %f252, %f252;
	cvt.u64.u32 	%rd156, %r720;
	add.s64 	%rd157, %rd23, %rd156;
	add.s64 	%rd158, %rd157, %rd6;
	shl.b64 	%rd159, %rd158, 2;
	add.s64 	%rd160, %rd10, %rd159;
	atom.global.add.f32 	%f254, [%rd160], %f253;
$L__BB4_158:
	add.s32 	%r731, %r731, 32;
	setp.lt.s32 	%p240, %r731, %r3;
	@%p240 bra 	$L__BB4_75;
	bra.uni 	$L__BB4_234;
$L__BB4_159:
	add.s32 	%r409, %r731, 32;
	max.s32 	%r410, %r3, %r409;
	not.b32 	%r411, %r769;
	add.s32 	%r412, %r410, %r411;
	sub.s32 	%r74, %r412, %r2;
	and.b32  	%r413, %r74, 96;
	setp.eq.s32 	%p130, %r413, 96;
	@%p130 bra 	$L__BB4_164;
	shr.u32 	%r415, %r74, 5;
	add.s32 	%r416, %r415, 1;
	and.b32  	%r75, %r416, 3;
	mov.b32 	%r730, 0;
$L__BB4_161:
	.pragma "nounroll";
	setp.ne.s32 	%p131, %r5, 0;
	shl.b32 	%r417, %r731, 1;
	mul.wide.s32 	%rd107, %r417, 4;
	add.s64 	%rd108, %rd3, %rd107;
	ld.global.u32 	%r78, [%rd108];
	ld.global.u32 	%r79, [%rd108+4];
	setp.lt.s32 	%p132, %r79, 1;
	setp.gt.s32 	%p133, %r79, %r269;
	or.pred  	%p134, %p132, %p133;
	setp.lt.s32 	%p135, %r78, 1;
	setp.gt.s32 	%p136, %r78, %r268;
	or.pred  	%p137, %p135, %p136;
	or.pred  	%p139, %p134, %p137;
	or.pred  	%p140, %p139, %p131;
	@%p140 bra 	$L__BB4_163;
	add.s32 	%r418, %r78, -1;
	shl.b32 	%r419, %r79, 2;
	mov.u32 	%r420, _ZN8nvinfer112sparse_fipnn9smem_poolE;
	add.s32 	%r421, %r420, %r419;
	st.shared.u32 	[%r421+-4], %r418;
$L__BB4_163:
	add.s32 	%r731, %r731, 32;
	add.s32 	%r730, %r730, 1;
	setp.ne.s32 	%p141, %r730, %r75;
	@%p141 bra 	$L__BB4_161;
$L__BB4_164:
	setp.lt.u32 	%p142, %r74, 96;
	@%p142 bra 	$L__BB4_234;
$L__BB4_165:
	setp.ne.s32 	%p143, %r5, 0;
	shl.b32 	%r422, %r731, 1;
	mul.wide.s32 	%rd109, %r422, 4;
	add.s64 	%rd24, %rd3, %rd109;
	ld.global.u32 	%r84, [%rd24];
	ld.global.u32 	%r85, [%rd24+4];
	setp.lt.s32 	%p144, %r85, 1;
	setp.gt.s32 	%p145, %r85, %r269;
	or.pred  	%p146, %p144, %p145;
	setp.lt.s32 	%p147, %r84, 1;
	setp.gt.s32 	%p148, %r84, %r268;
	or.pred  	%p149, %p147, %p148;
	or.pred  	%p151, %p146, %p149;
	or.pred  	%p152, %p151, %p143;
	@%p152 bra 	$L__BB4_167;
	add.s32 	%r423, %r84, -1;
	shl.b32 	%r424, %r85, 2;
	mov.u32 	%r425, _ZN8nvinfer112sparse_fipnn9smem_poolE;
	add.s32 	%r426, %r425, %r424;
	st.shared.u32 	[%r426+-4], %r423;
$L__BB4_167:
	setp.ne.s32 	%p153, %r5, 0;
	ld.global.u32 	%r86, [%rd24+256];
	ld.global.u32 	%r87, [%rd24+260];
	setp.lt.s32 	%p154, %r87, 1;
	setp.gt.s32 	%p155, %r87, %r269;
	or.pred  	%p156, %p154, %p155;
	setp.lt.s32 	%p157, %r86, 1;
	setp.gt.s32 	%p158, %r86, %r268;
	or.pred  	%p159, %p157, %p158;
	or.pred  	%p161, %p156, %p159;
	or.pred  	%p162, %p161, %p153;
	@%p162 bra 	$L__BB4_169;
	add.s32 	%r427, %r86, -1;
	shl.b32 	%r428, %r87, 2;
	mov.u32 	%r429, _ZN8nvinfer112sparse_fipnn9smem_poolE;
	add.s32 	%r430, %r429, %r428;
	st.shared.u32 	[%r430+-4], %r427;
$L__BB4_169:
	setp.ne.s32 	%p163, %r5, 0;
	ld.global.u32 	%r88, [%rd24+512];
	ld.global.u32 	%r89, [%rd24+516];
	setp.lt.s32 	%p164, %r89, 1;
	setp.gt.s32 	%p165, %r89, %r269;
	or.pred  	%p166, %p164, %p165;
	setp.lt.s32 	%p167, %r88, 1;
	setp.gt.s32 	%p168, %r88, %r268;
	or.pred  	%p169, %p167, %p168;
	or.pred  	%p171, %p166, %p169;
	or.pred  	%p172, %p171, %p163;
	@%p172 bra 	$L__BB4_171;
	add.s32 	%r431, %r88, -1;
	shl.b32 	%r432, %r89, 2;
	mov.u32 	%r433, _ZN8nvinfer112sparse_fipnn9smem_poolE;
	add.s32 	%r434, %r433, %r432;
	st.shared.u32 	[%r434+-4], %r431;
$L__BB4_171:
	setp.ne.s32 	%p173, %r5, 0;
	ld.global.u32 	%r90, [%rd24+768];
	ld.global.u32 	%r91, [%rd24+772];
	setp.lt.s32 	%p174, %r91, 1;
	setp.gt.s32 	%p175, %r91, %r269;
	or.pred  	%p176, %p174, %p175;
	setp.lt.s32 	%p177, %r90, 1;
	setp.gt.s32 	%p178, %r90, %r268;
	or.pred  	%p179, %p177, %p178;
	or.pred  	%p181, %p176, %p179;
	or.pred  	%p182, %p181, %p173;
	@%p182 bra 	$L__BB4_173;
	add.s32 	%r435, %r90, -1;
	shl.b32 	%r436, %r91, 2;
	mov.u32 	%r437, _ZN8nvinfer112sparse_fipnn9smem_poolE;
	add.s32 	%r438, %r437, %r436;
	st.shared.u32 	[%r438+-4], %r435;
$L__BB4_173:
	add.s32 	%r731, %r731, 128;
	setp.lt.s32 	%p183, %r731, %r3;
	@%p183 bra 	$L__BB4_165;
	bra.uni 	$L__BB4_234;
$L__BB4_174:
	setp.lt.s32 	%p41, %r267, 1;
	@%p41 bra 	$L__BB4_219;
	max.s32 	%r378, %r33, 32;
	add.s32 	%r379, %r378, -1;
	shr.u32 	%r380, %r379, 5;
	add.s32 	%r381, %r380, 1;
	and.b32  	%r93, %r381, 7;
	and.b32  	%r94, %r381, 268435448;
	and.b32  	%r95, %r381, 3;
	and.b32  	%r96, %r379, 96;
	and.b32  	%r97, %r379, 32;
	cvt.u64.u32 	%rd84, %r5;
$L__BB4_176:
	shl.b32 	%r382, %r731, 1;
	mul.wide.s32 	%rd81, %r382, 4;
	add.s64 	%rd82, %rd3, %rd81;
	ld.global.u32 	%r383, [%rd82];
	add.s32 	%r99, %r383, -1;
	ld.global.u32 	%r100, [%rd82+4];
	setp.lt.s32 	%p96, %r100, 1;
	setp.gt.s32 	%p97, %r100, %r269;
	or.pred  	%p98, %p96, %p97;
	setp.lt.s32 	%p99, %r383, 1;
	setp.gt.s32 	%p100, %r383, %r268;
	or.pred  	%p101, %p99, %p100;
	or.pred  	%p103, %p98, %p101;
	@%p103 bra 	$L__BB4_218;
	setp.ne.s32 	%p104, %r5, 0;
	@%p104 bra 	$L__BB4_179;
	shl.b32 	%r384, %r100, 2;
	mov.u32 	%r385, _ZN8nvinfer112sparse_fipnn9smem_poolE;
	add.s32 	%r386, %r385, %r384;
	st.shared.u32 	[%r386+-4], %r99;
$L__BB4_179:
	setp.lt.u32 	%p105, %r267, 225;
	add.s32 	%r388, %r100, -1;
	mul.lo.s32 	%r389, %r388, %r267;
	mad.lo.s32 	%r390, %r731, %r268, %r99;
	mul.lo.s32 	%r101, %r390, %r267;
	cvt.s64.s32 	%rd83, %r389;
	add.s64 	%rd25, %rd83, %rd84;
	mov.b32 	%r736, 0;
	@%p105 bra 	$L__BB4_198;
	mov.b32 	%r736, 0;
	mov.u32 	%r735, %r736;
$L__BB4_181:
	.pragma "nounroll";
	add.s32 	%r104, %r736, %r5;
	setp.ge.s32 	%p106, %r104, %r267;
	cvt.u64.u32 	%rd85, %r736;
	add.s64 	%rd86, %rd25, %rd6;
	add.s64 	%rd87, %rd86, %rd85;
	shl.b64 	%rd88, %rd87, 2;
	add.s64 	%rd26, %rd10, %rd88;
	add.s32 	%r392, %r104, %r101;
	mul.wide.s32 	%rd89, %r392, 4;
	add.s64 	%rd27, %rd2, %rd89;
	@%p106 bra 	$L__BB4_183;
	ld.global.f32 	%f135, [%rd27];
	mul.f32 	%f136, %f135, %f135;
	atom.global.add.f32 	%f137, [%rd26], %f136;
$L__BB4_183:
	add.s32 	%r393, %r104, 32;
	setp.ge.s32 	%p107, %r393, %r267;
	@%p107 bra 	$L__BB4_185;
	ld.global.f32 	%f138, [%rd27+128];
	mul.f32 	%f139, %f138, %f138;
	atom.global.add.f32 	%f140, [%rd26+128], %f139;
$L__BB4_185:
	add.s32 	%r394, %r104, 64;
	setp.ge.s32 	%p108, %r394, %r267;
	@%p108 bra 	$L__BB4_187;
	ld.global.f32 	%f141, [%rd27+256];
	mul.f32 	%f142, %f141, %f141;
	atom.global.add.f32 	%f143, [%rd26+256], %f142;
$L__BB4_187:
	add.s32 	%r395, %r104, 96;
	setp.ge.s32 	%p109, %r395, %r267;
	@%p109 bra 	$L__BB4_189;
	ld.global.f32 	%f144, [%rd27+384];
	mul.f32 	%f145, %f144, %f144;
	atom.global.add.f32 	%f146, [%rd26+384], %f145;
$L__BB4_189:
	add.s32 	%r396, %r104, 128;
	setp.ge.s32 	%p110, %r396, %r267;
	@%p110 bra 	$L__BB4_191;
	ld.global.f32 	%f147, [%rd27+512];
	mul.f32 	%f148, %f147, %f147;
	atom.global.add.f32 	%f149, [%rd26+512], %f148;
$L__BB4_191:
	add.s32 	%r397, %r104, 160;
	setp.ge.s32 	%p111, %r397, %r267;
	@%p111 bra 	$L__BB4_193;
	ld.global.f32 	%f150, [%rd27+640];
	mul.f32 	%f151, %f150, %f150;
	atom.global.add.f32 	%f152, [%rd26+640], %f151;
$L__BB4_193:
	add.s32 	%r398, %r104, 192;
	setp.ge.s32 	%p112, %r398, %r267;
	@%p112 bra 	$L__BB4_195;
	ld.global.f32 	%f153, [%rd27+768];
	mul.f32 	%f154, %f153, %f153;
	atom.global.add.f32 	%f155, [%rd26+768], %f154;
$L__BB4_195:
	add.s32 	%r399, %r104, 224;
	setp.ge.s32 	%p113, %r399, %r267;
	@%p113 bra 	$L__BB4_197;
	ld.global.f32 	%f156, [%rd27+896];
	mul.f32 	%f157, %f156, %f156;
	atom.global.add.f32 	%f158, [%rd26+896], %f157;
$L__BB4_197:
	add.s32 	%r736, %r736, 256;
	add.s32 	%r735, %r735, 8;
	setp.ne.s32 	%p114, %r735, %r94;
	@%p114 bra 	$L__BB4_181;
$L__BB4_198:
	setp.eq.s32 	%p115, %r93, 0;
	@%p115 bra 	$L__BB4_218;
	add.s32 	%r400, %r93, -1;
	setp.lt.u32 	%p116, %r400, 3;
	@%p116 bra 	$L__BB4_209;
	add.s32 	%r108, %r736, %r5;
	setp.ge.s32 	%p117, %r108, %r267;
	cvt.u64.u32 	%rd90, %r736;
	add.s64 	%rd91, %rd25, %rd90;
	add.s64 	%rd92, %rd91, %rd6;
	shl.b64 	%rd93, %rd92, 2;
	add.s64 	%rd28, %rd10, %rd93;
	add.s32 	%r401, %r108, %r101;
	mul.wide.s32 	%rd94, %r401, 4;
	add.s64 	%rd29, %rd2, %rd94;
	@%p117 bra 	$L__BB4_202;
	ld.global.f32 	%f159, [%rd29];
	mul.f32 	%f160, %f159, %f159;
	atom.global.add.f32 	%f161, [%rd28], %f160;
$L__BB4_202:
	add.s32 	%r402, %r108, 32;
	setp.ge.s32 	%p118, %r402, %r267;
	@%p118 bra 	$L__BB4_204;
	ld.global.f32 	%f162, [%rd29+128];
	mul.f32 	%f163, %f162, %f162;
	atom.global.add.f32 	%f164, [%rd28+128], %f163;
$L__BB4_204:
	add.s32 	%r403, %r108, 64;
	setp.ge.s32 	%p119, %r403, %r267;
	@%p119 bra 	$L__BB4_206;
	ld.global.f32 	%f165, [%rd29+256];
	mul.f32 	%f166, %f165, %f165;
	atom.global.add.f32 	%f167, [%rd28+256], %f166;
$L__BB4_206:
	add.s32 	%r404, %r108, 96;
	setp.ge.s32 	%p120, %r404, %r267;
	@%p120 bra 	$L__BB4_208;
	ld.global.f32 	%f168, [%rd29+384];
	mul.f32 	%f169, %f168, %f168;
	atom.global.add.f32 	%f170, [%rd28+384], %f169;
$L__BB4_208:
	add.s32 	%r736, %r736, 128;
$L__BB4_209:
	setp.eq.s32 	%p121, %r95, 0;
	@%p121 bra 	$L__BB4_218;
	setp.eq.s32 	%p122, %r96, 0;
	@%p122 bra 	$L__BB4_216;
	add.s32 	%r111, %r736, %r5;
	setp.ge.s32 	%p123, %r111, %r267;
	cvt.u64.u32 	%rd95, %r736;
	add.s64 	%rd96, %rd25, %rd95;
	add.s64 	%rd97, %rd96, %rd6;
	shl.b64 	%rd98, %rd97, 2;
	add.s64 	%rd30, %rd10, %rd98;
	add.s32 	%r405, %r111, %r101;
	mul.wide.s32 	%rd99, %r405, 4;
	add.s64 	%rd31, %rd2, %rd99;
	@%p123 bra 	$L__BB4_213;
	ld.global.f32 	%f171, [%rd31];
	mul.f32 	%f172, %f171, %f171;
	atom.global.add.f32 	%f173, [%rd30], %f172;
$L__BB4_213:
	add.s32 	%r406, %r111, 32;
	setp.ge.s32 	%p124, %r406, %r267;
	@%p124 bra 	$L__BB4_215;
	ld.global.f32 	%f174, [%rd31+128];
	mul.f32 	%f175, %f174, %f174;
	atom.global.add.f32 	%f176, [%rd30+128], %f175;
$L__BB4_215:
	add.s32 	%r736, %r736, 64;
$L__BB4_216:
	setp.ne.s32 	%p125, %r97, 0;
	add.s32 	%r114, %r736, %r5;
	setp.ge.s32 	%p126, %r114, %r267;
	or.pred  	%p127, %p125, %p126;
	@%p127 bra 	$L__BB4_218;
	add.s32 	%r408, %r114, %r101;
	mul.wide.s32 	%rd100, %r408, 4;
	add.s64 	%rd101, %rd2, %rd100;
	ld.global.f32 	%f177, [%rd101];
	mul.f32 	%f178, %f177, %f177;
	cvt.u64.u32 	%rd102, %r736;
	add.s64 	%rd103, %rd25, %rd102;
	add.s64 	%rd104, %rd103, %rd6;
	shl.b64 	%rd105, %rd104, 2;
	add.s64 	%rd106, %rd10, %rd105;
	atom.global.add.f32 	%f179, [%rd106], %f178;
$L__BB4_218:
	add.s32 	%r731, %r731, 32;
	setp.lt.s32 	%p128, %r731, %r3;
	@%p128 bra 	$L__BB4_176;
	bra.uni 	$L__BB4_234;
$L__BB4_219:
	add.s32 	%r348, %r731, 32;
	max.s32 	%r349, %r3, %r348;
	not.b32 	%r350, %r769;
	add.s32 	%r351, %r349, %r350;
	sub.s32 	%r116, %r351, %r2;
	and.b32  	%r352, %r116, 96;
	setp.eq.s32 	%p42, %r352, 96;
	@%p42 bra 	$L__BB4_224;
	shr.u32 	%r354, %r116, 5;
	add.s32 	%r355, %r354, 1;
	and.b32  	%r117, %r355, 3;
	mov.b32 	%r740, 0;
$L__BB4_221:
	.pragma "nounroll";
	setp.ne.s32 	%p43, %r5, 0;
	shl.b32 	%r356, %r731, 1;
	mul.wide.s32 	%rd78, %r356, 4;
	add.s64 	%rd79, %rd3, %rd78;
	ld.global.u32 	%r120, [%rd79];
	ld.global.u32 	%r121, [%rd79+4];
	setp.lt.s32 	%p44, %r121, 1;
	setp.gt.s32 	%p45, %r121, %r269;
	or.pred  	%p46, %p44, %p45;
	setp.lt.s32 	%p47, %r120, 1;
	setp.gt.s32 	%p48, %r120, %r268;
	or.pred  	%p49, %p47, %p48;
	or.pred  	%p51, %p46, %p49;
	or.pred  	%p52, %p51, %p43;
	@%p52 bra 	$L__BB4_223;
	add.s32 	%r357, %r120, -1;
	shl.b32 	%r358, %r121, 2;
	mov.u32 	%r359, _ZN8nvinfer112sparse_fipnn9smem_poolE;
	add.s32 	%r360, %r359, %r358;
	st.shared.u32 	[%r360+-4], %r357;
$L__BB4_223:
	add.s32 	%r731, %r731, 32;
	add.s32 	%r740, %r740, 1;
	setp.ne.s32 	%p53, %r740, %r117;
	@%p53 bra 	$L__BB4_221;
$L__BB4_224:
	setp.lt.u32 	%p54, %r116, 96;
	@%p54 bra 	$L__BB4_234;
$L__BB4_225:
	setp.ne.s32 	%p55, %r5, 0;
	shl.b32 	%r361, %r731, 1;
	mul.wide.s32 	%rd80, %r361, 4;
	add.s64 	%rd32, %rd3, %rd80;
	ld.global.u32 	%r126, [%rd32];
	ld.global.u32 	%r127, [%rd32+4];
	setp.lt.s32 	%p56, %r127, 1;
	setp.gt.s32 	%p57, %r127, %r269;
	or.pred  	%p58, %p56, %p57;
	setp.lt.s32 	%p59, %r126, 1;
	setp.gt.s32 	%p60, %r126, %r268;
	or.pred  	%p61, %p59, %p60;
	or.pred  	%p63, %p58, %p61;
	or.pred  	%p64, %p63, %p55;
	@%p64 bra 	$L__BB4_227;
	add.s32 	%r362, %r126, -1;
	shl.b32 	%r363, %r127, 2;
	mov.u32 	%r364, _ZN8nvinfer112sparse_fipnn9smem_poolE;
	add.s32 	%r365, %r364, %r363;
	st.shared.u32 	[%r365+-4], %r362;
$L__BB4_227:
	setp.ne.s32 	%p65, %r5, 0;
	ld.global.u32 	%r128, [%rd32+256];
	ld.global.u32 	%r129, [%rd32+260];
	setp.lt.s32 	%p66, %r129, 1;
	setp.gt.s32 	%p67, %r129, %r269;
	or.pred  	%p68, %p66, %p67;
	setp.lt.s32 	%p69, %r128, 1;
	setp.gt.s32 	%p70, %r128, %r268;
	or.pred  	%p71, %p69, %p70;
	or.pred  	%p73, %p68, %p71;
	or.pred  	%p74, %p73, %p65;
	@%p74 bra 	$L__BB4_229;
	add.s32 	%r366, %r128, -1;
	shl.b32 	%r367, %r129, 2;
	mov.u32 	%r368, _ZN8nvinfer112sparse_fipnn9smem_poolE;
	add.s32 	%r369, %r368, %r367;
	st.shared.u32 	[%r369+-4], %r366;
$L__BB4_229:
	setp.ne.s32 	%p75, %r5, 0;
	ld.global.u32 	%r130, [%rd32+512];
	ld.global.u32 	%r131, [%rd32+516];
	setp.lt.s32 	%p76, %r131, 1;
	setp.gt.s32 	%p77, %r131, %r269;
	or.pred  	%p78, %p76, %p77;
	setp.lt.s32 	%p79, %r130, 1;
	setp.gt.s32 	%p80, %r130, %r268;
	or.pred  	%p81, %p79, %p80;
	or.pred  	%p83, %p78, %p81;
	or.pred  	%p84, %p83, %p75;
	@%p84 bra 	$L__BB4_231;
	add.s32 	%r370, %r130, -1;
	shl.b32 	%r371, %r131, 2;
	mov.u32 	%r372, _ZN8nvinfer112sparse_fipnn9smem_poolE;
	add.s32 	%r373, %r372, %r371;
	st.shared.u32 	[%r373+-4], %r370;
$L__BB4_231:
	setp.ne.s32 	%p85, %r5, 0;
	ld.global.u32 	%r132, [%rd32+768];
	ld.global.u32 	%r133, [%rd32+772];
	setp.lt.s32 	%p86, %r133, 1;
	setp.gt.s32 	%p87, %r133, %r269;
	or.pred  	%p88, %p86, %p87;
	setp.lt.s32 	%p89, %r132, 1;
	setp.gt.s32 	%p90, %r132, %r268;
	or.pred  	%p91, %p89, %p90;
	or.pred  	%p93, %p88, %p91;
	or.pred  	%p94, %p93, %p85;
	@%p94 bra 	$L__BB4_233;
	add.s32 	%r374, %r132, -1;
	shl.b32 	%r375, %r133, 2;
	mov.u32 	%r376, _ZN8nvinfer112sparse_fipnn9smem_poolE;
	add.s32 	%r377, %r376, %r375;
	st.shared.u32 	[%r377+-4], %r374;
$L__BB4_233:
	add.s32 	%r731, %r731, 128;
	setp.lt.s32 	%p95, %r731, %r3;
	@%p95 bra 	$L__BB4_225;
$L__BB4_234:
	shl.b32 	%r492, %r269, 2;
	mov.u32 	%r493, _ZN8nvinfer112sparse_fipnn9smem_poolE;
	add.s32 	%r135, %r493, %r492;
	bar.sync 	0;
	or.b32  	%r494, %r769, %r5;
	setp.ne.s32 	%p241, %r494, 0;
	add.s32 	%r136, %r135, %r492;
	@%p241 bra 	$L__BB4_277;
	setp.lt.s32 	%p242, %r269, 1;
	mov.b32 	%r745, 0;
	@%p242 bra 	$L__BB4_276;
	add.s32 	%r498, %r269, -1;
	and.b32  	%r137, %r269, 7;
	setp.lt.u32 	%p243, %r498, 7;
	mov.b32 	%r761, 0;
	mov.u32 	%r745, %r761;
	@%p243 bra 	$L__BB4_255;
	and.b32  	%r761, %r269, 2147483640;
	mov.b32 	%r743, 0;
	mov.u32 	%r745, %r743;
$L__BB4_238:
	.pragma "nounroll";
	shl.b32 	%r500, %r743, 2;
	add.s32 	%r141, %r493, %r500;
	ld.shared.u32 	%r502, [%r141];
	setp.lt.s32 	%p244, %r502, 0;
	@%p244 bra 	$L__BB4_240;
	add.s32 	%r142, %r745, 1;
	shl.b32 	%r503, %r745, 2;
	add.s32 	%r504, %r135, %r503;
	st.shared.u32 	[%r504], %r743;
	mov.u32 	%r745, %r142;
$L__BB4_240:
	ld.shared.u32 	%r505, [%r141+4];
	setp.lt.s32 	%p245, %r505, 0;
	@%p245 bra 	$L__BB4_242;
	add.s32 	%r506, %r743, 1;
	add.s32 	%r144, %r745, 1;
	shl.b32 	%r507, %r745, 2;
	add.s32 	%r508, %r135, %r507;
	st.shared.u32 	[%r508], %r506;
	mov.u32 	%r745, %r144;
$L__BB4_242:
	ld.shared.u32 	%r509, [%r141+8];
	setp.lt.s32 	%p246, %r509, 0;
	@%p246 bra 	$L__BB4_244;
	add.s32 	%r510, %r743, 2;
	add.s32 	%r146, %r745, 1;
	shl.b32 	%r511, %r745, 2;
	add.s32 	%r512, %r135, %r511;
	st.shared.u32 	[%r512], %r510;
	mov.u32 	%r745, %r146;
$L__BB4_244:
	ld.shared.u32 	%r513, [%r141+12];
	setp.lt.s32 	%p247, %r513, 0;
	@%p247 bra 	$L__BB4_246;
	add.s32 	%r514, %r743, 3;
	add.s32 	%r148, %r745, 1;
	shl.b32 	%r515, %r745, 2;
	add.s32 	%r516, %r135, %r515;
	st.shared.u32 	[%r516], %r514;
	mov.u32 	%r745, %r148;
$L__BB4_246:
	ld.shared.u32 	%r517, [%r141+16];
	setp.lt.s32 	%p248, %r517, 0;
	@%p248 bra 	$L__BB4_248;
	add.s32 	%r518, %r743, 4;
	add.s32 	%r150, %r745, 1;
	shl.b32 	%r519, %r745, 2;
	add.s32 	%r520, %r135, %r519;
	st.shared.u32 	[%r520], %r518;
	mov.u32 	%r745, %r150;
$L__BB4_248:
	ld.shared.u32 	%r521, [%r141+20];
	setp.lt.s32 	%p249, %r521, 0;
	@%p249 bra 	$L__BB4_250;
	add.s32 	%r522, %r743, 5;
	add.s32 	%r152, %r745, 1;
	shl.b32 	%r523, %r745, 2;
	add.s32 	%r524, %r135, %r523;
	st.shared.u32 	[%r524], %r522;
	mov.u32 	%r745, %r152;
$L__BB4_250:
	ld.shared.u32 	%r525, [%r141+24];
	setp.lt.s32 	%p250, %r525, 0;
	@%p250 bra 	$L__BB4_252;
	add.s32 	%r526, %r743, 6;
	add.s32 	%r154, %r745, 1;
	shl.b32 	%r527, %r745, 2;
	add.s32 	%r528, %r135, %r527;
	st.shared.u32 	[%r528], %r526;
	mov.u32 	%r745, %r154;
$L__BB4_252:
	ld.shared.u32 	%r529, [%r141+28];
	setp.lt.s32 	%p251, %r529, 0;
	@%p251 bra 	$L__BB4_254;
	add.s32 	%r530, %r743, 7;
	add.s32 	%r156, %r745, 1;
	shl.b32 	%r531, %r745, 2;
	add.s32 	%r532, %r135, %r531;
	st.shared.u32 	[%r532], %r530;
	mov.u32 	%r745, %r156;
$L__BB4_254:
	add.s32 	%r743, %r743, 8;
	setp.ne.s32 	%p252, %r743, %r761;
	@%p252 bra 	$L__BB4_238;
$L__BB4_255:
	setp.eq.s32 	%p253, %r137, 0;
	@%p253 bra 	$L__BB4_276;
	and.b32  	%r162, %r269, 3;
	setp.lt.u32 	%p254, %r137, 4;
	@%p254 bra 	$L__BB4_266;
	shl.b32 	%r534, %r761, 2;
	add.s32 	%r163, %r493, %r534;
	ld.shared.u32 	%r536, [%r163];
	setp.lt.s32 	%p255, %r536, 0;
	@%p255 bra 	$L__BB4_259;
	add.s32 	%r164, %r745, 1;
	shl.b32 	%r537, %r745, 2;
	add.s32 	%r538, %r135, %r537;
	st.shared.u32 	[%r538], %r761;
	mov.u32 	%r745, %r164;
$L__BB4_259:
	ld.shared.u32 	%r539, [%r163+4];
	setp.lt.s32 	%p256, %r539, 0;
	@%p256 bra 	$L__BB4_261;
	add.s32 	%r540, %r761, 1;
	add.s32 	%r166, %r745, 1;
	shl.b32 	%r541, %r745, 2;
	add.s32 	%r542, %r135, %r541;
	st.shared.u32 	[%r542], %r540;
	mov.u32 	%r745, %r166;
$L__BB4_261:
	ld.shared.u32 	%r543, [%r163+8];
	setp.lt.s32 	%p257, %r543, 0;
	@%p257 bra 	$L__BB4_263;
	add.s32 	%r544, %r761, 2;
	add.s32 	%r168, %r745, 1;
	shl.b32 	%r545, %r745, 2;
	add.s32 	%r546, %r135, %r545;
	st.shared.u32 	[%r546], %r544;
	mov.u32 	%r745, %r168;
$L__BB4_263:
	ld.shared.u32 	%r547, [%r163+12];
	setp.lt.s32 	%p258, %r547, 0;
	@%p258 bra 	$L__BB4_265;
	add.s32 	%r548, %r761, 3;
	add.s32 	%r170, %r745, 1;
	shl.b32 	%r549, %r745, 2;
	add.s32 	%r550, %r135, %r549;
	st.shared.u32 	[%r550], %r548;
	mov.u32 	%r745, %r170;
$L__BB4_265:
	add.s32 	%r761, %r761, 4;
$L__BB4_266:
	setp.eq.s32 	%p259, %r162, 0;
	@%p259 bra 	$L__BB4_276;
	setp.eq.s32 	%p260, %r162, 1;
	@%p260 bra 	$L__BB4_273;
	shl.b32 	%r552, %r761, 2;
	add.s32 	%r176, %r493, %r552;
	ld.shared.u32 	%r554, [%r176];
	setp.lt.s32 	%p261, %r554, 0;
	@%p261 bra 	$L__BB4_270;
	add.s32 	%r177, %r745, 1;
	shl.b32 	%r555, %r745, 2;
	add.s32 	%r556, %r135, %r555;
	st.shared.u32 	[%r556], %r761;
	mov.u32 	%r745, %r177;
$L__BB4_270:
	ld.shared.u32 	%r557, [%r176+4];
	setp.lt.s32 	%p262, %r557, 0;
	@%p262 bra 	$L__BB4_272;
	add.s32 	%r558, %r761, 1;
	add.s32 	%r179, %r745, 1;
	shl.b32 	%r559, %r745, 2;
	add.s32 	%r560, %r135, %r559;
	st.shared.u32 	[%r560], %r558;
	mov.u32 	%r745, %r179;
$L__BB4_272:
	add.s32 	%r761, %r761, 2;
$L__BB4_273:
	and.b32  	%r561, %r269, 1;
	setp.eq.b32 	%p263, %r561, 1;
	not.pred 	%p264, %p263;
	@%p264 bra 	$L__BB4_276;
	shl.b32 	%r562, %r761, 2;
	add.s32 	%r564, %r493, %r562;
	ld.shared.u32 	%r565, [%r564];
	setp.lt.s32 	%p265, %r565, 0;
	@%p265 bra 	$L__BB4_276;
	add.s32 	%r185, %r745, 1;
	shl.b32 	%r566, %r745, 2;
	add.s32 	%r567, %r135, %r566;
	st.shared.u32 	[%r567], %r761;
	mov.u32 	%r745, %r185;
$L__BB4_276:
	st.shared.u32 	[%r136], %r745;
$L__BB4_277:
	bar.sync 	0;
	ld.shared.u32 	%r187, [%r136];
	setp.ge.s32 	%p266, %r769, %r187;
	@%p266 bra 	$L__BB4_390;
	ld.param.u64 	%rd275, [_ZN8nvinfer112sparse_fipnn14SparseFIPNNGpuIfLi32EEEviiiPiS2_PT_S4_S2_PKS3_PKiS4_S4__param_10];
	mad.lo.s32 	%r568, %r269, %r269, %r269;
	shr.u32 	%r569, %r568, 31;
	add.s32 	%r570, %r568, %r569;
	shr.s32 	%r571, %r570, 1;
	mul.lo.s32 	%r572, %r571, %r1;
	cvta.to.global.u64 	%rd161, %rd275;
	mul.wide.s32 	%rd162, %r572, 4;
	add.s64 	%rd33, %rd161, %rd162;
	add.s32 	%r573, %r267, 31;
	shr.s32 	%r574, %r573, 31;
	shr.u32 	%r575, %r574, 27;
	add.s32 	%r576, %r573, %r575;
	and.b32  	%r577, %r576, -32;
	max.s32 	%r578, %r577, 32;
	add.s32 	%r579, %r578, -1;
	shr.u32 	%r580, %r579, 5;
	add.s32 	%r581, %r580, 1;
	and.b32  	%r188, %r581, 7;
	and.b32  	%r189, %r581, 3;
	and.b32  	%r190, %r581, 268435448;
	and.b32  	%r191, %r579, 32;
	and.b32  	%r192, %r581, 268435452;
	neg.s32 	%r193, %r190;
$L__BB4_279:
	setp.lt.s32 	%p267, %r267, 1;
	shl.b32 	%r582, %r769, 2;
	add.s32 	%r583, %r135, %r582;
	ld.shared.u32 	%r195, [%r583];
	shl.b32 	%r584, %r195, 2;
	mov.u32 	%r585, _ZN8nvinfer112sparse_fipnn9smem_poolE;
	add.s32 	%r586, %r585, %r584;
	ld.shared.u32 	%r196, [%r586];
	add.s32 	%r587, %r195, 2;
	mad.lo.s32 	%r588, %r587, %r195, %r587;
	shr.u32 	%r589, %r588, 31;
	add.s32 	%r590, %r588, %r589;
	shr.s32 	%r197, %r590, 1;
	mov.f32 	%f255, 0f00000000;
	st.local.v4.f32 	[%rd5], {%f255, %f255, %f255, %f255};
	st.local.v4.f32 	[%rd5+16], {%f255, %f255, %f255, %f255};
	st.local.v4.f32 	[%rd5+32], {%f255, %f255, %f255, %f255};
	@%p267 bra 	$L__BB4_320;
	setp.lt.s32 	%p268, %r267, 225;
	mul.lo.s32 	%r198, %r195, %r267;
	add.s32 	%r592, %r195, %r269;
	mul.lo.s32 	%r199, %r592, %r267;
	mov.b32 	%r771, 0;
	@%p268 bra 	$L__BB4_300;
	add.s32 	%r776, %r5, %r198;
	add.s32 	%r775, %r5, %r199;
	mov.b32 	%r777, 128;
	mov.u32 	%r773, %r193;
	mov.u32 	%r774, %r5;
$L__BB4_282:
	.pragma "nounroll";
	add.s32 	%r594, %r777, -128;
	setp.ge.s32 	%p269, %r774, %r267;
	shr.u32 	%r595, %r594, 5;
	mul.wide.u32 	%rd163, %r595, 4;
	add.s64 	%rd38, %rd5, %rd163;
	mul.wide.s32 	%rd164, %r776, 4;
	add.s64 	%rd39, %rd10, %rd164;
	mul.wide.s32 	%rd165, %r775, 4;
	add.s64 	%rd40, %rd10, %rd165;
	@%p269 bra 	$L__BB4_284;
	ld.global.f32 	%f256, [%rd39];
	st.local.f32 	[%rd38], %f256;
	ld.global.f32 	%f257, [%rd40];
	st.local.f32 	[%rd38+24], %f257;
$L__BB4_284:
	add.s32 	%r596, %r774, 32;
	setp.ge.s32 	%p270, %r596, %r267;
	@%p270 bra 	$L__BB4_286;
	ld.global.f32 	%f258, [%rd39+128];
	st.local.f32 	[%rd38+4], %f258;
	ld.global.f32 	%f259, [%rd40+128];
	st.local.f32 	[%rd38+28], %f259;
$L__BB4_286:
	add.s32 	%r597, %r774, 64;
	setp.ge.s32 	%p271, %r597, %r267;
	@%p271 bra 	$L__BB4_288;
	ld.global.f32 	%f260, [%rd39+256];
	st.local.f32 	[%rd38+8], %f260;
	ld.global.f32 	%f261, [%rd40+256];
	st.local.f32 	[%rd38+32], %f261;
$L__BB4_288:
	add.s32 	%r598, %r774, 96;
	setp.ge.s32 	%p272, %r598, %r267;
	@%p272 bra 	$L__BB4_290;
	ld.global.f32 	%f262, [%rd39+384];
	st.local.f32 	[%rd38+12], %f262;
	ld.global.f32 	%f263, [%rd40+384];
	st.local.f32 	[%rd38+36], %f263;
$L__BB4_290:
	add.s32 	%r599, %r774, 128;
	setp.ge.s32 	%p273, %r599, %r267;
	@%p273 bra 	$L__BB4_292;
	ld.global.f32 	%f264, [%rd39+512];
	st.local.f32 	[%rd38+16], %f264;
	ld.global.f32 	%f265, [%rd40+512];
	st.local.f32 	[%rd38+40], %f265;
$L__BB4_292:
	add.s32 	%r600, %r774, 160;
	setp.ge.s32 	%p274, %r600, %r267;
	@%p274 bra 	$L__BB4_294;
	ld.global.f32 	%f266, [%rd39+640];
	st.local.f32 	[%rd38+20], %f266;
	ld.global.f32 	%f267, [%rd40+640];
	st.local.f32 	[%rd38+44], %f267;
$L__BB4_294:
	add.s32 	%r601, %r774, 192;
	setp.ge.s32 	%p275, %r601, %r267;
	@%p275 bra 	$L__BB4_296;
	ld.global.f32 	%f268, [%rd39+768];
	st.local.f32 	[%rd38+24], %f268;
	ld.global.f32 	%f269, [%rd40+768];
	st.local.f32 	[%rd38+48], %f269;
$L__BB4_296:
	add.s32 	%r602, %r774, 224;
	setp.ge.s32 	%p276, %r602, %r267;
	@%p276 bra 	$L__BB4_298;
	ld.global.f32 	%f270, [%rd39+896];
	st.local.f32 	[%rd38+28], %f270;
	ld.global.f32 	%f271, [%rd40+896];
	st.local.f32 	[%rd38+52], %f271;
$L__BB4_298:
	add.s32 	%r777, %r777, 256;
	add.s32 	%r776, %r776, 256;
	add.s32 	%r775, %r775, 256;
	add.s32 	%r774, %r774, 256;
	add.s32 	%r773, %r773, 8;
	setp.eq.s32 	%p277, %r773, 0;
	@%p277 bra 	$L__BB4_299;
	bra.uni 	$L__BB4_282;
$L__BB4_299:
	add.s32 	%r771, %r777, -128;
$L__BB4_300:
	setp.eq.s32 	%p278, %r188, 0;
	@%p278 bra 	$L__BB4_320;
	add.s32 	%r603, %r188, -1;
	setp.lt.u32 	%p279, %r603, 3;
	@%p279 bra 	$L__BB4_311;
	add.s32 	%r204, %r771, %r5;
	setp.ge.s32 	%p280, %r204, %r267;
	add.s32 	%r604, %r204, %r198;
	mul.wide.s32 	%rd166, %r604, 4;
	add.s64 	%rd34, %rd10, %rd166;
	add.s32 	%r605, %r204, %r199;
	mul.wide.s32 	%rd167, %r605, 4;
	add.s64 	%rd35, %rd10, %rd167;
	@%p280 bra 	$L__BB4_304;
	ld.global.f32 	%f272, [%rd34];
	shr.u32 	%r606, %r771, 5;
	mul.wide.u32 	%rd168, %r606, 4;
	add.s64 	%rd169, %rd5, %rd168;
	st.local.f32 	[%rd169], %f272;
	ld.global.f32 	%f273, [%rd35];
	st.local.f32 	[%rd169+24], %f273;
$L__BB4_304:
	add.s32 	%r607, %r204, 32;
	setp.ge.s32 	%p281, %r607, %r267;
	@%p281 bra 	$L__BB4_306;
	add.s32 	%r608, %r771, 32;
	ld.global.f32 	%f274, [%rd34+128];
	shr.u32 	%r609, %r608, 5;
	mul.wide.u32 	%rd170, %r609, 4;
	add.s64 	%rd171, %rd5, %rd170;
	st.local.f32 	[%rd171], %f274;
	ld.global.f32 	%f275, [%rd35+128];
	st.local.f32 	[%rd171+24], %f275;
$L__BB4_306:
	add.s32 	%r610, %r204, 64;
	setp.ge.s32 	%p282, %r610, %r267;
	@%p282 bra 	$L__BB4_308;
	add.s32 	%r611, %r771, 64;
	ld.global.f32 	%f276, [%rd34+256];
	shr.u32 	%r612, %r611, 5;
	mul.wide.u32 	%rd172, %r612, 4;
	add.s64 	%rd173, %rd5, %rd172;
	st.local.f32 	[%rd173], %f276;
	ld.global.f32 	%f277, [%rd35+256];
	st.local.f32 	[%rd173+24], %f277;
$L__BB4_308:
	add.s32 	%r613, %r204, 96;
	setp.ge.s32 	%p283, %r613, %r267;
	@%p283 bra 	$L__BB4_310;
	add.s32 	%r614, %r771, 96;
	ld.global.f32 	%f278, [%rd34+384];
	shr.u32 	%r615, %r614, 5;
	mul.wide.u32 	%rd174, %r615, 4;
	add.s64 	%rd175, %rd5, %rd174;
	st.local.f32 	[%rd175], %f278;
	ld.global.f32 	%f279, [%rd35+384];
	st.local.f32 	[%rd175+24], %f279;
$L__BB4_310:
	add.s32 	%r771, %r771, 128;
$L__BB4_311:
	setp.eq.s32 	%p284, %r189, 0;
	@%p284 bra 	$L__BB4_320;
	setp.eq.s32 	%p285, %r189, 1;
	@%p285 bra 	$L__BB4_318;
	add.s32 	%r207, %r771, %r5;
	setp.ge.s32 	%p286, %r207, %r267;
	add.s32 	%r616, %r207, %r198;
	mul.wide.s32 	%rd176, %r616, 4;
	add.s64 	%rd36, %rd10, %rd176;
	add.s32 	%r617, %r207, %r199;
	mul.wide.s32 	%rd177, %r617, 4;
	add.s64 	%rd37, %rd10, %rd177;
	@%p286 bra 	$L__BB4_315;
	ld.global.f32 	%f280, [%rd36];
	shr.u32 	%r618, %r771, 5;
	mul.wide.u32 	%rd178, %r618, 4;
	add.s64 	%rd179, %rd5, %rd178;
	st.local.f32 	[%rd179], %f280;
	ld.global.f32 	%f281, [%rd37];
	st.local.f32 	[%rd179+24], %f281;
$L__BB4_315:
	add.s32 	%r619, %r207, 32;
	setp.ge.s32 	%p287, %r619, %r267;
	@%p287 bra 	$L__BB4_317;
	add.s32 	%r620, %r771, 32;
	ld.global.f32 	%f282, [%rd36+128];
	shr.u32 	%r621, %r620, 5;
	mul.wide.u32 	%rd180, %r621, 4;
	add.s64 	%rd181, %rd5, %rd180;
	st.local.f32 	[%rd181], %f282;
	ld.global.f32 	%f283, [%rd37+128];
	st.local.f32 	[%rd181+24], %f283;
$L__BB4_317:
	add.s32 	%r771, %r771, 64;
$L__BB4_318:
	setp.ne.s32 	%p288, %r191, 0;
	add.s32 	%r210, %r771, %r5;
	setp.ge.s32 	%p289, %r210, %r267;
	or.pred  	%p290, %p288, %p289;
	@%p290 bra 	$L__BB4_320;
	add.s32 	%r623, %r210, %r198;
	mul.wide.s32 	%rd182, %r623, 4;
	add.s64 	%rd183, %rd10, %rd182;
	ld.global.f32 	%f284, [%rd183];
	shr.u32 	%r624, %r771, 5;
	mul.wide.u32 	%rd184, %r624, 4;
	add.s64 	%rd185, %rd5, %rd184;
	st.local.f32 	[%rd185], %f284;
	add.s32 	%r625, %r210, %r199;
	mul.wide.s32 	%rd186, %r625, 4;
	add.s64 	%rd187, %rd10, %rd186;
	ld.global.f32 	%f285, [%rd187];
	st.local.f32 	[%rd185+24], %f285;
$L__BB4_320:
	setp.eq.s32 	%p291, %r769, 0;
	@%p291 bra 	$L__BB4_345;
	mul.lo.s32 	%r211, %r196, %r269;
	mov.b32 	%r778, 0;
$L__BB4_322:
	setp.lt.s32 	%p292, %r267, 1;
	shl.b32 	%r627, %r778, 2;
	add.s32 	%r628, %r135, %r627;
	ld.shared.u32 	%r225, [%r628];
	add.s32 	%r629, %r225, %r211;
	mul.lo.s32 	%r226, %r629, %r267;
	mov.f32 	%f424, 0f00000000;
	@%p292 bra 	$L__BB4_412;
	shl.b32 	%r630, %r225, 2;
	mov.u32 	%r631, _ZN8nvinfer112sparse_fipnn9smem_poolE;
	add.s32 	%r632, %r631, %r630;
	ld.shared.u32 	%r633, [%r632];
	setp.ne.s32 	%p293, %r633, 0;
	@%p293 bra 	$L__BB4_391;
	setp.lt.s32 	%p306, %r267, 97;
	mov.f32 	%f424, 0f00000000;
	mov.b32 	%r781, 0;
	@%p306 bra 	$L__BB4_335;
	mov.f32 	%f424, 0f00000000;
	mov.b32 	%r781, 0;
	mov.u32 	%r780, %r781;
$L__BB4_326:
	add.s32 	%r229, %r781, %r5;
	setp.ge.s32 	%p307, %r229, %r267;
	shr.u32 	%r651, %r781, 5;
	mul.wide.u32 	%rd197, %r651, 4;
	add.s64 	%rd41, %rd5, %rd197;
	add.s32 	%r652, %r229, %r226;
	mul.wide.s32 	%rd198, %r652, 4;
	add.s64 	%rd42, %rd10, %rd198;
	mov.f32 	%f405, 0f00000000;
	@%p307 bra 	$L__BB4_328;
	ld.global.f32 	%f315, [%rd42];
	ld.local.f32 	%f316, [%rd41];
	mul.f32 	%f405, %f315, %f316;
$L__BB4_328:
	add.f32 	%f4, %f424, %f405;
	add.s32 	%r653, %r229, 32;
	setp.ge.s32 	%p308, %r653, %r267;
	mov.f32 	%f406, 0f00000000;
	@%p308 bra 	$L__BB4_330;
	ld.global.f32 	%f318, [%rd42+128];
	ld.local.f32 	%f319, [%rd41+4];
	mul.f32 	%f406, %f318, %f319;
$L__BB4_330:
	add.f32 	%f7, %f4, %f406;
	add.s32 	%r654, %r229, 64;
	setp.ge.s32 	%p309, %r654, %r267;
	mov.f32 	%f407, 0f00000000;
	@%p309 bra 	$L__BB4_332;
	ld.global.f32 	%f321, [%rd42+256];
	ld.local.f32 	%f322, [%rd41+8];
	mul.f32 	%f407, %f321, %f322;
$L__BB4_332:
	add.f32 	%f10, %f7, %f407;
	add.s32 	%r655, %r229, 96;
	setp.ge.s32 	%p310, %r655, %r267;
	mov.f32 	%f408, 0f00000000;
	@%p310 bra 	$L__BB4_334;
	ld.global.f32 	%f324, [%rd42+384];
	ld.local.f32 	%f325, [%rd41+12];
	mul.f32 	%f408, %f324, %f325;
$L__BB4_334:
	add.f32 	%f424, %f10, %f408;
	add.s32 	%r781, %r781, 128;
	add.s32 	%r780, %r780, 4;
	setp.ne.s32 	%p311, %r780, %r192;
	@%p311 bra 	$L__BB4_326;
$L__BB4_335:
	setp.eq.s32 	%p312, %r189, 0;
	@%p312 bra 	$L__BB4_412;
	add.s32 	%r233, %r781, %r5;
	setp.ge.s32 	%p313, %r233, %r267;
	add.s32 	%r656, %r233, %r226;
	mul.wide.s32 	%rd199, %r656, 4;
	add.s64 	%rd43, %rd10, %rd199;
	mov.f32 	%f411, 0f00000000;
	@%p313 bra 	$L__BB4_338;
	ld.global.f32 	%f327, [%rd43];
	shr.u32 	%r657, %r781, 5;
	mul.wide.u32 	%rd200, %r657, 4;
	add.s64 	%rd201, %rd5, %rd200;
	ld.local.f32 	%f328, [%rd201];
	mul.f32 	%f411, %f327, %f328;
$L__BB4_338:
	setp.eq.s32 	%p314, %r189, 1;
	add.f32 	%f424, %f424, %f411;
	@%p314 bra 	$L__BB4_412;
	add.s32 	%r658, %r233, 32;
	setp.ge.s32 	%p315, %r658, %r267;
	mov.f32 	%f412, 0f00000000;
	@%p315 bra 	$L__BB4_341;
	ld.global.f32 	%f330, [%rd43+128];
	add.s32 	%r659, %r781, 32;
	shr.u32 	%r660, %r659, 5;
	mul.wide.u32 	%rd202, %r660, 4;
	add.s64 	%rd203, %rd5, %rd202;
	ld.local.f32 	%f331, [%rd203];
	mul.f32 	%f412, %f330, %f331;
$L__BB4_341:
	setp.eq.s32 	%p316, %r189, 2;
	add.f32 	%f424, %f424, %f412;
	@%p316 bra 	$L__BB4_412;
	add.s32 	%r661, %r233, 64;
	setp.ge.s32 	%p317, %r661, %r267;
	mov.f32 	%f413, 0f00000000;
	@%p317 bra 	$L__BB4_344;
	ld.global.f32 	%f333, [%rd43+256];
	add.s32 	%r662, %r781, 64;
	shr.u32 	%r663, %r662, 5;
	mul.wide.u32 	%rd204, %r663, 4;
	add.s64 	%rd205, %rd5, %rd204;
	ld.local.f32 	%f334, [%rd205];
	mul.f32 	%f413, %f333, %f334;
$L__BB4_344:
	add.f32 	%f424, %f424, %f413;
	bra.uni 	$L__BB4_412;
$L__BB4_345:
	setp.lt.s32 	%p325, %r267, 1;
	mov.f32 	%f462, 0f00000000;
	@%p325 bra 	$L__BB4_387;
	setp.lt.s32 	%p326, %r267, 225;
	mad.lo.s32 	%r678, %r196, %r269, %r195;
	mul.lo.s32 	%r222, %r678, %r267;
	mul.lo.s32 	%r223, %r195, %r267;
	mov.f32 	%f462, 0f00000000;
	mov.b32 	%r787, 0;
	@%p326 bra 	$L__BB4_365;
	mov.f32 	%f462, 0f00000000;
	mov.b32 	%r787, 0;
	mov.u32 	%r786, %r787;
$L__BB4_348:
	.pragma "nounroll";
	add.s32 	%r244, %r787, %r5;
	setp.ge.s32 	%p327, %r244, %r267;
	add.s32 	%r680, %r244, %r222;
	mul.wide.s32 	%rd208, %r680, 4;
	add.s64 	%rd47, %rd10, %rd208;
	mov.f32 	%f426, 0f00000000;
	mov.f32 	%f427, %f426;
	@%p327 bra 	$L__BB4_350;
	ld.global.f32 	%f426, [%rd47];
	add.s32 	%r681, %r244, %r223;
	cvt.s64.s32 	%rd209, %r681;
	add.s64 	%rd210, %rd6, %rd209;
	shl.b64 	%rd211, %rd210, 2;
	add.s64 	%rd212, %rd10, %rd211;
	ld.global.f32 	%f427, [%rd212];
$L__BB4_350:
	mul.f32 	%f350, %f426, %f426;
	sub.f32 	%f351, %f350, %f427;
	fma.rn.f32 	%f56, %f351, 0f3F000000, %f462;
	add.s32 	%r245, %r244, 32;
	setp.ge.s32 	%p328, %r245, %r267;
	mov.f32 	%f428, 0f00000000;
	mov.f32 	%f429, %f428;
	@%p328 bra 	$L__BB4_352;
	ld.global.f32 	%f428, [%rd47+128];
	add.s32 	%r682, %r245, %r223;
	cvt.s64.s32 	%rd213, %r682;
	add.s64 	%rd214, %rd6, %rd213;
	shl.b64 	%rd215, %rd214, 2;
	add.s64 	%rd216, %rd10, %rd215;
	ld.global.f32 	%f429, [%rd216];
$L__BB4_352:
	mul.f32 	%f353, %f428, %f428;
	sub.f32 	%f354, %f353, %f429;
	fma.rn.f32 	%f61, %f354, 0f3F000000, %f56;
	add.s32 	%r246, %r244, 64;
	setp.ge.s32 	%p329, %r246, %r267;
	mov.f32 	%f430, 0f00000000;
	mov.f32 	%f431, %f430;
	@%p329 bra 	$L__BB4_354;
	ld.global.f32 	%f430, [%rd47+256];
	add.s32 	%r683, %r246, %r223;
	cvt.s64.s32 	%rd217, %r683;
	add.s64 	%rd218, %rd6, %rd217;
	shl.b64 	%rd219, %rd218, 2;
	add.s64 	%rd220, %rd10, %rd219;
	ld.global.f32 	%f431, [%rd220];
$L__BB4_354:
	mul.f32 	%f356, %f430, %f430;
	sub.f32 	%f357, %f356, %f431;
	fma.rn.f32 	%f66, %f357, 0f3F000000, %f61;
	add.s32 	%r247, %r244, 96;
	setp.ge.s32 	%p330, %r247, %r267;
	mov.f32 	%f432, 0f00000000;
	mov.f32 	%f433, %f432;
	@%p330 bra 	$L__BB4_356;
	ld.global.f32 	%f432, [%rd47+384];
	add.s32 	%r684, %r247, %r223;
	cvt.s64.s32 	%rd221, %r684;
	add.s64 	%rd222, %rd6, %rd221;
	shl.b64 	%rd223, %rd222, 2;
	add.s64 	%rd224, %rd10, %rd223;
	ld.global.f32 	%f433, [%rd224];
$L__BB4_356:
	mul.f32 	%f359, %f432, %f432;
	sub.f32 	%f360, %f359, %f433;
	fma.rn.f32 	%f71, %f360, 0f3F000000, %f66;
	add.s32 	%r248, %r244, 128;
	setp.ge.s32 	%p331, %r248, %r267;
	mov.f32 	%f434, 0f00000000;
	mov.f32 	%f435, %f434;
	@%p331 bra 	$L__BB4_358;
	ld.global.f32 	%f434, [%rd47+512];
	add.s32 	%r685, %r248, %r223;
	cvt.s64.s32 	%rd225, %r685;
	add.s64 	%rd226, %rd6, %rd225;
	shl.b64 	%rd227, %rd226, 2;
	add.s64 	%rd228, %rd10, %rd227;
	ld.global.f32 	%f435, [%rd228];
$L__BB4_358:
	mul.f32 	%f362, %f434, %f434;
	sub.f32 	%f363, %f362, %f435;
	fma.rn.f32 	%f76, %f363, 0f3F000000, %f71;
	add.s32 	%r249, %r244, 160;
	setp.ge.s32 	%p332, %r249, %r267;
	mov.f32 	%f436, 0f00000000;
	mov.f32 	%f437, %f436;
	@%p332 bra 	$L__BB4_360;
	ld.global.f32 	%f436, [%rd47+640];
	add.s32 	%r686, %r249, %r223;
	cvt.s64.s32 	%rd229, %r686;
	add.s64 	%rd230, %rd6, %rd229;
	shl.b64 	%rd231, %rd230, 2;
	add.s64 	%rd232, %rd10, %rd231;
	ld.global.f32 	%f437, [%rd232];
$L__BB4_360:
	mul.f32 	%f365, %f436, %f436;
	sub.f32 	%f366, %f365, %f437;
	fma.rn.f32 	%f81, %f366, 0f3F000000, %f76;
	add.s32 	%r250, %r244, 192;
	setp.ge.s32 	%p333, %r250, %r267;
	mov.f32 	%f438, 0f00000000;
	mov.f32 	%f439, %f438;
	@%p333 bra 	$L__BB4_362;
	ld.global.f32 	%f438, [%rd47+768];
	add.s32 	%r687, %r250, %r223;
	cvt.s64.s32 	%rd233, %r687;
	add.s64 	%rd234, %rd6, %rd233;
	shl.b64 	%rd235, %rd234, 2;
	add.s64 	%rd236, %rd10, %rd235;
	ld.global.f32 	%f439, [%rd236];
$L__BB4_362:
	mul.f32 	%f368, %f438, %f438;
	sub.f32 	%f369, %f368, %f439;
	fma.rn.f32 	%f86, %f369, 0f3F000000, %f81;
	add.s32 	%r251, %r244, 224;
	setp.ge.s32 	%p334, %r251, %r267;
	mov.f32 	%f440, 0f00000000;
	mov.f32 	%f441, %f440;
	@%p334 bra 	$L__BB4_364;
	ld.global.f32 	%f440, [%rd47+896];
	add.s32 	%r688, %r251, %r223;
	cvt.s64.s32 	%rd237, %r688;
	add.s64 	%rd238, %rd6, %rd237;
	shl.b64 	%rd239, %rd238, 2;
	add.s64 	%rd240, %rd10, %rd239;
	ld.global.f32 	%f441, [%rd240];
$L__BB4_364:
	mul.f32 	%f370, %f440, %f440;
	sub.f32 	%f371, %f370, %f441;
	fma.rn.f32 	%f462, %f371, 0f3F000000, %f86;
	add.s32 	%r787, %r787, 256;
	add.s32 	%r786, %r786, 8;
	setp.ne.s32 	%p335, %r786, %r190;
	@%p335 bra 	$L__BB4_348;
$L__BB4_365:
	setp.eq.s32 	%p336, %r188, 0;
	@%p336 bra 	$L__BB4_387;
	add.s32 	%r689, %r188, -1;
	setp.lt.u32 	%p337, %r689, 3;
	@%p337 bra 	$L__BB4_376;
	add.s32 	%r255, %r787, %r5;
	setp.ge.s32 	%p338, %r255, %r267;
	add.s32 	%r690, %r255, %r222;
	mul.wide.s32 	%rd241, %r690, 4;
	add.s64 	%rd48, %rd10, %rd241;
	mov.f32 	%f444, 0f00000000;
	mov.f32 	%f445, %f444;
	@%p338 bra 	$L__BB4_369;
	ld.global.f32 	%f444, [%rd48];
	add.s32 	%r691, %r255, %r223;
	cvt.s64.s32 	%rd242, %r691;
	add.s64 	%rd243, %rd6, %rd242;
	shl.b64 	%rd244, %rd243, 2;
	add.s64 	%rd245, %rd10, %rd244;
	ld.global.f32 	%f445, [%rd245];
$L__BB4_369:
	mul.f32 	%f375, %f444, %f444;
	sub.f32 	%f376, %f375, %f445;
	fma.rn.f32 	%f98, %f376, 0f3F000000, %f462;
	add.s32 	%r256, %r255, 32;
	setp.ge.s32 	%p339, %r256, %r267;
	mov.f32 	%f446, 0f00000000;
	mov.f32 	%f447, %f446;
	@%p339 bra 	$L__BB4_371;
	ld.global.f32 	%f446, [%rd48+128];
	add.s32 	%r692, %r256, %r223;
	cvt.s64.s32 	%rd246, %r692;
	add.s64 	%rd247, %rd6, %rd246;
	shl.b64 	%rd248, %rd247, 2;
	add.s64 	%rd249, %rd10, %rd248;
	ld.global.f32 	%f447, [%rd249];
$L__BB4_371:
	mul.f32 	%f378, %f446, %f446;
	sub.f32 	%f379, %f378, %f447;
	fma.rn.f32 	%f103, %f379, 0f3F000000, %f98;
	add.s32 	%r257, %r255, 64;
	setp.ge.s32 	%p340, %r257, %r267;
	mov.f32 	%f448, 0f00000000;
	mov.f32 	%f449, %f448;
	@%p340 bra 	$L__BB4_373;
	ld.global.f32 	%f448, [%rd48+256];
	add.s32 	%r693, %r257, %r223;
	cvt.s64.s32 	%rd250, %r693;
	add.s64 	%rd251, %rd6, %rd250;
	shl.b64 	%rd252, %rd251, 2;
	add.s64 	%rd253, %rd10, %rd252;
	ld.global.f32 	%f449, [%rd253];
$L__BB4_373:
	mul.f32 	%f381, %f448, %f448;
	sub.f32 	%f382, %f381, %f449;
	fma.rn.f32 	%f108, %f382, 0f3F000000, %f103;
	add.s32 	%r258, %r255, 96;
	setp.ge.s32 	%p341, %r258, %r267;
	mov.f32 	%f450, 0f00000000;
	mov.f32 	%f451, %f450;
	@%p341 bra 	$L__BB4_375;
	ld.global.f32 	%f450, [%rd48+384];
	add.s32 	%r694, %r258, %r223;
	cvt.s64.s32 	%rd254, %r694;
	add.s64 	%rd255, %rd6, %rd254;
	shl.b64 	%rd256, %rd255, 2;
	add.s64 	%rd257, %rd10, %rd256;
	ld.global.f32 	%f451, [%rd257];
$L__BB4_375:
	mul.f32 	%f383, %f450, %f450;
	sub.f32 	%f384, %f383, %f451;
	fma.rn.f32 	%f462, %f384, 0f3F000000, %f108;
	add.s32 	%r787, %r787, 128;
$L__BB4_376:
	setp.eq.s32 	%p342, %r189, 0;
	@%p342 bra 	$L__BB4_387;
	setp.eq.s32 	%p343, %r189, 1;
	@%p343 bra 	$L__BB4_383;
	add.s32 	%r261, %r787, %r5;
	setp.ge.s32 	%p344, %r261, %r267;
	add.s32 	%r695, %r261, %r222;
	mul.wide.s32 	%rd258, %r695, 4;
	add.s64 	%rd49, %rd10, %rd258;
	mov.f32 	%f454, 0f00000000;
	mov.f32 	%f455, %f454;
	@%p344 bra 	$L__BB4_380;
	ld.global.f32 	%f454, [%rd49];
	add.s32 	%r696, %r261, %r223;
	cvt.s64.s32 	%rd259, %r696;
	add.s64 	%rd260, %rd6, %rd259;
	shl.b64 	%rd261, %rd260, 2;
	add.s64 	%rd262, %rd10, %rd261;
	ld.global.f32 	%f455, [%rd262];
$L__BB4_380:
	mul.f32 	%f388, %f454, %f454;
	sub.f32 	%f389, %f388, %f455;
	fma.rn.f32 	%f120, %f389, 0f3F000000, %f462;
	add.s32 	%r262, %r261, 32;
	setp.ge.s32 	%p345, %r262, %r267;
	mov.f32 	%f456, 0f00000000;
	mov.f32 	%f457, %f456;
	@%p345 bra 	$L__BB4_382;
	ld.global.f32 	%f456, [%rd49+128];
	add.s32 	%r697, %r262, %r223;
	cvt.s64.s32 	%rd263, %r697;
	add.s64 	%rd264, %rd6, %rd263;
	shl.b64 	%rd265, %rd264, 2;
	add.s64 	%rd266, %rd10, %rd265;
	ld.global.f32 	%f457, [%rd266];
$L__BB4_382:
	mul.f32 	%f390, %f456, %f456;
	sub.f32 	%f391, %f390, %f457;
	fma.rn.f32 	%f462, %f391, 0f3F000000, %f120;
	add.s32 	%r787, %r787, 64;
$L__BB4_383:
	setp.ne.s32 	%p346, %r191, 0;
	@%p346 bra 	$L__BB4_387;
	add.s32 	%r265, %r787, %r5;
	setp.ge.s32 	%p347, %r265, %r267;
	mov.f32 	%f460, 0f00000000;
	mov.f32 	%f461, %f460;
	@%p347 bra 	$L__BB4_386;
	add.s32 	%r698, %r265, %r222;
	mul.wide.s32 	%rd267, %r698, 4;
	add.s64 	%rd268, %rd10, %rd267;
	ld.global.f32 	%f460, [%rd268];
	add.s32 	%r699, %r265, %r223;
	cvt.s64.s32 	%rd269, %r699;
	add.s64 	%rd270, %rd6, %rd269;
	shl.b64 	%rd271, %rd270, 2;
	add.s64 	%rd272, %rd10, %rd271;
	ld.global.f32 	%f461, [%rd272];
$L__BB4_386:
	mul.f32 	%f393, %f460, %f460;
	sub.f32 	%f394, %f393, %f461;
	fma.rn.f32 	%f462, %f394, 0f3F000000, %f462;
$L__BB4_387:
	setp.ne.s32 	%p348, %r5, 0;
	bar.warp.sync 	-1;
	mov.b32 	%r700, %f462;
	shfl.sync.bfly.b32	%r701|%p349, %r700, 1, 31, -1;
	mov.b32 	%f395, %r701;
	add.f32 	%f396, %f462, %f395;
	mov.b32 	%r702, %f396;
	shfl.sync.bfly.b32	%r703|%p350, %r702, 2, 31, -1;
	mov.b32 	%f397, %r703;
	add.f32 	%f398, %f396, %f397;
	mov.b32 	%r704, %f398;
	shfl.sync.bfly.b32	%r705|%p351, %r704, 4, 31, -1;
	mov.b32 	%f399, %r705;
	add.f32 	%f400, %f398, %f399;
	mov.b32 	%r706, %f400;
	shfl.sync.bfly.b32	%r707|%p352, %r706, 8, 31, -1;
	mov.b32 	%f401, %r707;
	add.f32 	%f402, %f400, %f401;
	mov.b32 	%r708, %f402;
	shfl.sync.bfly.b32	%r709|%p353, %r708, 16, 31, -1;
	mov.b32 	%f403, %r709;
	add.f32 	%f134, %f402, %f403;
	@%p348 bra 	$L__BB4_389;
	mul.wide.s32 	%rd273, %r197, 4;
	add.s64 	%rd274, %rd33, %rd273;
	st.global.f32 	[%rd274+-4], %f134;
$L__BB4_389:
	bar.warp.sync 	-1;
	add.s32 	%r769, %r769, 32;
	setp.lt.s32 	%p354, %r769, %r187;
	@%p354 bra 	$L__BB4_279;
$L__BB4_390:
	ret;
$L__BB4_391:
	setp.lt.s32 	%p294, %r267, 97;
	mov.f32 	%f424, 0f00000000;
	mov.b32 	%r784, 0;
	@%p294 bra 	$L__BB4_402;
	mov.f32 	%f424, 0f00000000;
	mov.b32 	%r784, 0;
	mov.u32 	%r783, %r784;
$L__BB4_393:
	add.s32 	%r236, %r784, %r5;
	setp.ge.s32 	%p295, %r236, %r267;
	shr.u32 	%r636, %r784, 5;
	mul.wide.u32 	%rd188, %r636, 4;
	add.s64 	%rd44, %rd5, %rd188;
	add.s32 	%r637, %r236, %r226;
	mul.wide.s32 	%rd189, %r637, 4;
	add.s64 	%rd45, %rd10, %rd189;
	mov.f32 	%f415, 0f00000000;
	@%p295 bra 	$L__BB4_395;
	ld.global.f32 	%f291, [%rd45];
	ld.local.f32 	%f292, [%rd44+24];
	mul.f32 	%f415, %f291, %f292;
$L__BB4_395:
	add.f32 	%f28, %f424, %f415;
	add.s32 	%r638, %r236, 32;
	setp.ge.s32 	%p296, %r638, %r267;
	mov.f32 	%f416, 0f00000000;
	@%p296 bra 	$L__BB4_397;
	ld.global.f32 	%f294, [%rd45+128];
	ld.local.f32 	%f295, [%rd44+28];
	mul.f32 	%f416, %f294, %f295;
$L__BB4_397:
	add.f32 	%f31, %f28, %f416;
	add.s32 	%r639, %r236, 64;
	setp.ge.s32 	%p297, %r639, %r267;
	mov.f32 	%f417, 0f00000000;
	@%p297 bra 	$L__BB4_399;
	ld.global.f32 	%f297, [%rd45+256];
	ld.local.f32 	%f298, [%rd44+32];
	mul.f32 	%f417, %f297, %f298;
$L__BB4_399:
	add.f32 	%f34, %f31, %f417;
	add.s32 	%r640, %r236, 96;
	setp.ge.s32 	%p298, %r640, %r267;
	mov.f32 	%f418, 0f00000000;
	@%p298 bra 	$L__BB4_401;
	ld.global.f32 	%f300, [%rd45+384];
	ld.local.f32 	%f301, [%rd44+36];
	mul.f32 	%f418, %f300, %f301;
$L__BB4_401:
	add.f32 	%f424, %f34, %f418;
	add.s32 	%r784, %r784, 128;
	add.s32 	%r783, %r783, 4;
	setp.ne.s32 	%p299, %r783, %r192;
	@%p299 bra 	$L__BB4_393;
$L__BB4_402:
	setp.eq.s32 	%p300, %r189, 0;
	@%p300 bra 	$L__BB4_412;
	add.s32 	%r240, %r784, %r5;
	setp.ge.s32 	%p301, %r240, %r267;
	add.s32 	%r641, %r240, %r226;
	mul.wide.s32 	%rd190, %r641, 4;
	add.s64 	%rd46, %rd10, %rd190;
	mov.f32 	%f421, 0f00000000;
	@%p301 bra 	$L__BB4_405;
	ld.global.f32 	%f303, [%rd46];
	shr.u32 	%r642, %r784, 5;
	mul.wide.u32 	%rd191, %r642, 4;
	add.s64 	%rd192, %rd5, %rd191;
	ld.local.f32 	%f304, [%rd192+24];
	mul.f32 	%f421, %f303, %f304;
$L__BB4_405:
	setp.eq.s32 	%p302, %r189, 1;
	add.f32 	%f424, %f424, %f421;
	@%p302 bra 	$L__BB4_412;
	add.s32 	%r643, %r240, 32;
	setp.ge.s32 	%p303, %r643, %r267;
	mov.f32 	%f422, 0f00000000;
	@%p303 bra 	$L__BB4_408;
	ld.global.f32 	%f306, [%rd46+128];
	add.s32 	%r644, %r784, 32;
	shr.u32 	%r645, %r644, 5;
	mul.wide.u32 	%rd193, %r645, 4;
	add.s64 	%rd194, %rd5, %rd193;
	ld.local.f32 	%f307, [%rd194+24];
	mul.f32 	%f422, %f306, %f307;
$L__BB4_408:
	setp.eq.s32 	%p304, %r189, 2;
	add.f32 	%f424, %f424, %f422;
	@%p304 bra 	$L__BB4_412;
	add.s32 	%r646, %r240, 64;
	setp.ge.s32 	%p305, %r646, %r267;
	mov.f32 	%f423, 0f00000000;
	@%p305 bra 	$L__BB4_411;
	ld.global.f32 	%f309, [%rd46+256];
	add.s32 	%r647, %r784, 64;
	shr.u32 	%r648, %r647, 5;
	mul.wide.u32 	%rd195, %r648, 4;
	add.s64 	%rd196, %rd5, %rd195;
	ld.local.f32 	%f310, [%rd196+24];
	mul.f32 	%f423, %f309, %f310;
$L__BB4_411:
	add.f32 	%f424, %f424, %f423;
$L__BB4_412:
	setp.ne.s32 	%p318, %r5, 0;
	bar.warp.sync 	-1;
	mov.b32 	%r664, %f424;
	shfl.sync.bfly.b32	%r665|%p319, %r664, 1, 31, -1;
	mov.b32 	%f335, %r665;
	add.f32 	%f336, %f424, %f335;
	mov.b32 	%r666, %f336;
	shfl.sync.bfly.b32	%r667|%p320, %r666, 2, 31, -1;
	mov.b32 	%f337, %r667;
	add.f32 	%f338, %f336, %f337;
	mov.b32 	%r668, %f338;
	shfl.sync.bfly.b32	%r669|%p321, %r668, 4, 31, -1;
	mov.b32 	%f339, %r669;
	add.f32 	%f340, %f338, %f339;
	mov.b32 	%r670, %f340;
	shfl.sync.bfly.b32	%r671|%p322, %r670, 8, 31, -1;
	mov.b32 	%f341, %r671;
	add.f32 	%f342, %f340, %f341;
	mov.b32 	%r672, %f342;
	shfl.sync.bfly.b32	%r673|%p323, %r672, 16, 31, -1;
	mov.b32 	%f343, %r673;
	add.f32 	%f50, %f342, %f343;
	@%p318 bra 	$L__BB4_414;
	not.b32 	%r674, %r195;
	add.s32 	%r675, %r197, %r674;
	add.s32 	%r676, %r675, %r225;
	mul.wide.s32 	%rd206, %r676, 4;
	add.s64 	%rd207, %rd33, %rd206;
	st.global.f32 	[%rd207], %f50;
$L__BB4_414:
	bar.warp.sync 	-1;
	add.s32 	%r778, %r778, 1;
	setp.eq.s32 	%p324, %r778, %r769;
	@%p324 bra 	$L__BB4_345;
	bra.uni 	$L__BB4_322;

}
	// .globl	_ZN8nvinfer112sparse_fipnn17ProcessCommonPartI6__halfLi32EEEviiiPiPKT_PKiPS4_S9_S3_
.visible .entry _ZN8nvinfer112sparse_fipnn17ProcessCommonPartI6__halfLi32EEEviiiPiPKT_PKiPS4_S9_S3_(
	.param .u32 _ZN8nvinfer112sparse_fipnn17ProcessCommonPartI6__halfLi32EEEviiiPiPKT_PKiPS4_S9_S3__param_0,
	.param .u32 _ZN8nvinfer112sparse_fipnn17ProcessCommonPartI6__halfLi32EEEviiiPiPKT_PKiPS4_S9_S3__param_1,
	.param .u32 _ZN8nvinfer112sparse_fipnn17ProcessCommonPartI6__halfLi32EEEviiiPiPKT_PKiPS4_S9_S3__param_2,
	.param .u64 .ptr .align 1 _ZN8nvinfer112sparse_fipnn17ProcessCommonPartI6__halfLi32EEEviiiPiPKT_PKiPS4_S9_S3__param_3,
	.param .u64 .ptr .align 1 _ZN8nvinfer112sparse_fipnn17ProcessCommonPartI6__halfLi32EEEviiiPiPKT_PKiPS4_S9_S3__param_4,
	.param .u64 .ptr .align 1 _ZN8nvinfer112sparse_fipnn17ProcessCommonPartI6__halfLi32EEEviiiPiPKT_PKiPS4_S9_S3__param_5,
	.param .u64 .ptr .align 1 _ZN8nvinfer112sparse_fipnn17ProcessCommonPartI6__halfLi32EEEviiiPiPKT_PKiPS4_S9_S3__param_6,
	.param .u64 .ptr .align 1 _ZN8nvinfer112sparse_fipnn17ProcessCommonPartI6__halfLi32EEEviiiPiPKT_PKiPS4_S9_S3__param_7,
	.param .u64 .ptr .align 1 _ZN8nvinfer112sparse_fipnn17ProcessCommonPartI6__halfLi32EEEviiiPiPKT_PKiPS4_S9_S3__param_8
)
{
	.reg .pred 	%p<31>;
	.reg .b16 	%rs<52>;
	.reg .b32 	%r<72>;
	.reg .b32 	%f<15>;
	.reg .b64 	%rd<49>;

	ld.param.u32 	%r30, [_ZN8nvinfer112sparse_fipnn17ProcessCommonPartI6__halfLi32EEEviiiPiPKT_PKiPS4_S9_S3__param_0];
	ld.param.u32 	%r31, [_ZN8nvinfer112sparse_fipnn17ProcessCommonPartI6__halfLi32EEEviiiPiPKT_PKiPS4_S9_S3__param_1];
	ld.param.u32 	%r32, [_ZN8nvinfer112sparse_fipnn17ProcessCommonPartI6__halfLi32EEEviiiPiPKT_PKiPS4_S9_S3__param_2];
	ld.param.u64 	%rd17, [_ZN8nvinfer112sparse_fipnn17ProcessCommonPartI6__halfLi32EEEviiiPiPKT_PKiPS4_S9_S3__param_3];
	ld.param.u64 	%rd18, [_ZN8nvinfer112sparse_fipnn17ProcessCommonPartI6__halfLi32EEEviiiPiPKT_PKiPS4_S9_S3__param_4];
	ld.param.u64 	%rd13, [_ZN8nvinfer112sparse_fipnn17ProcessCommonPartI6__halfLi32EEEviiiPiPKT_PKiPS4_S9_S3__param_5];
	ld.param.u64 	%rd15, [_ZN8nvinfer112sparse_fipnn17ProcessCommonPartI6__halfLi32EEEviiiPiPKT_PKiPS4_S9_S3__param_7];
	ld.param.u64 	%rd16, [_ZN8nvinfer112sparse_fipnn17ProcessCommonPartI6__halfLi32EEEviiiPiPKT_PKiPS4_S9_S3__param_8];
	cvta.to.global.u64 	%rd1, %rd18;
	cvta.to.global.u64 	%rd19, %rd17;
	mov.u32 	%r33, %tid.y;
	mov.u32 	%r1, %tid.x;
	mov.u32 	%r34, %ctaid.x;
	shl.b32 	%r35, %r34, 5;
	add.s32 	%r64, %r35, %r33;
	ld.global.u32 	%r3, [%rd19];
	setp.ge.s32 	%p1, %r64, %r3;
	@%p1 bra 	$L__BB5_34;
	add.s32 	%r36, %r30, 31;
	shr.s32 	%r37, %r36, 31;
	shr.u32 	%r38, %r37, 27;
	add.s32 	%r39, %r36, %r38;
	and.b32  	%r4, %r39, -32;
	max.s32 	%r40, %r4, 32;
	add.s32 	%r41, %r40, -1;
	shr.u32 	%r42, %r41, 5;
	add.s32 	%r43, %r42, 1;
	and.b32  	%r5, %r43, 3;
	and.b32  	%r6, %r43, 268435452;
	mov.u32 	%r44, %nctaid.x;
	shl.b32 	%r7, %r44, 5;
	cvta.to.global.u64 	%rd2, %rd13;
	cvta.to.global.u64 	%rd3, %rd16;
	cvt.u64.u32 	%rd25, %r1;
$L__BB5_2:
	shl.b32 	%r45, %r64, 1;
	mul.wide.s32 	%rd20, %r45, 4;
	add.s64 	%rd21, %rd2, %rd20;
	ld.global.u32 	%r46, [%rd21];
	add.s32 	%r9, %r46, -1;
	ld.global.u32 	%r47, [%rd21+4];
	add.s32 	%r10, %r47, -1;
	setp.lt.s32 	%p2, %r47, 1;
	setp.gt.s32 	%p3, %r47, %r32;
	or.pred  	%p4, %p2, %p3;
	setp.lt.s32 	%p5, %r46, 1;
	setp.gt.s32 	%p6, %r46, %r31;
	or.pred  	%p7, %p5, %p6;
	or.pred  	%p9, %p4, %p7;
	@%p9 bra 	$L__BB5_33;
	setp.ne.s32 	%p10, %r1, 0;
	@%p10 bra 	$L__BB5_5;
	mul.wide.u32 	%rd22, %r10, 4;
	add.s64 	%rd23, %rd3, %rd22;
	st.global.u32 	[%rd23], %r9;
$L__BB5_5:
	setp.lt.s32 	%p11, %r31, 1;
	@%p11 bra 	$L__BB5_13;
	mul.lo.s32 	%r11, %r64, %r31;
	mov.b32 	%r65, 0;
$L__BB5_7:
	setp.lt.s32 	%p12, %r30, 1;
	@%p12 bra 	$L__BB5_12;
	ld.param.u64 	%rd47, [_ZN8nvinfer112sparse_fipnn17ProcessCommonPartI6__halfLi32EEEviiiPiPKT_PKiPS4_S9_S3__param_6];
	add.s32 	%r50, %r65, %r11;
	mad.lo.s32 	%r51, %r65, %r32, %r10;
	mul.lo.s32 	%r52, %r51, %r30;
	cvt.s64.s32 	%rd24, %r52;
	add.s64 	%rd26, %rd25, %rd24;
	shl.b64 	%rd27, %rd26, 1;
	add.s64 	%rd48, %rd47, %rd27;
	mad.lo.s32 	%r67, %r50, %r30, %r1;
	mov.b32 	%r68, 0;
	mov.u32 	%r66, %r1;
$L__BB5_9:
	mul.wide.s32 	%rd28, %r67, 2;
	add.s64 	%rd6, %rd1, %rd28;
	setp.ge.s32 	%p13, %r66, %r30;
	@%p13 bra 	$L__BB5_11;
	ld.global.u16 	%rs2, [%rd6];
	// begin inline asm
	{ atom.add.noftz.f16 %rs1,[%rd48],%rs2; }

	// end inline asm
$L__BB5_11:
	add.s32 	%r68, %r68, 32;
	add.s64 	%rd48, %rd48, 64;
	add.s32 	%r67, %r67, 32;
	add.s32 	%r66, %r66, 32;
	setp.lt.s32 	%p14, %r68, %r4;
	@%p14 bra 	$L__BB5_9;
$L__BB5_12:
	add.s32 	%r65, %r65, 1;
	setp.ne.s32 	%p15, %r65, %r31;
	@%p15 bra 	$L__BB5_7;
$L__BB5_13:
	setp.lt.s32 	%p16, %r30, 1;
	@%p16 bra 	$L__BB5_33;
	setp.lt.s32 	%p17, %r30, 97;
	mad.lo.s32 	%r54, %r64, %r31, %r9;
	mul.lo.s32 	%r21, %r54, %r30;
	mul.lo.s32 	%r55, %r10, %r30;
	cvt.s64.s32 	%rd30, %r55;
	cvt.u64.u32 	%rd31, %r1;
	add.s64 	%rd8, %rd30, %rd31;
	mov.b32 	%r71, 0;
	@%p17 bra 	$L__BB5_25;
	mov.b32 	%r71, 0;
	mov.u32 	%r70, %r71;
$L__BB5_16:
	.pragma "nounroll";
	add.s32 	%r24, %r71, %r1;
	setp.ge.s32 	%p18, %r24, %r30;
	cvt.u64.u32 	%rd32, %r71;
	add.s64 	%rd33, %rd8, %rd32;
	shl.b64 	%rd34, %rd33, 1;
	add.s64 	%rd9, %rd15, %rd34;
	add.s32 	%r57, %r24, %r21;
	mul.wide.s32 	%rd35, %r57, 2;
	add.s64 	%rd10, %rd1, %rd35;
	@%p18 bra 	$L__BB5_18;
	ld.global.u16 	%rs4, [%rd10];
	// begin inline asm
	{mul.f16 %rs3,%rs4,%rs4;
}
	// end inline asm
	// begin inline asm
	{  cvt.f32.f16 %f1, %rs3;}

	// end inline asm
	// begin inline asm
	{  cvt.rn.f16.f32 %rs7, %f1;}

	// end inline asm
	// begin inline asm
	{ atom.add.noftz.f16 %rs8,[%rd9],%rs7; }

	// end inline asm
$L__BB5_18:
	add.s32 	%r58, %r24, 32;
	setp.ge.s32 	%p19, %r58, %r30;
	@%p19 bra 	$L__BB5_20;
	ld.global.u16 	%rs11, [%rd10+64];
	// begin inline asm
	{mul.f16 %rs10,%rs11,%rs11;
}
	// end inline asm
	// begin inline asm
	{  cvt.f32.f16 %f3, %rs10;}

	// end inline asm
	add.s64 	%rd37, %rd9, 64;
	// begin inline asm
	{  cvt.rn.f16.f32 %rs14, %f3;}

	// end inline asm
	// begin inline asm
	{ atom.add.noftz.f16 %rs15,[%rd37],%rs14; }

	// end inline asm
$L__BB5_20:
	add.s32 	%r59, %r24, 64;
	setp.ge.s32 	%p20, %r59, %r30;
	@%p20 bra 	$L__BB5_22;
	ld.global.u16 	%rs18, [%rd10+128];
	// begin inline asm
	{mul.f16 %rs17,%rs18,%rs18;
}
	// end inline asm
	// begin inline asm
	{  cvt.f32.f16 %f5, %rs17;}

	// end inline asm
	add.s64 	%rd38, %rd9, 128;
	// begin inline asm
	{  cvt.rn.f16.f32 %rs21, %f5;}

	// end inline asm
	// begin inline asm
	{ atom.add.noftz.f16 %rs22,[%rd38],%rs21; }

	// end inline asm
$L__BB5_22:
	add.s32 	%r60, %r24, 96;
	setp.ge.s32 	%p21, %r60, %r30;
	@%p21 bra 	$L__BB5_24;
	ld.global.u16 	%rs25, [%rd10+192];
	// begin inline asm
	{mul.f16 %rs24,%rs25,%rs25;
}
	// end inline asm
	// begin inline asm
	{  cvt.f32.f16 %f7, %rs24;}

	// end inline asm
	add.s64 	%rd39, %rd9, 192;
	// begin inline asm
	{  cvt.rn.f16.f32 %rs28, %f7;}

	// end inline asm
	// begin inline asm
	{ atom.add.noftz.f16 %rs29,[%rd39],%rs28; }

	// end inline asm
$L__BB5_24:
	add.s32 	%r71, %r71, 128;
	add.s32 	%r70, %r70, 4;
	setp.ne.s32 	%p22, %r70, %r6;
	@%p22 bra 	$L__BB5_16;
$L__BB5_25:
	setp.eq.s32 	%p23, %r5, 0;
	@%p23 bra 	$L__BB5_33;
	add.s32 	%r28, %r71, %r1;
	setp.ge.s32 	%p24, %r28, %r30;
	cvt.u64.u32 	%rd40, %r71;
	add.s64 	%rd41, %rd8, %rd40;
	shl.b64 	%rd42, %rd41, 1;
	add.s64 	%rd11, %rd15, %rd42;
	add.s32 	%r61, %r28, %r21;
	mul.wide.s32 	%rd43, %r61, 2;
	add.s64 	%rd12, %rd1, %rd43;
	@%p24 bra 	$L__BB5_28;
	ld.global.u16 	%rs32, [%rd12];
	// begin inline asm
	{mul.f16 %rs31,%rs32,%rs32;
}
	// end inline asm
	// begin inline asm
	{  cvt.f32.f16 %f9, %rs31;}

	// end inline asm
	// begin inline asm
	{  cvt.rn.f16.f32 %rs35, %f9;}

	// end inline asm
	// begin inline asm
	{ atom.add.noftz.f16 %rs36,[%rd11],%rs35; }

	// end inline asm
$L__BB5_28:
	setp.eq.s32 	%p25, %r5, 1;
	@%p25 bra 	$L__BB5_33;
	add.s32 	%r62, %r28, 32;
	setp.ge.s32 	%p26, %r62, %r30;
	@%p26 bra 	$L__BB5_31;
	ld.global.u16 	%rs39, [%rd12+64];
	// begin inline asm
	{mul.f16 %rs38,%rs39,%rs39;
}
	// end inline asm
	// begin inline asm
	{  cvt.f32.f16 %f11, %rs38;}

	// end inline asm
	add.s64 	%rd45, %rd11, 64;
	// begin inline asm
	{  cvt.rn.f16.f32 %rs42, %f11;}

	// end inline asm
	// begin inline asm
	{ atom.add.noftz.f16 %rs43,[%rd45],%rs42; }

	// end inline asm
$L__BB5_31:
	setp.eq.s32 	%p27, %r5, 2;
	add.s32 	%r63, %r28, 64;
	setp.ge.s32 	%p28, %r63, %r30;
	or.pred  	%p29, %p27, %p28;
	@%p29 bra 	$L__BB5_33;
	ld.global.u16 	%rs46, [%rd12+128];
	// begin inline asm
	{mul.f16 %rs45,%rs46,%rs46;
}
	// end inline asm
	// begin inline asm
	{  cvt.f32.f16 %f13, %rs45;}

	// end inline asm
	add.s64 	%rd46, %rd11, 128;
	// begin inline asm
	{  cvt.rn.f16.f32 %rs49, %f13;}

	// end inline asm
	// begin inline asm
	{ atom.add.noftz.f16 %rs50,[%rd46],%rs49; }

	// end inline asm
$L__BB5_33:
	add.s32 	%r64, %r64, %r7;
	setp.lt.s32 	%p30, %r64, %r3;
	@%p30 bra 	$L__BB5_2;
$L__BB5_34:
	ret;

}
	// .globl	_ZN8nvinfer112sparse_fipnn19BroadcastCommonPartI6__halfEEviiiiPT_S4_S4_
.visible .entry _ZN8nvinfer112sparse_fipnn19BroadcastCommonPartI6__halfEEviiiiPT_S4_S4_(
	.param .u32 _ZN8nvinfer112sparse_fipnn19BroadcastCommonPartI6__halfEEviiiiPT_S4_S4__param_0,
	.param .u32 _ZN8nvinfer112sparse_fipnn19BroadcastCommonPartI6__halfEEviiiiPT_S4_S4__param_1,
	.param .u32 _ZN8nvinfer112sparse_fipnn19BroadcastCommonPartI6__halfEEviiiiPT_S4_S4__param_2,
	.param .u32 _ZN8nvinfer112sparse_fipnn19BroadcastCommonPartI6__halfEEviiiiPT_S4_S4__param_3,
	.param .u64 .ptr .align 1 _ZN8nvinfer112sparse_fipnn19BroadcastCommonPartI6__halfEEviiiiPT_S4_S4__param_4,
	.param .u64 .ptr .align 1 _ZN8nvinfer112sparse_fipnn19BroadcastCommonPartI6__halfEEviiiiPT_S4_S4__param_5,
	.param .u64 .ptr .align 1 _ZN8nvinfer112sparse_fipnn19BroadcastCommonPartI6__halfEEviiiiPT_S4_S4__param_6
)
{
	.reg .b16 	%rs<4>;
	.reg .b32 	%r<16>;
	.reg .b64 	%rd<17>;

	ld.param.u32 	%r1, [_ZN8nvinfer112sparse_fipnn19BroadcastCommonPartI6__halfEEviiiiPT_S4_S4__param_1];
	ld.param.u32 	%r2, [_ZN8nvinfer112sparse_fipnn19BroadcastCommonPartI6__halfEEviiiiPT_S4_S4__param_2];
	ld.param.u32 	%r3, [_ZN8nvinfer112sparse_fipnn19BroadcastCommonPartI6__halfEEviiiiPT_S4_S4__param_3];
	ld.param.u64 	%rd1, [_ZN8nvinfer112sparse_fipnn19BroadcastCommonPartI6__halfEEviiiiPT_S4_S4__param_4];
	ld.param.u64 	%rd2, [_ZN8nvinfer112sparse_fipnn19BroadcastCommonPartI6__halfEEviiiiPT_S4_S4__param_5];
	ld.param.u64 	%rd3, [_ZN8nvinfer112sparse_fipnn19BroadcastCommonPartI6__halfEEviiiiPT_S4_S4__param_6];
	cvta.to.global.u64 	%rd4, %rd1;
	cvta.to.global.u64 	%rd5, %rd3;
	cvta.to.global.u64 	%rd6, %rd2;
	mov.u32 	%r4, %tid.x;
	mov.u32 	%r5, %ctaid.x;
	div.u32 	%r6, %r5, %r3;
	mul.lo.s32 	%r7, %r6, %r3;
	sub.s32 	%r8, %r5, %r7;
	mad.lo.s32 	%r9, %r8, %r1, %r4;
	mul.wide.s32 	%rd7, %r9, 2;
	add.s64 	%rd8, %rd6, %rd7;
	ld.global.u16 	%rs1, [%rd8];
	mul.lo.s32 	%r10, %r2, %r1;
	add.s32 	%r11, %r10, %r1;
	mul.lo.s32 	%r12, %r11, %r3;
	mad.lo.s32 	%r13, %r12, %r6, %r9;
	mad.lo.s32 	%r14, %r10, %r3, %r13;
	mul.wide.s32 	%rd9, %r14, 2;
	add.s64 	%rd10, %rd5, %rd9;
	st.global.u16 	[%rd10], %rs1;
	add.s64 	%rd11, %rd4, %rd7;
	ld.global.u16 	%rs2, [%rd11];
	mul.lo.s32 	%r15, %r3, %r1;
	mul.wide.s32 	%rd12, %r15, 2;
	add.s64 	%rd13, %rd11, %rd12;
	ld.global.u16 	%rs3, [%rd13];
	mul.wide.s32 	%rd14, %r13, 2;
	add.s64 	%rd15, %rd5, %rd14;
	st.global.u16 	[%rd15], %rs2;
	add.s64 	%rd16, %rd15, %rd12;
	st.global.u16 	[%rd16], %rs3;
	ret;

}
	// .globl	_ZN8nvinfer112sparse_fipnn14SparseFIPNNGpuI6__halfLi32EEEviiiPiS3_PT_S5_S3_PKS4_PKiS5_S5_
.visible .entry _ZN8nvinfer112sparse_fipnn14SparseFIPNNGpuI6__halfLi32EEEviiiPiS3_PT_S5_S3_PKS4_PKiS5_S5_(
	.param .u32 _ZN8nvinfer112sparse_fipnn14SparseFIPNNGpuI6__halfLi32EEEviiiPiS3_PT_S5_S3_PKS4_PKiS5_S5__param_0,
	.param .u32 _ZN8nvinfer112sparse_fipnn14SparseFIPNNGpuI6__halfLi32EEEviiiPiS3_PT_S5_S3_PKS4_PKiS5_S5__param_1,
	.param .u32 _ZN8nvinfer112sparse_fipnn14SparseFIPNNGpuI6__halfLi32EEEviiiPiS3_PT_S5_S3_PKS4_PKiS5_S5__param_2,
	.param .u64 .ptr .align 1 _ZN8nvinfer112sparse_fipnn14SparseFIPNNGpuI6__halfLi32EEEviiiPiS3_PT_S5_S3_PKS4_PKiS5_S5__param_3,
	.param .u64 .ptr .align 1 _ZN8nvinfer112sparse_fipnn14SparseFIPNNGpuI6__halfLi32EEEviiiPiS3_PT_S5_S3_PKS4_PKiS5_S5__param_4,
	.param .u64 .ptr .align 1 _ZN8nvinfer112sparse_fipnn14SparseFIPNNGpuI6__halfLi32EEEviiiPiS3_PT_S5_S3_PKS4_PKiS5_S5__param_5,
	.param .u64 .ptr .align 1 _ZN8nvinfer112sparse_fipnn14SparseFIPNNGpuI6__halfLi32EEEviiiPiS3_PT_S5_S3_PKS4_PKiS5_S5__param_6,
	.param .u64 .ptr .align 1 _ZN8nvinfer112sparse_fipnn14SparseFIPNNGpuI6__halfLi32EEEviiiPiS3_PT_S5_S3_PKS4_PKiS5_S5__param_7,
	.param .u64 .ptr .align 1 _ZN8nvinfer112sparse_fipnn14SparseFIPNNGpuI6__halfLi32EEEviiiPiS3_PT_S5_S3_PKS4_PKiS5_S5__param_8,
	.param .u64 .ptr .align 1 _ZN8nvinfer112sparse_fipnn14SparseFIPNNGpuI6__halfLi32EEEviiiPiS3_PT_S5_S3_PKS4_PKiS5_S5__param_9,
	.param .u64 .ptr .align 1 _ZN8nvinfer112sparse_fipnn14SparseFIPNNGpuI6__halfLi32EEEviiiPiS3_PT_S5_S3_PKS4_PKiS5_S5__param_10,
	.param .u64 .ptr .align 1 _ZN8nvinfer112sparse_fipnn14SparseFIPNNGpuI6__halfLi32EEEviiiPiS3_PT_S5_S3_PKS4_PKiS5_S5__param_11
)
{
	.local .align 8 .b8 	__local_depot7[24];
	.reg .b64 	%SP;
	.reg .b64 	%SPL;
	.reg .pred 	%p<173>;
	.reg .b16 	%rs<651>;
	.reg .b32 	%r<630>;
	.reg .b32 	%f<15>;
	.reg .b64 	%rd<214>;
	.reg .b64 	%fd<2>;

	mov.u64 	%SPL, __local_depot7;
	ld.param.u32 	%r187, [_ZN8nvinfer112sparse_fipnn14SparseFIPNNGpuI6__halfLi32EEEviiiPiS3_PT_S5_S3_PKS4_PKiS5_S5__param_0];
	ld.param.u32 	%r188, [_ZN8nvinfer112sparse_fipnn14SparseFIPNNGpuI6__halfLi32EEEviiiPiS3_PT_S5_S3_PKS4_PKiS5_S5__param_1];
	ld.param.u32 	%r189, [_ZN8nvinfer112sparse_fipnn14SparseFIPNNGpuI6__halfLi32EEEviiiPiS3_PT_S5_S3_PKS4_PKiS5_S5__param_2];
	ld.param.u64 	%rd37, [_ZN8nvinfer112sparse_fipnn14SparseFIPNNGpuI6__halfLi32EEEviiiPiS3_PT_S5_S3_PKS4_PKiS5_S5__param_3];
	ld.param.u64 	%rd38, [_ZN8nvinfer112sparse_fipnn14SparseFIPNNGpuI6__halfLi32EEEviiiPiS3_PT_S5_S3_PKS4_PKiS5_S5__param_7];
	ld.param.u64 	%rd39, [_ZN8nvinfer112sparse_fipnn14SparseFIPNNGpuI6__halfLi32EEEviiiPiS3_PT_S5_S3_PKS4_PKiS5_S5__param_8];
	cvta.to.global.u64 	%rd1, %rd38;
	cvta.to.global.u64 	%rd2, %rd39;
	cvta.to.global.u64 	%rd40, %rd37;
	add.u64 	%rd3, %SPL, 0;
	mov.u32 	%r190, %ctaid.x;
	mul.lo.s32 	%r191, %r187, %r190;
	mad.lo.s32 	%r192, %r191, %r188, %r191;
	mul.lo.s32 	%r193, %r192, %r189;
	cvt.s64.s32 	%rd4, %r193;
	mul.lo.s32 	%r194, %r188, %r187;
	mul.lo.s32 	%r195, %r194, %r189;
	cvt.s64.s32 	%rd5, %r195;
	mul.wide.u32 	%rd42, %r190, 4;
	add.s64 	%rd43, %rd40, %rd42;
	ld.global.u32 	%r1, [%rd43];
	ld.global.u32 	%r2, [%rd43+4];
	mov.u32 	%r609, %tid.y;
	mov.u32 	%r4, %tid.x;
	mov.u32 	%r196, %ntid.x;
	mad.lo.s32 	%r5, %r609, %r196, %r4;
	setp.lt.s32 	%p1, %r189, 1;
	@%p1 bra 	$L__BB7_71;
	add.s32 	%r198, %r189, -1;
	shr.u32 	%r199, %r198, 10;
	add.s32 	%r6, %r199, 1;
	and.b32  	%r7, %r6, 15;
	setp.lt.u32 	%p2, %r198, 15360;
	mov.b32 	%r572, 0;
	@%p2 bra 	$L__BB7_36;
	and.b32  	%r8, %r6, 8388592;
	mov.b32 	%r572, 0;
	mov.u32 	%r571, %r572;
$L__BB7_3:
	.pragma "nounroll";
	add.s32 	%r11, %r5, %r572;
	setp.ge.s32 	%p3, %r11, %r189;
	shl.b32 	%r201, %r11, 2;
	mov.u32 	%r202, _ZN8nvinfer112sparse_fipnn9smem_poolE;
	add.s32 	%r12, %r202, %r201;
	@%p3 bra 	$L__BB7_5;
	mul.wide.u32 	%rd44, %r11, 4;
	add.s64 	%rd45, %rd1, %rd44;
	ld.global.u32 	%r203, [%rd45];
	st.shared.u32 	[%r12], %r203;
$L__BB7_5:
	add.s32 	%r204, %r11, 1024;
	setp.ge.s32 	%p4, %r204, %r189;
	mul.wide.u32 	%rd46, %r11, 4;
	add.s64 	%rd6, %rd1, %rd46;
	@%p4 bra 	$L__BB7_7;
	ld.global.u32 	%r205, [%rd6+4096];
	st.shared.u32 	[%r12+4096], %r205;
$L__BB7_7:
	add.s32 	%r206, %r11, 2048;
	setp.ge.s32 	%p5, %r206, %r189;
	@%p5 bra 	$L__BB7_9;
	ld.global.u32 	%r207, [%rd6+8192];
	st.shared.u32 	[%r12+8192], %r207;
$L__BB7_9:
	add.s32 	%r208, %r11, 3072;
	setp.ge.s32 	%p6, %r208, %r189;
	@%p6 bra 	$L__BB7_11;
	ld.global.u32 	%r209, [%rd6+12288];
	st.shared.u32 	[%r12+12288], %r209;
$L__BB7_11:
	add.s32 	%r210, %r11, 4096;
	setp.ge.s32 	%p7, %r210, %r189;
	@%p7 bra 	$L__BB7_13;
	ld.global.u32 	%r211, [%rd6+16384];
	st.shared.u32 	[%r12+16384], %r211;
$L__BB7_13:
	add.s32 	%r212, %r11, 5120;
	setp.ge.s32 	%p8, %r212, %r189;
	@%p8 bra 	$L__BB7_15;
	ld.global.u32 	%r213, [%rd6+20480];
	st.shared.u32 	[%r12+20480], %r213;
$L__BB7_15:
	add.s32 	%r214, %r11, 6144;
	setp.ge.s32 	%p9, %r214, %r189;
	@%p9 bra 	$L__BB7_17;
	ld.global.u32 	%r215, [%rd6+24576];
	st.shared.u32 	[%r12+24576], %r215;
$L__BB7_17:
	add.s32 	%r216, %r11, 7168;
	setp.ge.s32 	%p10, %r216, %r189;
	@%p10 bra 	$L__BB7_19;
	ld.global.u32 	%r217, [%rd6+28672];
	st.shared.u32 	[%r12+28672], %r217;
$L__BB7_19:
	add.s32 	%r218, %r11, 8192;
	setp.ge.s32 	%p11, %r218, %r189;
	@%p11 bra 	$L__BB7_21;
	ld.global.u32 	%r219, [%rd6+32768];
	st.shared.u32 	[%r12+32768], %r219;
$L__BB7_21:
	add.s32 	%r220, %r11, 9216;
	setp.ge.s32 	%p12, %r220, %r189;
	@%p12 bra 	$L__BB7_23;
	ld.global.u32 	%r221, [%rd6+36864];
	st.shared.u32 	[%r12+36864], %r221;
$L__BB7_23:
	add.s32 	%r222, %r11, 10240;
	setp.ge.s32 	%p13, %r222, %r189;
	@%p13 bra 	$L__BB7_25;
	ld.global.u32 	%r223, [%rd6+40960];
	st.shared.u32 	[%r12+40960], %r223;
$L__BB7_25:
	add.s32 	%r224, %r11, 11264;
	setp.ge.s32 	%p14, %r224, %r189;
	@%p14 bra 	$L__BB7_27;
	ld.global.u32 	%r225, [%rd6+45056];
	st.shared.u32 	[%r12+45056], %r225;
$L__BB7_27:
	add.s32 	%r226, %r11, 12288;
	setp.ge.s32 	%p15, %r226, %r189;
	@%p15 bra 	$L__BB7_29;
	ld.global.u32 	%r227, [%rd6+49152];
	st.shared.u32 	[%r12+49152], %r227;
$L__BB7_29:
	add.s32 	%r228, %r11, 13312;
	setp.ge.s32 	%p16, %r228, %r189;
	@%p16 bra 	$L__BB7_31;
	ld.global.u32 	%r229, [%rd6+53248];
	st.shared.u32 	[%r12+53248], %r229;
$L__BB7_31:
	add.s32 	%r230, %r11, 14336;
	setp.ge.s32 	%p17, %r230, %r189;
	@%p17 bra 	$L__BB7_33;
	ld.global.u32 	%r231, [%rd6+57344];
	st.shared.u32 	[%r12+57344], %r231;
$L__BB7_33:
	add.s32 	%r232, %r11, 15360;
	setp.ge.s32 	%p18, %r232, %r189;
	@%p18 bra 	$L__BB7_35;
	ld.global.u32 	%r233, [%rd6+61440];
	st.shared.u32 	[%r12+61440], %r233;
$L__BB7_35:
	add.s32 	%r572, %r572, 16384;
	add.s32 	%r571, %r571, 16;
	setp.ne.s32 	%p19, %r571, %r8;
	@%p19 bra 	$L__BB7_3;
$L__BB7_36:
	setp.eq.s32 	%p20, %r7, 0;
	@%p20 bra 	$L__BB7_71;
	and.b32  	%r16, %r6, 7;
	setp.lt.u32 	%p21, %r7, 8;
	@%p21 bra 	$L__BB7_55;
	add.s32 	%r17, %r5, %r572;
	setp.ge.s32 	%p22, %r17, %r189;
	shl.b32 	%r234, %r17, 2;
	mov.u32 	%r235, _ZN8nvinfer112sparse_fipnn9smem_poolE;
	add.s32 	%r18, %r235, %r234;
	@%p22 bra 	$L__BB7_40;
	mul.wide.u32 	%rd47, %r17, 4;
	add.s64 	%rd48, %rd1, %rd47;
	ld.global.u32 	%r236, [%rd48];
	st.shared.u32 	[%r18], %r236;
$L__BB7_40:
	add.s32 	%r237, %r17, 1024;
	setp.ge.s32 	%p23, %r237, %r189;
	cvt.u64.u32 	%rd49, %r572;
	cvt.u64.u32 	%rd50, %r5;
	add.s64 	%rd51, %rd50, %rd49;
	shl.b64 	%rd52, %rd51, 2;
	add.s64 	%rd7, %rd1, %rd52;
	@%p23 bra 	$L__BB7_42;
	ld.global.u32 	%r238, [%rd7+4096];
	st.shared.u32 	[%r18+4096], %r238;
$L__BB7_42:
	add.s32 	%r239, %r17, 2048;
	setp.ge.s32 	%p24, %r239, %r189;
	@%p24 bra 	$L__BB7_44;
	ld.global.u32 	%r240, [%rd7+8192];
	st.shared.u32 	[%r18+8192], %r240;
$L__BB7_44:
	add.s32 	%r241, %r17, 3072;
	setp.ge.s32 	%p25, %r241, %r189;
	@%p25 bra 	$L__BB7_46;
	ld.global.u32 	%r242, [%rd7+12288];
	st.shared.u32 	[%r18+12288], %r242;
$L__BB7_46:
	add.s32 	%r243, %r17, 4096;
	setp.ge.s32 	%p26, %r243, %r189;
	@%p26 bra 	$L__BB7_48;
	ld.global.u32 	%r244, [%rd7+16384];
	st.shared.u32 	[%r18+16384], %r244;
$L__BB7_48:
	add.s32 	%r245, %r17, 5120;
	setp.ge.s32 	%p27, %r245, %r189;
	@%p27 bra 	$L__BB7_50;
	ld.global.u32 	%r246, [%rd7+20480];
	st.shared.u32 	[%r18+20480], %r246;
$L__BB7_50:
	add.s32 	%r247, %r17, 6144;
	setp.ge.s32 	%p28, %r247, %r189;
	@%p28 bra 	$L__BB7_52;
	ld.global.u32 	%r248, [%rd7+24576];
	st.shared.u32 	[%r18+24576], %r248;
$L__BB7_52:
	add.s32 	%r249, %r17, 7168;
	setp.ge.s32 	%p29, %r249, %r189;
	@%p29 bra 	$L__BB7_54;
	ld.global.u32 	%r250, [%rd7+28672];
	st.shared.u32 	[%r18+28672], %r250;
$L__BB7_54:
	add.s32 	%r572, %r572, 8192;
$L__BB7_55:
	setp.eq.s32 	%p30, %r16, 0;
	@%p30 bra 	$L__BB7_71;
	and.b32  	%r21, %r6, 3;
	setp.lt.u32 	%p31, %r16, 4;
	@%p31 bra 	$L__BB7_66;
	add.s32 	%r22, %r5, %r572;
	setp.ge.s32 	%p32, %r22, %r189;
	shl.b32 	%r251, %r22, 2;
	mov.u32 	%r252, _ZN8nvinfer112sparse_fipnn9smem_poolE;
	add.s32 	%r23, %r252, %r251;
	@%p32 bra 	$L__BB7_59;
	mul.wide.u32 	%rd53, %r22, 4;
	add.s64 	%rd54, %rd1, %rd53;
	ld.global.u32 	%r253, [%rd54];
	st.shared.u32 	[%r23], %r253;
$L__BB7_59:
	add.s32 	%r254, %r22, 1024;
	setp.ge.s32 	%p33, %r254, %r189;
	cvt.u64.u32 	%rd55, %r572;
	cvt.u64.u32 	%rd56, %r5;
	add.s64 	%rd57, %rd56, %rd55;
	shl.b64 	%rd58, %rd57, 2;
	add.s64 	%rd8, %rd1, %rd58;
	@%p33 bra 	$L__BB7_61;
	ld.global.u32 	%r255, [%rd8+4096];
	st.shared.u32 	[%r23+4096], %r255;
$L__BB7_61:
	add.s32 	%r256, %r22, 2048;
	setp.ge.s32 	%p34, %r256, %r189;
	@%p34 bra 	$L__BB7_63;
	ld.global.u32 	%r257, [%rd8+8192];
	st.shared.u32 	[%r23+8192], %r257;
$L__BB7_63:
	add.s32 	%r258, %r22, 3072;
	setp.ge.s32 	%p35, %r258, %r189;
	@%p35 bra 	$L__BB7_65;
	ld.global.u32 	%r259, [%rd8+12288];
	st.shared.u32 	[%r23+12288], %r259;
$L__BB7_65:
	add.s32 	%r572, %r572, 4096;
$L__BB7_66:
	setp.eq.s32 	%p36, %r21, 0;
	@%p36 bra 	$L__BB7_71;
	mov.b32 	%r576, 0;
$L__BB7_68:
	.pragma "nounroll";
	add.s32 	%r28, %r5, %r572;
	setp.ge.s32 	%p37, %r28, %r189;
	@%p37 bra 	$L__BB7_70;
	mul.wide.u32 	%rd59, %r28, 4;
	add.s64 	%rd60, %rd1, %rd59;
	ld.global.u32 	%r261, [%rd60];
	shl.b32 	%r262, %r28, 2;
	mov.u32 	%r263, _ZN8nvinfer112sparse_fipnn9smem_poolE;
	add.s32 	%r264, %r263, %r262;
	st.shared.u32 	[%r264], %r261;
$L__BB7_70:
	add.s32 	%r572, %r572, 1024;
	add.s32 	%r576, %r576, 1;
	setp.ne.s32 	%p38, %r576, %r21;
	@%p38 bra 	$L__BB7_68;
$L__BB7_71:
	bar.sync 	0;
	add.s32 	%r577, %r1, %r609;
	setp.ge.s32 	%p39, %r577, %r2;
	@%p39 bra 	$L__BB7_105;
	ld.param.u64 	%rd212, [_ZN8nvinfer112sparse_fipnn14SparseFIPNNGpuI6__halfLi32EEEviiiPiS3_PT_S5_S3_PKS4_PKiS5_S5__param_11];
	shl.b64 	%rd61, %rd4, 1;
	add.s64 	%rd9, %rd212, %rd61;
	add.s32 	%r265, %r187, 31;
	shr.s32 	%r266, %r265, 31;
	shr.u32 	%r267, %r266, 27;
	add.s32 	%r268, %r265, %r267;
	and.b32  	%r32, %r268, -32;
	cvt.u64.u32 	%rd10, %r4;
	max.s32 	%r269, %r32, 32;
	add.s32 	%r270, %r269, -1;
	shr.u32 	%r271, %r270, 5;
	add.s32 	%r272, %r271, 1;
	and.b32  	%r33, %r272, 3;
	and.b32  	%r34, %r272, 268435452;
	add.s64 	%rd73, %rd5, %rd10;
$L__BB7_73:
	ld.param.u64 	%rd209, [_ZN8nvinfer112sparse_fipnn14SparseFIPNNGpuI6__halfLi32EEEviiiPiS3_PT_S5_S3_PKS4_PKiS5_S5__param_9];
	shl.b32 	%r273, %r577, 1;
	cvta.to.global.u64 	%rd62, %rd209;
	mul.wide.s32 	%rd63, %r273, 4;
	add.s64 	%rd64, %rd62, %rd63;
	ld.global.u32 	%r274, [%rd64];
	add.s32 	%r36, %r274, -1;
	ld.global.u32 	%r37, [%rd64+4];
	add.s32 	%r38, %r37, -1;
	setp.lt.s32 	%p40, %r37, 1;
	setp.gt.s32 	%p41, %r37, %r189;
	or.pred  	%p42, %p40, %p41;
	setp.lt.s32 	%p43, %r274, 1;
	setp.gt.s32 	%p44, %r274, %r188;
	or.pred  	%p45, %p43, %p44;
	or.pred  	%p47, %p42, %p45;
	@%p47 bra 	$L__BB7_104;
	setp.ne.s32 	%p48, %r4, 0;
	@%p48 bra 	$L__BB7_76;
	shl.b32 	%r275, %r37, 2;
	mov.u32 	%r276, _ZN8nvinfer112sparse_fipnn9smem_poolE;
	add.s32 	%r277, %r276, %r275;
	st.shared.u32 	[%r277+-4], %r36;
$L__BB7_76:
	setp.lt.s32 	%p49, %r188, 1;
	@%p49 bra 	$L__BB7_84;
	mov.b32 	%r578, 0;
$L__BB7_78:
	setp.lt.s32 	%p50, %r187, 1;
	@%p50 bra 	$L__BB7_83;
	mad.lo.s32 	%r280, %r577, %r188, %r578;
	mul.lo.s32 	%r40, %r280, %r187;
	mad.lo.s32 	%r281, %r578, %r189, %r38;
	mul.lo.s32 	%r282, %r281, %r187;
	cvt.s64.s32 	%rd65, %r282;
	add.s64 	%rd11, %rd65, %rd10;
	mov.b32 	%r579, 0;
$L__BB7_80:
	add.s32 	%r42, %r579, %r4;
	setp.ge.s32 	%p51, %r42, %r187;
	@%p51 bra 	$L__BB7_82;
	add.s32 	%r283, %r42, %r40;
	mul.wide.s32 	%rd67, %r283, 2;
	add.s64 	%rd68, %rd2, %rd67;
	ld.global.u16 	%rs166, [%rd68];
	cvt.u64.u32 	%rd69, %r579;
	add.s64 	%rd70, %rd11, %rd69;
	shl.b64 	%rd71, %rd70, 1;
	add.s64 	%rd66, %rd9, %rd71;
	// begin inline asm
	{ atom.add.noftz.f16 %rs165,[%rd66],%rs166; }

	// end inline asm
$L__BB7_82:
	add.s32 	%r579, %r579, 32;
	setp.lt.s32 	%p52, %r579, %r32;
	@%p52 bra 	$L__BB7_80;
$L__BB7_83:
	add.s32 	%r578, %r578, 1;
	setp.ne.s32 	%p53, %r578, %r188;
	@%p53 bra 	$L__BB7_78;
$L__BB7_84:
	setp.lt.s32 	%p54, %r187, 1;
	@%p54 bra 	$L__BB7_104;
	setp.lt.s32 	%p55, %r187, 97;
	mad.lo.s32 	%r285, %r577, %r188, %r36;
	mul.lo.s32 	%r45, %r285, %r187;
	mul.lo.s32 	%r286, %r38, %r187;
	cvt.s64.s32 	%rd72, %r286;
	add.s64 	%rd12, %rd73, %rd72;
	mov.b32 	%r582, 0;
	@%p55 bra 	$L__BB7_96;
	mov.b32 	%r582, 0;
	mov.u32 	%r581, %r582;
$L__BB7_87:
	.pragma "nounroll";
	add.s32 	%r48, %r582, %r4;
	setp.ge.s32 	%p56, %r48, %r187;
	cvt.u64.u32 	%rd74, %r582;
	add.s64 	%rd75, %rd12, %rd74;
	shl.b64 	%rd76, %rd75, 1;
	add.s64 	%rd13, %rd9, %rd76;
	add.s32 	%r288, %r48, %r45;
	mul.wide.s32 	%rd77, %r288, 2;
	add.s64 	%rd14, %rd2, %rd77;
	@%p56 bra 	$L__BB7_89;
	ld.global.u16 	%rs168, [%rd14];
	// begin inline asm
	{mul.f16 %rs167,%rs168,%rs168;
}
	// end inline asm
	// begin inline asm
	{  cvt.f32.f16 %f1, %rs167;}

	// end inline asm
	// begin inline asm
	{  cvt.rn.f16.f32 %rs171, %f1;}

	// end inline asm
	// begin inline asm
	{ atom.add.noftz.f16 %rs172,[%rd13],%rs171; }

	// end inline asm
$L__BB7_89:
	add.s32 	%r289, %r48, 32;
	setp.ge.s32 	%p57, %r289, %r187;
	@%p57 bra 	$L__BB7_91;
	ld.global.u16 	%rs175, [%rd14+64];
	// begin inline asm
	{mul.f16 %rs174,%rs175,%rs175;
}
	// end inline asm
	// begin inline asm
	{  cvt.f32.f16 %f3, %rs174;}

	// end inline asm
	add.s64 	%rd79, %rd13, 64;
	// begin inline asm
	{  cvt.rn.f16.f32 %rs178, %f3;}

	// end inline asm
	// begin inline asm
	{ atom.add.noftz.f16 %rs179,[%rd79],%rs178; }

	// end inline asm
$L__BB7_91:
	add.s32 	%r290, %r48, 64;
	setp.ge.s32 	%p58, %r290, %r187;
	@%p58 bra 	$L__BB7_93;
	ld.global.u16 	%rs182, [%rd14+128];
	// begin inline asm
	{mul.f16 %rs181,%rs182,%rs182;
}
	// end inline asm
	// begin inline asm
	{  cvt.f32.f16 %f5, %rs181;}

	// end inline asm
	add.s64 	%rd80, %rd13, 128;
	// begin inline asm
	{  cvt.rn.f16.f32 %rs185, %f5;}

	// end inline asm
	// begin inline asm
	{ atom.add.noftz.f16 %rs186,[%rd80],%rs185; }

	// end inline asm
$L__BB7_93:
	add.s32 	%r291, %r48, 96;
	setp.ge.s32 	%p59, %r291, %r187;
	@%p59 bra 	$L__BB7_95;
	ld.global.u16 	%rs189, [%rd14+192];
	// begin inline asm
	{mul.f16 %rs188,%rs189,%rs189;
}
	// end inline asm
	// begin inline asm
	{  cvt.f32.f16 %f7, %rs188;}

	// end inline asm
	add.s64 	%rd81, %rd13, 192;
	// begin inline asm
	{  cvt.rn.f16.f32 %rs192, %f7;}

	// end inline asm
	// begin inline asm
	{ atom.add.noftz.f16 %rs193,[%rd81],%rs192; }

	// end inline asm
$L__BB7_95:
	add.s32 	%r582, %r582, 128;
	add.s32 	%r581, %r581, 4;
	setp.ne.s32 	%p60, %r581, %r34;
	@%p60 bra 	$L__BB7_87;
$L__BB7_96:
	setp.eq.s32 	%p61, %r33, 0;
	@%p61 bra 	$L__BB7_104;
	add.s32 	%r52, %r582, %r4;
	setp.ge.s32 	%p62, %r52, %r187;
	cvt.u64.u32 	%rd82, %r582;
	add.s64 	%rd83, %rd12, %rd82;
	shl.b64 	%rd84, %rd83, 1;
	add.s64 	%rd15, %rd9, %rd84;
	add.s32 	%r292, %r52, %r45;
	mul.wide.s32 	%rd85, %r292, 2;
	add.s64 	%rd16, %rd2, %rd85;
	@%p62 bra 	$L__BB7_99;
	ld.global.u16 	%rs196, [%rd16];
	// begin inline asm
	{mul.f16 %rs195,%rs196,%rs196;
}
	// end inline asm
	// begin inline asm
	{  cvt.f32.f16 %f9, %rs195;}

	// end inline asm
	// begin inline asm
	{  cvt.rn.f16.f32 %rs199, %f9;}

	// end inline asm
	// begin inline asm
	{ atom.add.noftz.f16 %rs200,[%rd15],%rs199; }

	// end inline asm
$L__BB7_99:
	setp.eq.s32 	%p63, %r33, 1;
	@%p63 bra 	$L__BB7_104;
	add.s32 	%r293, %r52, 32;
	setp.ge.s32 	%p64, %r293, %r187;
	@%p64 bra 	$L__BB7_102;
	ld.global.u16 	%rs203, [%rd16+64];
	// begin inline asm
	{mul.f16 %rs202,%rs203,%rs203;
}
	// end inline asm
	// begin inline asm
	{  cvt.f32.f16 %f11, %rs202;}

	// end inline asm
	add.s64 	%rd87, %rd15, 64;
	// begin inline asm
	{  cvt.rn.f16.f32 %rs206, %f11;}

	// end inline asm
	// begin inline asm
	{ atom.add.noftz.f16 %rs207,[%rd87],%rs206; }

	// end inline asm
$L__BB7_102:
	setp.eq.s32 	%p65, %r33, 2;
	add.s32 	%r294, %r52, 64;
	setp.ge.s32 	%p66, %r294, %r187;
	or.pred  	%p67, %p65, %p66;
	@%p67 bra 	$L__BB7_104;
	ld.global.u16 	%rs210, [%rd16+128];
	// begin inline asm
	{mul.f16 %rs209,%rs210,%rs210;
}
	// end inline asm
	// begin inline asm
	{  cvt.f32.f16 %f13, %rs209;}

	// end inline asm
	add.s64 	%rd88, %rd15, 128;
	// begin inline asm
	{  cvt.rn.f16.f32 %rs213, %f13;}

	// end inline asm
	// begin inline asm
	{ atom.add.noftz.f16 %rs214,[%rd88],%rs213; }

	// end inline asm
$L__BB7_104:
	add.s32 	%r577, %r577, 32;
	setp.lt.s32 	%p68, %r577, %r2;
	@%p68 bra 	$L__BB7_73;
$L__BB7_105:
	shl.b32 	%r295, %r189, 2;
	mov.u32 	%r296, _ZN8nvinfer112sparse_fipnn9smem_poolE;
	add.s32 	%r54, %r296, %r295;
	bar.sync 	0;
	or.b32  	%r297, %r609, %r4;
	setp.ne.s32 	%p69, %r297, 0;
	add.s32 	%r55, %r54, %r295;
	@%p69 bra 	$L__BB7_148;
	setp.lt.s32 	%p70, %r189, 1;
	mov.b32 	%r585, 0;
	@%p70 bra 	$L__BB7_147;
	add.s32 	%r301, %r189, -1;
	and.b32  	%r56, %r189, 7;
	setp.lt.u32 	%p71, %r301, 7;
	mov.b32 	%r601, 0;
	mov.u32 	%r585, %r601;
	@%p71 bra 	$L__BB7_126;
	and.b32  	%r601, %r189, 2147483640;
	mov.b32 	%r583, 0;
	mov.u32 	%r585, %r583;
$L__BB7_109:
	.pragma "nounroll";
	shl.b32 	%r303, %r583, 2;
	add.s32 	%r60, %r296, %r303;
	ld.shared.u32 	%r305, [%r60];
	setp.lt.s32 	%p72, %r305, 0;
	@%p72 bra 	$L__BB7_111;
	add.s32 	%r61, %r585, 1;
	shl.b32 	%r306, %r585, 2;
	add.s32 	%r307, %r54, %r306;
	st.shared.u32 	[%r307], %r583;
	mov.u32 	%r585, %r61;
$L__BB7_111:
	ld.shared.u32 	%r308, [%r60+4];
	setp.lt.s32 	%p73, %r308, 0;
	@%p73 bra 	$L__BB7_113;
	add.s32 	%r309, %r583, 1;
	add.s32 	%r63, %r585, 1;
	shl.b32 	%r310, %r585, 2;
	add.s32 	%r311, %r54, %r310;
	st.shared.u32 	[%r311], %r309;
	mov.u32 	%r585, %r63;
$L__BB7_113:
	ld.shared.u32 	%r312, [%r60+8];
	setp.lt.s32 	%p74, %r312, 0;
	@%p74 bra 	$L__BB7_115;
	add.s32 	%r313, %r583, 2;
	add.s32 	%r65, %r585, 1;
	shl.b32 	%r314, %r585, 2;
	add.s32 	%r315, %r54, %r314;
	st.shared.u32 	[%r315], %r313;
	mov.u32 	%r585, %r65;
$L__BB7_115:
	ld.shared.u32 	%r316, [%r60+12];
	setp.lt.s32 	%p75, %r316, 0;
	@%p75 bra 	$L__BB7_117;
	add.s32 	%r317, %r583, 3;
	add.s32 	%r67, %r585, 1;
	shl.b32 	%r318, %r585, 2;
	add.s32 	%r319, %r54, %r318;
	st.shared.u32 	[%r319], %r317;
	mov.u32 	%r585, %r67;
$L__BB7_117:
	ld.shared.u32 	%r320, [%r60+16];
	setp.lt.s32 	%p76, %r320, 0;
	@%p76 bra 	$L__BB7_119;
	add.s32 	%r321, %r583, 4;
	add.s32 	%r69, %r585, 1;
	shl.b32 	%r322, %r585, 2;
	add.s32 	%r323, %r54, %r322;
	st.shared.u32 	[%r323], %r321;
	mov.u32 	%r585, %r69;
$L__BB7_119:
	ld.shared.u32 	%r324, [%r60+20];
	setp.lt.s32 	%p77, %r324, 0;
	@%p77 bra 	$L__BB7_121;
	add.s32 	%r325, %r583, 5;
	add.s32 	%r71, %r585, 1;
	shl.b32 	%r326, %r585, 2;
	add.s32 	%r327, %r54, %r326;
	st.shared.u32 	[%r327], %r325;
	mov.u32 	%r585, %r71;
$L__BB7_121:
	ld.shared.u32 	%r328, [%r60+24];
	setp.lt.s32 	%p78, %r328, 0;
	@%p78 bra 	$L__BB7_123;
	add.s32 	%r329, %r583, 6;
	add.s32 	%r73, %r585, 1;
	shl.b32 	%r330, %r585, 2;
	add.s32 	%r331, %r54, %r330;
	st.shared.u32 	[%r331], %r329;
	mov.u32 	%r585, %r73;
$L__BB7_123:
	ld.shared.u32 	%r332, [%r60+28];
	setp.lt.s32 	%p79, %r332, 0;
	@%p79 bra 	$L__BB7_125;
	add.s32 	%r333, %r583, 7;
	add.s32 	%r75, %r585, 1;
	shl.b32 	%r334, %r585, 2;
	add.s32 	%r335, %r54, %r334;
	st.shared.u32 	[%r335], %r333;
	mov.u32 	%r585, %r75;
$L__BB7_125:
	add.s32 	%r583, %r583, 8;
	setp.ne.s32 	%p80, %r583, %r601;
	@%p80 bra 	$L__BB7_109;
$L__BB7_126:
	setp.eq.s32 	%p81, %r56, 0;
	@%p81 bra 	$L__BB7_147;
	and.b32  	%r81, %r189, 3;
	setp.lt.u32 	%p82, %r56, 4;
	@%p82 bra 	$L__BB7_137;
	shl.b32 	%r337, %r601, 2;
	add.s32 	%r82, %r296, %r337;
	ld.shared.u32 	%r339, [%r82];
	setp.lt.s32 	%p83, %r339, 0;
	@%p83 bra 	$L__BB7_130;
	add.s32 	%r83, %r585, 1;
	shl.b32 	%r340, %r585, 2;
	add.s32 	%r341, %r54, %r340;
	st.shared.u32 	[%r341], %r601;
	mov.u32 	%r585, %r83;
$L__BB7_130:
	ld.shared.u32 	%r342, [%r82+4];
	setp.lt.s32 	%p84, %r342, 0;
	@%p84 bra 	$L__BB7_132;
	add.s32 	%r343, %r601, 1;
	add.s32 	%r85, %r585, 1;
	shl.b32 	%r344, %r585, 2;
	add.s32 	%r345, %r54, %r344;
	st.shared.u32 	[%r345], %r343;
	mov.u32 	%r585, %r85;
$L__BB7_132:
	ld.shared.u32 	%r346, [%r82+8];
	setp.lt.s32 	%p85, %r346, 0;
	@%p85 bra 	$L__BB7_134;
	add.s32 	%r347, %r601, 2;
	add.s32 	%r87, %r585, 1;
	shl.b32 	%r348, %r585, 2;
	add.s32 	%r349, %r54, %r348;
	st.shared.u32 	[%r349], %r347;
	mov.u32 	%r585, %r87;
$L__BB7_134:
	ld.shared.u32 	%r350, [%r82+12];
	setp.lt.s32 	%p86, %r350, 0;
	@%p86 bra 	$L__BB7_136;
	add.s32 	%r351, %r601, 3;
	add.s32 	%r89, %r585, 1;
	shl.b32 	%r352, %r585, 2;
	add.s32 	%r353, %r54, %r352;
	st.shared.u32 	[%r353], %r351;
	mov.u32 	%r585, %r89;
$L__BB7_136:
	add.s32 	%r601, %r601, 4;
$L__BB7_137:
	setp.eq.s32 	%p87, %r81, 0;
	@%p87 bra 	$L__BB7_147;
	setp.eq.s32 	%p88, %r81, 1;
	@%p88 bra 	$L__BB7_144;
	shl.b32 	%r355, %r601, 2;
	add.s32 	%r95, %r296, %r355;
	ld.shared.u32 	%r357, [%r95];
	setp.lt.s32 	%p89, %r357, 0;
	@%p89 bra 	$L__BB7_141;
	add.s32 	%r96, %r585, 1;
	shl.b32 	%r358, %r585, 2;
	add.s32 	%r359, %r54, %r358;
	st.shared.u32 	[%r359], %r601;
	mov.u32 	%r585, %r96;
$L__BB7_141:
	ld.shared.u32 	%r360, [%r95+4];
	setp.lt.s32 	%p90, %r360, 0;
	@%p90 bra 	$L__BB7_143;
	add.s32 	%r361, %r601, 1;
	add.s32 	%r98, %r585, 1;
	shl.b32 	%r362, %r585, 2;
	add.s32 	%r363, %r54, %r362;
	st.shared.u32 	[%r363], %r361;
	mov.u32 	%r585, %r98;
$L__BB7_143:
	add.s32 	%r601, %r601, 2;
$L__BB7_144:
	and.b32  	%r364, %r189, 1;
	setp.eq.b32 	%p91, %r364, 1;
	not.pred 	%p92, %p91;
	@%p92 bra 	$L__BB7_147;
	shl.b32 	%r365, %r601, 2;
	add.s32 	%r367, %r296, %r365;
	ld.shared.u32 	%r368, [%r367];
	setp.lt.s32 	%p93, %r368, 0;
	@%p93 bra 	$L__BB7_147;
	add.s32 	%r104, %r585, 1;
	shl.b32 	%r369, %r585, 2;
	add.s32 	%r370, %r54, %r369;
	st.shared.u32 	[%r370], %r601;
	mov.u32 	%r585, %r104;
$L__BB7_147:
	st.shared.u32 	[%r55], %r585;
$L__BB7_148:
	bar.sync 	0;
	ld.shared.u32 	%r106, [%r55];
	setp.ge.s32 	%p94, %r609, %r106;
	@%p94 bra 	$L__BB7_261;
	ld.param.u64 	%rd213, [_ZN8nvinfer112sparse_fipnn14SparseFIPNNGpuI6__halfLi32EEEviiiPiS3_PT_S5_S3_PKS4_PKiS5_S5__param_11];
	mad.lo.s32 	%r372, %r189, %r189, %r189;
	shr.u32 	%r373, %r372, 31;
	add.s32 	%r374, %r372, %r373;
	shr.s32 	%r107, %r374, 1;
	cvta.to.global.u64 	%rd89, %rd213;
	shl.b64 	%rd90, %rd4, 1;
	add.s64 	%rd17, %rd89, %rd90;
	add.s32 	%r375, %r187, 31;
	shr.s32 	%r376, %r375, 31;
	shr.u32 	%r377, %r376, 27;
	add.s32 	%r378, %r375, %r377;
	and.b32  	%r379, %r378, -32;
	mov.b32 	%r371, 0;
	// begin inline asm
	cvt.rn.f16.s32 %rs216, %r371;
	// end inline asm
	max.s32 	%r380, %r379, 32;
	add.s32 	%r381, %r380, -1;
	shr.u32 	%r382, %r381, 5;
	add.s32 	%r383, %r382, 1;
	and.b32  	%r108, %r383, 7;
	and.b32  	%r109, %r383, 3;
	and.b32  	%r110, %r383, 268435448;
	and.b32  	%r111, %r381, 32;
	and.b32  	%r112, %r383, 268435452;
	neg.s32 	%r113, %r110;
$L__BB7_150:
	setp.lt.s32 	%p95, %r187, 1;
	mov.b16 	%rs217, 0;
	st.local.v4.u16 	[%rd3+8], {%rs217, %rs217, %rs217, %rs217};
	st.local.v4.u16 	[%rd3+16], {%rs217, %rs217, %rs217, %rs217};
	shl.b32 	%r384, %r609, 2;
	add.s32 	%r385, %r54, %r384;
	ld.shared.u32 	%r115, [%r385];
	shl.b32 	%r386, %r115, 2;
	mov.u32 	%r387, _ZN8nvinfer112sparse_fipnn9smem_poolE;
	add.s32 	%r388, %r387, %r386;
	ld.shared.u32 	%r116, [%r388];
	add.s32 	%r389, %r115, 2;
	mad.lo.s32 	%r390, %r389, %r115, %r389;
	shr.u32 	%r391, %r390, 31;
	add.s32 	%r392, %r390, %r391;
	shr.s32 	%r117, %r392, 1;
	st.local.v4.u16 	[%rd3], {%rs216, %rs217, %rs217, %rs217};
	@%p95 bra 	$L__BB7_191;
	setp.lt.s32 	%p96, %r187, 225;
	mul.lo.s32 	%r118, %r115, %r187;
	add.s32 	%r394, %r115, %r189;
	mul.lo.s32 	%r119, %r394, %r187;
	mov.b32 	%r611, 0;
	@%p96 bra 	$L__BB7_171;
	add.s32 	%r616, %r4, %r118;
	add.s32 	%r615, %r4, %r119;
	mov.b32 	%r617, 128;
	mov.u32 	%r613, %r113;
	mov.u32 	%r614, %r4;
$L__BB7_153:
	.pragma "nounroll";
	add.s32 	%r396, %r617, -128;
	setp.ge.s32 	%p97, %r614, %r187;
	shr.u32 	%r397, %r396, 5;
	mul.wide.u32 	%rd91, %r397, 2;
	add.s64 	%rd22, %rd3, %rd91;
	mul.wide.s32 	%rd92, %r616, 2;
	add.s64 	%rd23, %rd17, %rd92;
	mul.wide.s32 	%rd93, %r615, 2;
	add.s64 	%rd24, %rd17, %rd93;
	@%p97 bra 	$L__BB7_155;
	ld.global.u16 	%rs218, [%rd23];
	st.local.u16 	[%rd22], %rs218;
	ld.global.u16 	%rs219, [%rd24];
	st.local.u16 	[%rd22+12], %rs219;
$L__BB7_155:
	add.s32 	%r398, %r614, 32;
	setp.ge.s32 	%p98, %r398, %r187;
	@%p98 bra 	$L__BB7_157;
	ld.global.u16 	%rs220, [%rd23+64];
	st.local.u16 	[%rd22+2], %rs220;
	ld.global.u16 	%rs221, [%rd24+64];
	st.local.u16 	[%rd22+14], %rs221;
$L__BB7_157:
	add.s32 	%r399, %r614, 64;
	setp.ge.s32 	%p99, %r399, %r187;
	@%p99 bra 	$L__BB7_159;
	ld.global.u16 	%rs222, [%rd23+128];
	st.local.u16 	[%rd22+4], %rs222;
	ld.global.u16 	%rs223, [%rd24+128];
	st.local.u16 	[%rd22+16], %rs223;
$L__BB7_159:
	add.s32 	%r400, %r614, 96;
	setp.ge.s32 	%p100, %r400, %r187;
	@%p100 bra 	$L__BB7_161;
	ld.global.u16 	%rs224, [%rd23+192];
	st.local.u16 	[%rd22+6], %rs224;
	ld.global.u16 	%rs225, [%rd24+192];
	st.local.u16 	[%rd22+18], %rs225;
$L__BB7_161:
	add.s32 	%r401, %r614, 128;
	setp.ge.s32 	%p101, %r401, %r187;
	@%p101 bra 	$L__BB7_163;
	ld.global.u16 	%rs226, [%rd23+256];
	st.local.u16 	[%rd22+8], %rs226;
	ld.global.u16 	%rs227, [%rd24+256];
	st.local.u16 	[%rd22+20], %rs227;
$L__BB7_163:
	add.s32 	%r402, %r614, 160;
	setp.ge.s32 	%p102, %r402, %r187;
	@%p102 bra 	$L__BB7_165;
	ld.global.u16 	%rs228, [%rd23+320];
	st.local.u16 	[%rd22+10], %rs228;
	ld.global.u16 	%rs229, [%rd24+320];
	st.local.u16 	[%rd22+22], %rs229;
$L__BB7_165:
	add.s32 	%r403, %r614, 192;
	setp.ge.s32 	%p103, %r403, %r187;
	@%p103 bra 	$L__BB7_167;
	ld.global.u16 	%rs230, [%rd23+384];
	st.local.u16 	[%rd22+12], %rs230;
	ld.global.u16 	%rs231, [%rd24+384];
	st.local.u16 	[%rd22+24], %rs231;
$L__BB7_167:
	add.s32 	%r404, %r614, 224;
	setp.ge.s32 	%p104, %r404, %r187;
	@%p104 bra 	$L__BB7_169;
	ld.global.u16 	%rs232, [%rd23+448];
	st.local.u16 	[%rd22+14], %rs232;
	ld.global.u16 	%rs233, [%rd24+448];
	st.local.u16 	[%rd22+26], %rs233;
$L__BB7_169:
	add.s32 	%r617, %r617, 256;
	add.s32 	%r616, %r616, 256;
	add.s32 	%r615, %r615, 256;
	add.s32 	%r614, %r614, 256;
	add.s32 	%r613, %r613, 8;
	setp.eq.s32 	%p105, %r613, 0;
	@%p105 bra 	$L__BB7_170;
	bra.uni 	$L__BB7_153;
$L__BB7_170:
	add.s32 	%r611, %r617, -128;
$L__BB7_171:
	setp.eq.s32 	%p106, %r108, 0;
	@%p106 bra 	$L__BB7_191;
	mul.lo.s32 	%r124, %r115, %r187;
	add.s32 	%r405, %r108, -1;
	setp.lt.u32 	%p107, %r405, 3;
	@%p107 bra 	$L__BB7_182;
	add.s32 	%r125, %r611, %r4;
	setp.ge.s32 	%p108, %r125, %r187;
	add.s32 	%r406, %r125, %r124;
	mul.wide.s32 	%rd94, %r406, 2;
	add.s64 	%rd18, %rd17, %rd94;
	add.s32 	%r407, %r125, %r119;
	mul.wide.s32 	%rd95, %r407, 2;
	add.s64 	%rd19, %rd17, %rd95;
	@%p108 bra 	$L__BB7_175;
	shr.u32 	%r408, %r611, 5;
	mul.wide.u32 	%rd96, %r408, 2;
	add.s64 	%rd97, %rd3, %rd96;
	ld.global.u16 	%rs234, [%rd18];
	st.local.u16 	[%rd97], %rs234;
	ld.global.u16 	%rs235, [%rd19];
	st.local.u16 	[%rd97+12], %rs235;
$L__BB7_175:
	add.s32 	%r409, %r125, 32;
	setp.ge.s32 	%p109, %r409, %r187;
	@%p109 bra 	$L__BB7_177;
	add.s32 	%r410, %r611, 32;
	shr.u32 	%r411, %r410, 5;
	mul.wide.u32 	%rd98, %r411, 2;
	add.s64 	%rd99, %rd3, %rd98;
	ld.global.u16 	%rs236, [%rd18+64];
	st.local.u16 	[%rd99], %rs236;
	ld.global.u16 	%rs237, [%rd19+64];
	st.local.u16 	[%rd99+12], %rs237;
$L__BB7_177:
	add.s32 	%r412, %r125, 64;
	setp.ge.s32 	%p110, %r412, %r187;
	@%p110 bra 	$L__BB7_179;
	add.s32 	%r413, %r611, 64;
	shr.u32 	%r414, %r413, 5;
	mul.wide.u32 	%rd100, %r414, 2;
	add.s64 	%rd101, %rd3, %rd100;
	ld.global.u16 	%rs238, [%rd18+128];
	st.local.u16 	[%rd101], %rs238;
	ld.global.u16 	%rs239, [%rd19+128];
	st.local.u16 	[%rd101+12], %rs239;
$L__BB7_179:
	add.s32 	%r415, %r125, 96;
	setp.ge.s32 	%p111, %r415, %r187;
	@%p111 bra 	$L__BB7_181;
	add.s32 	%r416, %r611, 96;
	shr.u32 	%r417, %r416, 5;
	mul.wide.u32 	%rd102, %r417, 2;
	add.s64 	%rd103, %rd3, %rd102;
	ld.global.u16 	%rs240, [%rd18+192];
	st.local.u16 	[%rd103], %rs240;
	ld.global.u16 	%rs241, [%rd19+192];
	st.local.u16 	[%rd103+12], %rs241;
$L__BB7_181:
	add.s32 	%r611, %r611, 128;
$L__BB7_182:
	setp.eq.s32 	%p112, %r109, 0;
	@%p112 bra 	$L__BB7_191;
	setp.eq.s32 	%p113, %r109, 1;
	@%p113 bra 	$L__BB7_189;
	add.s32 	%r128, %r611, %r4;
	setp.ge.s32 	%p114, %r128, %r187;
	add.s32 	%r418, %r128, %r124;
	mul.wide.s32 	%rd104, %r418, 2;
	add.s64 	%rd20, %rd17, %rd104;
	add.s32 	%r419, %r128, %r119;
	mul.wide.s32 	%rd105, %r419, 2;
	add.s64 	%rd21, %rd17, %rd105;
	@%p114 bra 	$L__BB7_186;
	shr.u32 	%r420, %r611, 5;
	mul.wide.u32 	%rd106, %r420, 2;
	add.s64 	%rd107, %rd3, %rd106;
	ld.global.u16 	%rs242, [%rd20];
	st.local.u16 	[%rd107], %rs242;
	ld.global.u16 	%rs243, [%rd21];
	st.local.u16 	[%rd107+12], %rs243;
$L__BB7_186:
	add.s32 	%r421, %r128, 32;
	setp.ge.s32 	%p115, %r421, %r187;
	@%p115 bra 	$L__BB7_188;
	add.s32 	%r422, %r611, 32;
	shr.u32 	%r423, %r422, 5;
	mul.wide.u32 	%rd108, %r423, 2;
	add.s64 	%rd109, %rd3, %rd108;
	ld.global.u16 	%rs244, [%rd20+64];
	st.local.u16 	[%rd109], %rs244;
	ld.global.u16 	%rs245, [%rd21+64];
	st.local.u16 	[%rd109+12], %rs245;
$L__BB7_188:
	add.s32 	%r611, %r611, 64;
$L__BB7_189:
	setp.ne.s32 	%p116, %r111, 0;
	add.s32 	%r131, %r611, %r4;
	setp.ge.s32 	%p117, %r131, %r187;
	or.pred  	%p118, %p116, %p117;
	@%p118 bra 	$L__BB7_191;
	shr.u32 	%r425, %r611, 5;
	mul.wide.u32 	%rd110, %r425, 2;
	add.s64 	%rd111, %rd3, %rd110;
	add.s32 	%r426, %r131, %r124;
	mul.wide.s32 	%rd112, %r426, 2;
	add.s64 	%rd113, %rd17, %rd112;
	ld.global.u16 	%rs246, [%rd113];
	st.local.u16 	[%rd111], %rs246;
	add.s32 	%r427, %r131, %r119;
	mul.wide.s32 	%rd114, %r427, 2;
	add.s64 	%rd115, %rd17, %rd114;
	ld.global.u16 	%rs247, [%rd115];
	st.local.u16 	[%rd111+12], %rs247;
$L__BB7_191:
	setp.eq.s32 	%p119, %r609, 0;
	@%p119 bra 	$L__BB7_216;
	mov.b32 	%r618, 0;
$L__BB7_193:
	setp.lt.s32 	%p120, %r187, 1;
	shl.b32 	%r429, %r618, 2;
	add.s32 	%r430, %r54, %r429;
	ld.shared.u32 	%r145, [%r430];
	mad.lo.s32 	%r431, %r116, %r189, %r145;
	mul.lo.s32 	%r146, %r431, %r187;
	mov.u16 	%rs612, %rs216;
	@%p120 bra 	$L__BB7_283;
	shl.b32 	%r432, %r145, 2;
	mov.u32 	%r433, _ZN8nvinfer112sparse_fipnn9smem_poolE;
	add.s32 	%r434, %r433, %r432;
	ld.shared.u32 	%r435, [%r434];
	setp.ne.s32 	%p121, %r435, 0;
	@%p121 bra 	$L__BB7_262;
	setp.lt.s32 	%p134, %r187, 97;
	mov.b32 	%r621, 0;
	mov.u16 	%rs612, %rs216;
	@%p134 bra 	$L__BB7_206;
	mov.b32 	%r621, 0;
	mov.u16 	%rs612, %rs216;
	mov.u32 	%r620, %r621;
$L__BB7_197:
	add.s32 	%r149, %r621, %r4;
	setp.ge.s32 	%p135, %r149, %r187;
	shr.u32 	%r453, %r621, 5;
	mul.wide.u32 	%rd125, %r453, 2;
	add.s64 	%rd25, %rd3, %rd125;
	add.s32 	%r454, %r149, %r146;
	mul.wide.s32 	%rd126, %r454, 2;
	add.s64 	%rd26, %rd17, %rd126;
	mov.u16 	%rs579, %rs216;
	mov.u16 	%rs580, %rs216;
	@%p135 bra 	$L__BB7_199;
	ld.global.u16 	%rs579, [%rd26];
	ld.local.u16 	%rs580, [%rd25];
$L__BB7_199:
	// begin inline asm
	{mul.f16 %rs292,%rs579,%rs580;
}
	// end inline asm
	// begin inline asm
	{add.f16 %rs295,%rs612,%rs292;
}
	// end inline asm
	add.s32 	%r455, %r149, 32;
	setp.ge.s32 	%p136, %r455, %r187;
	mov.u16 	%rs581, %rs216;
	mov.u16 	%rs582, %rs216;
	@%p136 bra 	$L__BB7_201;
	ld.global.u16 	%rs581, [%rd26+64];
	ld.local.u16 	%rs582, [%rd25+2];
$L__BB7_201:
	// begin inline asm
	{mul.f16 %rs298,%rs581,%rs582;
}
	// end inline asm
	// begin inline asm
	{add.f16 %rs301,%rs295,%rs298;
}
	// end inline asm
	add.s32 	%r456, %r149, 64;
	setp.ge.s32 	%p137, %r456, %r187;
	mov.u16 	%rs583, %rs216;
	mov.u16 	%rs584, %rs216;
	@%p137 bra 	$L__BB7_203;
	ld.global.u16 	%rs583, [%rd26+128];
	ld.local.u16 	%rs584, [%rd25+4];
$L__BB7_203:
	// begin inline asm
	{mul.f16 %rs304,%rs583,%rs584;
}
	// end inline asm
	// begin inline asm
	{add.f16 %rs307,%rs301,%rs304;
}
	// end inline asm
	add.s32 	%r457, %r149, 96;
	setp.ge.s32 	%p138, %r457, %r187;
	mov.u16 	%rs585, %rs216;
	mov.u16 	%rs586, %rs216;
	@%p138 bra 	$L__BB7_205;
	ld.global.u16 	%rs585, [%rd26+192];
	ld.local.u16 	%rs586, [%rd25+6];
$L__BB7_205:
	// begin inline asm
	{mul.f16 %rs310,%rs585,%rs586;
}
	// end inline asm
	// begin inline asm
	{add.f16 %rs612,%rs307,%rs310;
}
	// end inline asm
	add.s32 	%r621, %r621, 128;
	add.s32 	%r620, %r620, 4;
	setp.ne.s32 	%p139, %r620, %r112;
	@%p139 bra 	$L__BB7_197;
$L__BB7_206:
	setp.eq.s32 	%p140, %r109, 0;
	@%p140 bra 	$L__BB7_283;
	add.s32 	%r153, %r621, %r4;
	setp.ge.s32 	%p141, %r153, %r187;
	add.s32 	%r458, %r153, %r146;
	mul.wide.s32 	%rd127, %r458, 2;
	add.s64 	%rd27, %rd17, %rd127;
	mov.u16 	%rs589, %rs216;
	mov.u16 	%rs590, %rs216;
	@%p141 bra 	$L__BB7_209;
	ld.global.u16 	%rs589, [%rd27];
	shr.u32 	%r459, %r621, 5;
	mul.wide.u32 	%rd128, %r459, 2;
	add.s64 	%rd129, %rd3, %rd128;
	ld.local.u16 	%rs590, [%rd129];
$L__BB7_209:
	setp.eq.s32 	%p142, %r109, 1;
	// begin inline asm
	{mul.f16 %rs316,%rs589,%rs590;
}
	// end inline asm
	// begin inline asm
	{add.f16 %rs612,%rs612,%rs316;
}
	// end inline asm
	@%p142 bra 	$L__BB7_283;
	add.s32 	%r460, %r153, 32;
	setp.ge.s32 	%p143, %r460, %r187;
	mov.u16 	%rs591, %rs216;
	mov.u16 	%rs592, %rs216;
	@%p143 bra 	$L__BB7_212;
	ld.global.u16 	%rs591, [%rd27+64];
	add.s32 	%r461, %r621, 32;
	shr.u32 	%r462, %r461, 5;
	mul.wide.u32 	%rd130, %r462, 2;
	add.s64 	%rd131, %rd3, %rd130;
	ld.local.u16 	%rs592, [%rd131];
$L__BB7_212:
	setp.eq.s32 	%p144, %r109, 2;
	// begin inline asm
	{mul.f16 %rs322,%rs591,%rs592;
}
	// end inline asm
	// begin inline asm
	{add.f16 %rs612,%rs612,%rs322;
}
	// end inline asm
	@%p144 bra 	$L__BB7_283;
	add.s32 	%r463, %r153, 64;
	setp.ge.s32 	%p145, %r463, %r187;
	mov.u16 	%rs593, %rs216;
	mov.u16 	%rs594, %rs216;
	@%p145 bra 	$L__BB7_215;
	ld.global.u16 	%rs593, [%rd27+128];
	add.s32 	%r464, %r621, 64;
	shr.u32 	%r465, %r464, 5;
	mul.wide.u32 	%rd132, %r465, 2;
	add.s64 	%rd133, %rd3, %rd132;
	ld.local.u16 	%rs594, [%rd133];
$L__BB7_215:
	// begin inline asm
	{mul.f16 %rs328,%rs593,%rs594;
}
	// end inline asm
	// begin inline asm
	{add.f16 %rs612,%rs612,%rs328;
}
	// end inline asm
	bra.uni 	$L__BB7_283;
$L__BB7_216:
	setp.lt.s32 	%p148, %r187, 1;
	mov.u16 	%rs650, %rs216;
	@%p148 bra 	$L__BB7_258;
	setp.lt.s32 	%p149, %r187, 225;
	mad.lo.s32 	%r509, %r116, %r189, %r115;
	mul.lo.s32 	%r142, %r509, %r187;
	mul.lo.s32 	%r143, %r115, %r187;
	mov.f64 	%fd1, 0d3FE0000000000000;
	// begin inline asm
	{  cvt.rn.f16.f64 %rs364, %fd1;}

	// end inline asm
	mov.b32 	%r627, 0;
	mov.u16 	%rs650, %rs216;
	@%p149 bra 	$L__BB7_236;
	mov.b32 	%r627, 0;
	mov.u16 	%rs650, %rs216;
	mov.u32 	%r626, %r627;
$L__BB7_219:
	.pragma "nounroll";
	add.s32 	%r164, %r627, %r4;
	setp.ge.s32 	%p150, %r164, %r187;
	add.s32 	%r511, %r164, %r142;
	mul.wide.s32 	%rd139, %r511, 2;
	add.s64 	%rd31, %rd17, %rd139;
	mov.u16 	%rs614, %rs216;
	mov.u16 	%rs615, %rs216;
	@%p150 bra 	$L__BB7_221;
	ld.global.u16 	%rs614, [%rd31];
	add.s32 	%r512, %r164, %r143;
	cvt.s64.s32 	%rd140, %r512;
	add.s64 	%rd141, %rd140, %rd5;
	shl.b64 	%rd142, %rd141, 1;
	add.s64 	%rd143, %rd17, %rd142;
	ld.global.u16 	%rs615, [%rd143];
$L__BB7_221:
	// begin inline asm
	{mul.f16 %rs366,%rs614,%rs614;
}
	// end inline asm
	// begin inline asm
	{sub.f16 %rs369,%rs366,%rs615;
}
	// end inline asm
	// begin inline asm
	{mul.f16 %rs372,%rs364,%rs369;
}
	// end inline asm
	// begin inline asm
	{add.f16 %rs375,%rs650,%rs372;
}
	// end inline asm
	add.s32 	%r165, %r164, 32;
	setp.ge.s32 	%p151, %r165, %r187;
	mov.u16 	%rs616, %rs216;
	mov.u16 	%rs617, %rs216;
	@%p151 bra 	$L__BB7_223;
	ld.global.u16 	%rs616, [%rd31+64];
	add.s32 	%r513, %r165, %r143;
	cvt.s64.s32 	%rd144, %r513;
	add.s64 	%rd145, %rd144, %rd5;
	shl.b64 	%rd146, %rd145, 1;
	add.s64 	%rd147, %rd17, %rd146;
	ld.global.u16 	%rs617, [%rd147];
$L__BB7_223:
	// begin inline asm
	{mul.f16 %rs378,%rs616,%rs616;
}
	// end inline asm
	// begin inline asm
	{sub.f16 %rs381,%rs378,%rs617;
}
	// end inline asm
	// begin inline asm
	{mul.f16 %rs384,%rs364,%rs381;
}
	// end inline asm
	// begin inline asm
	{add.f16 %rs387,%rs375,%rs384;
}
	// end inline asm
	add.s32 	%r166, %r164, 64;
	setp.ge.s32 	%p152, %r166, %r187;
	mov.u16 	%rs618, %rs216;
	mov.u16 	%rs619, %rs216;
	@%p152 bra 	$L__BB7_225;
	ld.global.u16 	%rs618, [%rd31+128];
	add.s32 	%r514, %r166, %r143;
	cvt.s64.s32 	%rd148, %r514;
	add.s64 	%rd149, %rd148, %rd5;
	shl.b64 	%rd150, %rd149, 1;
	add.s64 	%rd151, %rd17, %rd150;
	ld.global.u16 	%rs619, [%rd151];
$L__BB7_225:
	// begin inline asm
	{mul.f16 %rs390,%rs618,%rs618;
}
	// end inline asm
	// begin inline asm
	{sub.f16 %rs393,%rs390,%rs619;
}
	// end inline asm
	// begin inline asm
	{mul.f16 %rs396,%rs364,%rs393;
}
	// end inline asm
	// begin inline asm
	{add.f16 %rs399,%rs387,%rs396;
}
	// end inline asm
	add.s32 	%r167, %r164, 96;
	setp.ge.s32 	%p153, %r167, %r187;
	mov.u16 	%rs620, %rs216;
	mov.u16 	%rs621, %rs216;
	@%p153 bra 	$L__BB7_227;
	ld.global.u16 	%rs620, [%rd31+192];
	add.s32 	%r515, %r167, %r143;
	cvt.s64.s32 	%rd152, %r515;
	add.s64 	%rd153, %rd152, %rd5;
	shl.b64 	%rd154, %rd153, 1;
	add.s64 	%rd155, %rd17, %rd154;
	ld.global.u16 	%rs621, [%rd155];
$L__BB7_227:
	// begin inline asm
	{mul.f16 %rs402,%rs620,%rs620;
}
	// end inline asm
	// begin inline asm
	{sub.f16 %rs405,%rs402,%rs621;
}
	// end inline asm
	// begin inline asm
	{mul.f16 %rs408,%rs364,%rs405;
}
	// end inline asm
	// begin inline asm
	{add.f16 %rs411,%rs399,%rs408;
}
	// end inline asm
	add.s32 	%r168, %r164, 128;
	setp.ge.s32 	%p154, %r168, %r187;
	mov.u16 	%rs622, %rs216;
	mov.u16 	%rs623, %rs216;
	@%p154 bra 	$L__BB7_229;
	ld.global.u16 	%rs622, [%rd31+256];
	add.s32 	%r516, %r168, %r143;
	cvt.s64.s32 	%rd156, %r516;
	add.s64 	%rd157, %rd156, %rd5;
	shl.b64 	%rd158, %rd157, 1;
	add.s64 	%rd159, %rd17, %rd158;
	ld.global.u16 	%rs623, [%rd159];
$L__BB7_229:
	// begin inline asm
	{mul.f16 %rs414,%rs622,%rs622;
}
	// end inline asm
	// begin inline asm
	{sub.f16 %rs417,%rs414,%rs623;
}
	// end inline asm
	// begin inline asm
	{mul.f16 %rs420,%rs364,%rs417;
}
	// end inline asm
	// begin inline asm
	{add.f16 %rs423,%rs411,%rs420;
}
	// end inline asm
	add.s32 	%r169, %r164, 160;
	setp.ge.s32 	%p155, %r169, %r187;
	mov.u16 	%rs624, %rs216;
	mov.u16 	%rs625, %rs216;
	@%p155 bra 	$L__BB7_231;
	ld.global.u16 	%rs624, [%rd31+320];
	add.s32 	%r517, %r169, %r143;
	cvt.s64.s32 	%rd160, %r517;
	add.s64 	%rd161, %rd160, %rd5;
	shl.b64 	%rd162, %rd161, 1;
	add.s64 	%rd163, %rd17, %rd162;
	ld.global.u16 	%rs625, [%rd163];
$L__BB7_231:
	// begin inline asm
	{mul.f16 %rs426,%rs624,%rs624;
}
	// end inline asm
	// begin inline asm
	{sub.f16 %rs429,%rs426,%rs625;
}
	// end inline asm
	// begin inline asm
	{mul.f16 %rs432,%rs364,%rs429;
}
	// end inline asm
	// begin inline asm
	{add.f16 %rs435,%rs423,%rs432;
}
	// end inline asm
	add.s32 	%r170, %r164, 192;
	setp.ge.s32 	%p156, %r170, %r187;
	mov.u16 	%rs626, %rs216;
	mov.u16 	%rs627, %rs216;
	@%p156 bra 	$L__BB7_233;
	ld.global.u16 	%rs626, [%rd31+384];
	add.s32 	%r518, %r170, %r143;
	cvt.s64.s32 	%rd164, %r518;
	add.s64 	%rd165, %rd164, %rd5;
	shl.b64 	%rd166, %rd165, 1;
	add.s64 	%rd167, %rd17, %rd166;
	ld.global.u16 	%rs627, [%rd167];
$L__BB7_233:
	// begin inline asm
	{mul.f16 %rs438,%rs626,%rs626;
}
	// end inline asm
	// begin inline asm
	{sub.f16 %rs441,%rs438,%rs627;
}
	// end inline asm
	// begin inline asm
	{mul.f16 %rs444,%rs364,%rs441;
}
	// end inline asm
	// begin inline asm
	{add.f16 %rs447,%rs435,%rs444;
}
	// end inline asm
	add.s32 	%r171, %r164, 224;
	setp.ge.s32 	%p157, %r171, %r187;
	mov.u16 	%rs628, %rs216;
	mov.u16 	%rs629, %rs216;
	@%p157 bra 	$L__BB7_235;
	ld.global.u16 	%rs628, [%rd31+448];
	add.s32 	%r519, %r171, %r143;
	cvt.s64.s32 	%rd168, %r519;
	add.s64 	%rd169, %rd168, %rd5;
	shl.b64 	%rd170, %rd169, 1;
	add.s64 	%rd171, %rd17, %rd170;
	ld.global.u16 	%rs629, [%rd171];
$L__BB7_235:
	// begin inline asm
	{mul.f16 %rs450,%rs628,%rs628;
}
	// end inline asm
	// begin inline asm
	{sub.f16 %rs453,%rs450,%rs629;
}
	// end inline asm
	// begin inline asm
	{mul.f16 %rs456,%rs364,%rs453;
}
	// end inline asm
	// begin inline asm
	{add.f16 %rs650,%rs447,%rs456;
}
	// end inline asm
	add.s32 	%r627, %r627, 256;
	add.s32 	%r626, %r626, 8;
	setp.ne.s32 	%p158, %r626, %r110;
	@%p158 bra 	$L__BB7_219;
$L__BB7_236:
	setp.eq.s32 	%p159, %r108, 0;
	@%p159 bra 	$L__BB7_258;
	add.s32 	%r520, %r108, -1;
	setp.lt.u32 	%p160, %r520, 3;
	@%p160 bra 	$L__BB7_247;
	add.s32 	%r175, %r627, %r4;
	setp.ge.s32 	%p161, %r175, %r187;
	add.s32 	%r521, %r175, %r142;
	mul.wide.s32 	%rd172, %r521, 2;
	add.s64 	%rd32, %rd17, %rd172;
	mov.u16 	%rs632, %rs216;
	mov.u16 	%rs633, %rs216;
	@%p161 bra 	$L__BB7_240;
	ld.global.u16 	%rs632, [%rd32];
	add.s32 	%r522, %r175, %r143;
	cvt.s64.s32 	%rd173, %r522;
	add.s64 	%rd174, %rd173, %rd5;
	shl.b64 	%rd175, %rd174, 1;
	add.s64 	%rd176, %rd17, %rd175;
	ld.global.u16 	%rs633, [%rd176];
$L__BB7_240:
	// begin inline asm
	{mul.f16 %rs463,%rs632,%rs632;
}
	// end inline asm
	// begin inline asm
	{sub.f16 %rs466,%rs463,%rs633;
}
	// end inline asm
	// begin inline asm
	{mul.f16 %rs469,%rs364,%rs466;
}
	// end inline asm
	// begin inline asm
	{add.f16 %rs472,%rs650,%rs469;
}
	// end inline asm
	add.s32 	%r176, %r175, 32;
	setp.ge.s32 	%p162, %r176, %r187;
	mov.u16 	%rs634, %rs216;
	mov.u16 	%rs635, %rs216;
	@%p162 bra 	$L__BB7_242;
	ld.global.u16 	%rs634, [%rd32+64];
	add.s32 	%r523, %r176, %r143;
	cvt.s64.s32 	%rd177, %r523;
	add.s64 	%rd178, %rd177, %rd5;
	shl.b64 	%rd179, %rd178, 1;
	add.s64 	%rd180, %rd17, %rd179;
	ld.global.u16 	%rs635, [%rd180];
$L__BB7_242:
	// begin inline asm
	{mul.f16 %rs475,%rs634,%rs634;
}
	// end inline asm
	// begin inline asm
	{sub.f16 %rs478,%rs475,%rs635;
}
	// end inline asm
	// begin inline asm
	{mul.f16 %rs481,%rs364,%rs478;
}
	// end inline asm
	// begin inline asm
	{add.f16 %rs484,%rs472,%rs481;
}
	// end inline asm
	add.s32 	%r177, %r175, 64;
	setp.ge.s32 	%p163, %r177, %r187;
	mov.u16 	%rs636, %rs216;
	mov.u16 	%rs637, %rs216;
	@%p163 bra 	$L__BB7_244;
	ld.global.u16 	%rs636, [%rd32+128];
	add.s32 	%r524, %r177, %r143;
	cvt.s64.s32 	%rd181, %r524;
	add.s64 	%rd182, %rd181, %rd5;
	shl.b64 	%rd183, %rd182, 1;
	add.s64 	%rd184, %rd17, %rd183;
	ld.global.u16 	%rs637, [%rd184];
$L__BB7_244:
	// begin inline asm
	{mul.f16 %rs487,%rs636,%rs636;
}
	// end inline asm
	// begin inline asm
	{sub.f16 %rs490,%rs487,%rs637;
}
	// end inline asm
	// begin inline asm
	{mul.f16 %rs493,%rs364,%rs490;
}
	// end inline asm
	// begin inline asm
	{add.f16 %rs496,%rs484,%rs493;
}
	// end inline asm
	add.s32 	%r178, %r175, 96;
	setp.ge.s32 	%p164, %r178, %r187;
	mov.u16 	%rs638, %rs216;
	mov.u16 	%rs639, %rs216;
	@%p164 bra 	$L__BB7_246;
	ld.global.u16 	%rs638, [%rd32+192];
	add.s32 	%r525, %r178, %r143;
	cvt.s64.s32 	%rd185, %r525;
	add.s64 	%rd186, %rd185, %rd5;
	shl.b64 	%rd187, %rd186, 1;
	add.s64 	%rd188, %rd17, %rd187;
	ld.global.u16 	%rs639, [%rd188];
$L__BB7_246:
	// begin inline asm
	{mul.f16 %rs499,%rs638,%rs638;
}
	// end inline asm
	// begin inline asm
	{sub.f16 %rs502,%rs499,%rs639;
}
	// end inline asm
	// begin inline asm
	{mul.f16 %rs505,%rs364,%rs502;
}
	// end inline asm
	// begin inline asm
	{add.f16 %rs650,%rs496,%rs505;
}
	// end inline asm
	add.s32 	%r627, %r627, 128;
$L__BB7_247:
	setp.eq.s32 	%p165, %r109, 0;
	@%p165 bra 	$L__BB7_258;
	setp.eq.s32 	%p166, %r109, 1;
	@%p166 bra 	$L__BB7_254;
	add.s32 	%r181, %r627, %r4;
	setp.ge.s32 	%p167, %r181, %r187;
	add.s32 	%r526, %r181, %r142;
	mul.wide.s32 	%rd189, %r526, 2;
	add.s64 	%rd33, %rd17, %rd189;
	mov.u16 	%rs642, %rs216;
	mov.u16 	%rs643, %rs216;
	@%p167 bra 	$L__BB7_251;
	ld.global.u16 	%rs642, [%rd33];
	add.s32 	%r527, %r181, %r143;
	cvt.s64.s32 	%rd190, %r527;
	add.s64 	%rd191, %rd190, %rd5;
	shl.b64 	%rd192, %rd191, 1;
	add.s64 	%rd193, %rd17, %rd192;
	ld.global.u16 	%rs643, [%rd193];
$L__BB7_251:
	// begin inline asm
	{mul.f16 %rs512,%rs642,%rs642;
}
	// end inline asm
	// begin inline asm
	{sub.f16 %rs515,%rs512,%rs643;
}
	// end inline asm
	// begin inline asm
	{mul.f16 %rs518,%rs364,%rs515;
}
	// end inline asm
	// begin inline asm
	{add.f16 %rs521,%rs650,%rs518;
}
	// end inline asm
	add.s32 	%r182, %r181, 32;
	setp.ge.s32 	%p168, %r182, %r187;
	mov.u16 	%rs644, %rs216;
	mov.u16 	%rs645, %rs216;
	@%p168 bra 	$L__BB7_253;
	ld.global.u16 	%rs644, [%rd33+64];
	add.s32 	%r528, %r182, %r143;
	cvt.s64.s32 	%rd194, %r528;
	add.s64 	%rd195, %rd194, %rd5;
	shl.b64 	%rd196, %rd195, 1;
	add.s64 	%rd197, %rd17, %rd196;
	ld.global.u16 	%rs645, [%rd197];
$L__BB7_253:
	// begin inline asm
	{mul.f16 %rs524,%rs644,%rs644;
}
	// end inline asm
	// begin inline asm
	{sub.f16 %rs527,%rs524,%rs645;
}
	// end inline asm
	// begin inline asm
	{mul.f16 %rs530,%rs364,%rs527;
}
	// end inline asm
	// begin inline asm
	{add.f16 %rs650,%rs521,%rs530;
}
	// end inline asm
	add.s32 	%r627, %r627, 64;
$L__BB7_254:
	setp.ne.s32 	%p169, %r111, 0;
	@%p169 bra 	$L__BB7_258;
	add.s32 	%r185, %r627, %r4;
	setp.ge.s32 	%p170, %r185, %r187;
	mov.u16 	%rs648, %rs216;
	mov.u16 	%rs649, %rs216;
	@%p170 bra 	$L__BB7_257;
	add.s32 	%r529, %r185, %r142;
	mul.wide.s32 	%rd198, %r529, 2;
	add.s64 	%rd199, %rd17, %rd198;
	ld.global.u16 	%rs648, [%rd199];
	add.s32 	%r530, %r185, %r143;
	cvt.s64.s32 	%rd200, %r530;
	add.s64 	%rd201, %rd200, %rd5;
	shl.b64 	%rd202, %rd201, 1;
	add.s64 	%rd203, %rd17, %rd202;
	ld.global.u16 	%rs649, [%rd203];
$L__BB7_257:
	// begin inline asm
	{mul.f16 %rs536,%rs648,%rs648;
}
	// end inline asm
	// begin inline asm
	{sub.f16 %rs539,%rs536,%rs649;
}
	// end inline asm
	// begin inline asm
	{mul.f16 %rs542,%rs364,%rs539;
}
	// end inline asm
	// begin inline asm
	{add.f16 %rs650,%rs650,%rs542;
}
	// end inline asm
$L__BB7_258:
	setp.ne.s32 	%p171, %r4, 0;
	bar.warp.sync 	-1;
	// begin inline asm
	{mov.u32 %r531, WARP_SZ;
}
	// end inline asm
	shl.b32 	%r567, %r531, 8;
	add.s32 	%r564, %r567, -8161;
	// begin inline asm
	{  mov.b32 %r532, {%rs650,%rs650};}

	// end inline asm
	mov.b32 	%r535, 1;
	mov.b32 	%r565, -1;
	// begin inline asm
	{shfl.sync.bfly.b32 %r533,%r532,%r535,%r564,%r565;
}
	// end inline asm
	// begin inline asm
	{.reg .f16 low,high;
 mov.b32 {low,high}, %r533;
 mov.b16 %rs550, low;}
	// end inline asm
	// begin inline asm
	{add.f16 %rs551,%rs650,%rs550;
}
	// end inline asm
	// begin inline asm
	{  mov.b32 %r539, {%rs551,%rs551};}

	// end inline asm
	mov.b32 	%r542, 2;
	// begin inline asm
	{shfl.sync.bfly.b32 %r540,%r539,%r542,%r564,%r565;
}
	// end inline asm
	// begin inline asm
	{.reg .f16 low,high;
 mov.b32 {low,high}, %r540;
 mov.b16 %rs556, low;}
	// end inline asm
	// begin inline asm
	{add.f16 %rs557,%rs551,%rs556;
}
	// end inline asm
	// begin inline asm
	{  mov.b32 %r546, {%rs557,%rs557};}

	// end inline asm
	mov.b32 	%r549, 4;
	// begin inline asm
	{shfl.sync.bfly.b32 %r547,%r546,%r549,%r564,%r565;
}
	// end inline asm
	// begin inline asm
	{.reg .f16 low,high;
 mov.b32 {low,high}, %r547;
 mov.b16 %rs562, low;}
	// end inline asm
	// begin inline asm
	{add.f16 %rs563,%rs557,%rs562;
}
	// end inline asm
	// begin inline asm
	{  mov.b32 %r553, {%rs563,%rs563};}

	// end inline asm
	mov.b32 	%r556, 8;
	// begin inline asm
	{shfl.sync.bfly.b32 %r554,%r553,%r556,%r564,%r565;
}
	// end inline asm
	// begin inline asm
	{.reg .f16 low,high;
 mov.b32 {low,high}, %r554;
 mov.b16 %rs568, low;}
	// end inline asm
	// begin inline asm
	{add.f16 %rs569,%rs563,%rs568;
}
	// end inline asm
	// begin inline asm
	{  mov.b32 %r560, {%rs569,%rs569};}

	// end inline asm
	mov.b32 	%r563, 16;
	// begin inline asm
	{shfl.sync.bfly.b32 %r561,%r560,%r563,%r564,%r565;
}
	// end inline asm
	// begin inline asm
	{.reg .f16 low,high;
 mov.b32 {low,high}, %r561;
 mov.b16 %rs574, low;}
	// end inline asm
	// begin inline asm
	{add.f16 %rs575,%rs569,%rs574;
}
	// end inline asm
	@%p171 bra 	$L__BB7_260;
	ld.param.u64 	%rd211, [_ZN8nvinfer112sparse_fipnn14SparseFIPNNGpuI6__halfLi32EEEviiiPiS3_PT_S5_S3_PKS4_PKiS5_S5__param_10];
	cvta.to.global.u64 	%rd204, %rd211;
	mov.u32 	%r568, %ctaid.x;
	mul.lo.s32 	%r569, %r107, %r568;
	mul.wide.s32 	%rd205, %r569, 2;
	add.s64 	%rd206, %rd204, %rd205;
	mul.wide.s32 	%rd207, %r117, 2;
	add.s64 	%rd208, %rd206, %rd207;
	st.global.u16 	[%rd208+-2], %rs575;
$L__BB7_260:
	bar.warp.sync 	-1;
	add.s32 	%r609, %r609, 32;
	setp.lt.s32 	%p172, %r609, %r106;
	@%p172 bra 	$L__BB7_150;
$L__BB7_261:
	ret;
$L__BB7_262:
	setp.lt.s32 	%p122, %r187, 97;
	mov.b32 	%r624, 0;
	mov.u16 	%rs612, %rs216;
	@%p122 bra 	$L__BB7_273;
	mov.b32 	%r624, 0;
	mov.u16 	%rs612, %rs216;
	mov.u32 	%r623, %r624;
$L__BB7_264:
	add.s32 	%r156, %r624, %r4;
	setp.ge.s32 	%p123, %r156, %r187;
	shr.u32 	%r438, %r624, 5;
	mul.wide.u32 	%rd116, %r438, 2;
	add.s64 	%rd28, %rd3, %rd116;
	add.s32 	%r439, %r156, %r146;
	mul.wide.s32 	%rd117, %r439, 2;
	add.s64 	%rd29, %rd17, %rd117;
	mov.u16 	%rs596, %rs216;
	mov.u16 	%rs597, %rs216;
	@%p123 bra 	$L__BB7_266;
	ld.global.u16 	%rs596, [%rd29];
	ld.local.u16 	%rs597, [%rd28+12];
$L__BB7_266:
	// begin inline asm
	{mul.f16 %rs249,%rs596,%rs597;
}
	// end inline asm
	// begin inline asm
	{add.f16 %rs252,%rs612,%rs249;
}
	// end inline asm
	add.s32 	%r440, %r156, 32;
	setp.ge.s32 	%p124, %r440, %r187;
	mov.u16 	%rs598, %rs216;
	mov.u16 	%rs599, %rs216;
	@%p124 bra 	$L__BB7_268;
	ld.global.u16 	%rs598, [%rd29+64];
	ld.local.u16 	%rs599, [%rd28+14];
$L__BB7_268:
	// begin inline asm
	{mul.f16 %rs255,%rs598,%rs599;
}
	// end inline asm
	// begin inline asm
	{add.f16 %rs258,%rs252,%rs255;
}
	// end inline asm
	add.s32 	%r441, %r156, 64;
	setp.ge.s32 	%p125, %r441, %r187;
	mov.u16 	%rs600, %rs216;
	mov.u16 	%rs601, %rs216;
	@%p125 bra 	$L__BB7_270;
	ld.global.u16 	%rs600, [%rd29+128];
	ld.local.u16 	%rs601, [%rd28+16];
$L__BB7_270:
	// begin inline asm
	{mul.f16 %rs261,%rs600,%rs601;
}
	// end inline asm
	// begin inline asm
	{add.f16 %rs264,%rs258,%rs261;
}
	// end inline asm
	add.s32 	%r442, %r156, 96;
	setp.ge.s32 	%p126, %r442, %r187;
	mov.u16 	%rs602, %rs216;
	mov.u16 	%rs603, %rs216;
	@%p126 bra 	$L__BB7_272;
	ld.global.u16 	%rs602, [%rd29+192];
	ld.local.u16 	%rs603, [%rd28+18];
$L__BB7_272:
	// begin inline asm
	{mul.f16 %rs267,%rs602,%rs603;
}
	// end inline asm
	// begin inline asm
	{add.f16 %rs612,%rs264,%rs267;
}
	// end inline asm
	add.s32 	%r624, %r624, 128;
	add.s32 	%r623, %r623, 4;
	setp.ne.s32 	%p127, %r623, %r112;
	@%p127 bra 	$L__BB7_264;
$L__BB7_273:
	setp.eq.s32 	%p128, %r109, 0;
	@%p128 bra 	$L__BB7_283;
	add.s32 	%r160, %r624, %r4;
	setp.ge.s32 	%p129, %r160, %r187;
	add.s32 	%r443, %r160, %r146;
	mul.wide.s32 	%rd118, %r443, 2;
	add.s64 	%rd30, %rd17, %rd118;
	mov.u16 	%rs606, %rs216;
	mov.u16 	%rs607, %rs216;
	@%p129 bra 	$L__BB7_276;
	ld.global.u16 	%rs606, [%rd30];
	shr.u32 	%r444, %r624, 5;
	mul.wide.u32 	%rd119, %r444, 2;
	add.s64 	%rd120, %rd3, %rd119;
	ld.local.u16 	%rs607, [%rd120+12];
$L__BB7_276:
	setp.eq.s32 	%p130, %r109, 1;
	// begin inline asm
	{mul.f16 %rs273,%rs606,%rs607;
}
	// end inline asm
	// begin inline asm
	{add.f16 %rs612,%rs612,%rs273;
}
	// end inline asm
	@%p130 bra 	$L__BB7_283;
	add.s32 	%r445, %r160, 32;
	setp.ge.s32 	%p131, %r445, %r187;
	mov.u16 	%rs608, %rs216;
	mov.u16 	%rs609, %rs216;
	@%p131 bra 	$L__BB7_279;
	ld.global.u16 	%rs608, [%rd30+64];
	add.s32 	%r446, %r624, 32;
	shr.u32 	%r447, %r446, 5;
	mul.wide.u32 	%rd121, %r447, 2;
	add.s64 	%rd122, %rd3, %rd121;
	ld.local.u16 	%rs609, [%rd122+12];
$L__BB7_279:
	setp.eq.s32 	%p132, %r109, 2;
	// begin inline asm
	{mul.f16 %rs279,%rs608,%rs609;
}
	// end inline asm
	// begin inline asm
	{add.f16 %rs612,%rs612,%rs279;
}
	// end inline asm
	@%p132 bra 	$L__BB7_283;
	add.s32 	%r448, %r160, 64;
	setp.ge.s32 	%p133, %r448, %r187;
	mov.u16 	%rs610, %rs216;
	mov.u16 	%rs611, %rs216;
	@%p133 bra 	$L__BB7_282;
	ld.global.u16 	%rs610, [%rd30+128];
	add.s32 	%r449, %r624, 64;
	shr.u32 	%r450, %r449, 5;
	mul.wide.u32 	%rd123, %r450, 2;
	add.s64 	%rd124, %rd3, %rd123;
	ld.local.u16 	%rs611, [%rd124+12];
$L__BB7_282:
	// begin inline asm
	{mul.f16 %rs285,%rs610,%rs611;
}
	// end inline asm
	// begin inline asm
	{add.f16 %rs612,%rs612,%rs285;
}
	// end inline asm
$L__BB7_283:
	setp.ne.s32 	%p146, %r4, 0;
	bar.warp.sync 	-1;
	// begin inline asm
	{mov.u32 %r466, WARP_SZ;
}
	// end inline asm
	shl.b32 	%r502, %r466, 8;
	add.s32 	%r499, %r502, -8161;
	// begin inline asm
	{  mov.b32 %r467, {%rs612,%rs612};}

	// end inline asm
	mov.b32 	%r470, 1;
	mov.b32 	%r500, -1;
	// begin inline asm
	{shfl.sync.bfly.b32 %r468,%r467,%r470,%r499,%r500;
}
	// end inline asm
	// begin inline asm
	{.reg .f16 low,high;
 mov.b32 {low,high}, %r468;
 mov.b16 %rs336, low;}
	// end inline asm
	// begin inline asm
	{add.f16 %rs337,%rs612,%rs336;
}
	// end inline asm
	// begin inline asm
	{  mov.b32 %r474, {%rs337,%rs337};}

	// end inline asm
	mov.b32 	%r477, 2;
	// begin inline asm
	{shfl.sync.bfly.b32 %r475,%r474,%r477,%r499,%r500;
}
	// end inline asm
	// begin inline asm
	{.reg .f16 low,high;
 mov.b32 {low,high}, %r475;
 mov.b16 %rs342, low;}
	// end inline asm
	// begin inline asm
	{add.f16 %rs343,%rs337,%rs342;
}
	// end inline asm
	// begin inline asm
	{  mov.b32 %r481, {%rs343,%rs343};}

	// end inline asm
	mov.b32 	%r484, 4;
	// begin inline asm
	{shfl.sync.bfly.b32 %r482,%r481,%r484,%r499,%r500;
}
	// end inline asm
	// begin inline asm
	{.reg .f16 low,high;
 mov.b32 {low,high}, %r482;
 mov.b16 %rs348, low;}
	// end inline asm
	// begin inline asm
	{add.f16 %rs349,%rs343,%rs348;
}
	// end inline asm
	// begin inline asm
	{  mov.b32 %r488, {%rs349,%rs349};}

	// end inline asm
	mov.b32 	%r491, 8;
	// begin inline asm
	{shfl.sync.bfly.b32 %r489,%r488,%r491,%r499,%r500;
}
	// end inline asm
	// begin inline asm
	{.reg .f16 low,high;
 mov.b32 {low,high}, %r489;
 mov.b16 %rs354, low;}
	// end inline asm
	// begin inline asm
	{add.f16 %rs355,%rs349,%rs354;
}
	// end inline asm
	// begin inline asm
	{  mov.b32 %r495, {%rs355,%rs355};}

	// end inline asm
	mov.b32 	%r498, 16;
	// begin inline asm
	{shfl.sync.bfly.b32 %r496,%r495,%r498,%r499,%r500;
}
	// end inline asm
	// begin inline asm
	{.reg .f16 low,high;
 mov.b32 {low,high}, %r496;
 mov.b16 %rs360, low;}
	// end inline asm
	// begin inline asm
	{add.f16 %rs361,%rs355,%rs360;
}
	// end inline asm
	@%p146 bra 	$L__BB7_285;
	ld.param.u64 	%rd210, [_ZN8nvinfer112sparse_fipnn14SparseFIPNNGpuI6__halfLi32EEEviiiPiS3_PT_S5_S3_PKS4_PKiS5_S5__param_10];
	not.b32 	%r503, %r115;
	add.s32 	%r504, %r117, %r503;
	add.s32 	%r505, %r504, %r145;
	cvta.to.global.u64 	%rd134, %rd210;
	mov.u32 	%r506, %ctaid.x;
	mul.lo.s32 	%r507, %r107, %r506;
	mul.wide.s32 	%rd135, %r507, 2;
	add.s64 	%rd136, %rd134, %rd135;
	mul.wide.s32 	%rd137, %r505, 2;
	add.s64 	%rd138, %rd136, %rd137;
	st.global.u16 	[%rd138], %rs361;
$L__BB7_285:
	bar.warp.sync 	-1;
	add.s32 	%r618, %r618, 1;
	setp.eq.s32 	%p147, %r618, %r609;
	@%p147 bra 	$L__BB7_216;
	bra.uni 	$L__BB7_193;

}


// ===== COMPILED SASS (sm_100) =====

	.target	sm_100

	.elftype	@"ET_EXEC"


//--------------------- .note.nv.tkinfo           --------------------------
	.section	.note.nv.tkinfo,"",@"SHT_NOTE"
	.sectionflags	@"SHF_NOTE_NV_TKINFO"
	.tkinfo
        /*0018*/ 	.word	0x00000002
        /*0030*/ 	.string	""
        /*0030*/ 	.string	"ptxas"
        /*0030*/ 	.string	"Cuda compilation tools, release 13.0, V13.0.88"
        /*0030*/ 	.string	"Build cuda_13.0.r13.0/compiler.36424714_0"
        /*0030*/ 	.string	"-arch sm_100 -m 64 "



//--------------------- .note.nv.cuinfo           --------------------------
	.section	.note.nv.cuinfo,"",@"SHT_NOTE"
	.sectionflags	@"SHF_NOTE_NV_CUINFO"
        /*0018*/ 	.short	0x0002
        /*001a*/ 	.short	0x0064
        /*001c*/ 	.short	0x0082
	.zero		2


//--------------------- .nv.info                  --------------------------
	.section	.nv.info,"",@"SHT_CUDA_INFO"
	.align	4


	//----- nvinfo : EIATTR_REGCOUNT
	.align		4
        /*0000*/ 	.byte	0x04, 0x2f
        /*0002*/ 	.short	(.L_46 - .L_45)
	.align		4
.L_45:
        /*0004*/ 	.word	index@(_ZN3cub18CUB_300001_SM_10006detail11EmptyKernelIvEEvv)
        /*0008*/ 	.word	0x00000004


	//----- nvinfo : EIATTR_FRAME_SIZE
	.align		4
.L_46:
        /*000c*/ 	.byte	0x04, 0x11
        /*000e*/ 	.short	(.L_48 - .L_47)
	.align		4
.L_47:
        /*0010*/ 	.word	index@(_ZN3cub18CUB_300001_SM_10006detail11EmptyKernelIvEEvv)
        /*0014*/ 	.word	0x00000000


	//----- nvinfo : EIATTR_REGCOUNT
	.align		4
.L_48:
        /*0018*/ 	.byte	0x04, 0x2f
        /*001a*/ 	.short	(.L_50 - .L_49)
	.align		4
.L_49:
        /*001c*/ 	.word	index@(_ZN8nvinfer112sparse_fipnn20ComputeBatchBoundaryEPKiiiPiS3_)
        /*0020*/ 	.word	0x0000000e


	//----- nvinfo : EIATTR_FRAME_SIZE
	.align		4
.L_50:
        /*0024*/ 	.byte	0x04, 0x11
        /*0026*/ 	.short	(.L_52 - .L_51)
	.align		4
.L_51:
        /*0028*/ 	.word	index@(_ZN8nvinfer112sparse_fipnn20ComputeBatchBoundaryEPKiiiPiS3_)
        /*002c*/ 	.word	0x00000000


	//----- nvinfo : EIATTR_REGCOUNT
	.align		4
.L_52:
        /*0030*/ 	.byte	0x04, 0x2f
        /*0032*/ 	.short	(.L_54 - .L_53)
	.align		4
.L_53:
        /*0034*/ 	.word	index@(_ZN8nvinfer112sparse_fipnn17ProcessCommonPartIfLi32EEEviiiPiPKT_PKiPS3_S8_S2_)
        /*0038*/ 	.word	0x0000001f


	//----- nvinfo : EIATTR_FRAME_SIZE
	.align		4
.L_54:
        /*003c*/ 	.byte	0x04, 0x11
        /*003e*/ 	.short	(.L_56 - .L_55)
	.align		4
.L_55:
        /*0040*/ 	.word	index@(_ZN8nvinfer112sparse_fipnn17ProcessCommonPartIfLi32EEEviiiPiPKT_PKiPS3_S8_S2_)
        /*0044*/ 	.word	0x00000000


	//----- nvinfo : EIATTR_REGCOUNT
	.align		4
.L_56:
        /*0048*/ 	.byte	0x04, 0x2f
        /*004a*/ 	.short	(.L_58 - .L_57)
	.align		4
.L_57:
        /*004c*/ 	.word	index@(_ZN8nvinfer112sparse_fipnn19BroadcastCommonPartIfEEviiiiPT_S3_S3_)
        /*0050*/ 	.word	0x00000014


	//----- nvinfo : EIATTR_FRAME_SIZE
	.align		4
.L_58:
        /*0054*/ 	.byte	0x04, 0x11
        /*0056*/ 	.short	(.L_60 - .L_59)
	.align		4
.L_59:
        /*0058*/ 	.word	index@(_ZN8nvinfer112sparse_fipnn19BroadcastCommonPartIfEEviiiiPT_S3_S3_)
        /*005c*/ 	.word	0x00000000


	//----- nvinfo : EIATTR_REGCOUNT
	.align		4
.L_60:
        /*0060*/ 	.byte	0x04, 0x2f
        /*0062*/ 	.short	(.L_62 - .L_61)
	.align		4
.L_61:
        /*0064*/ 	.word	index@(_ZN8nvinfer112sparse_fipnn14SparseFIPNNGpuIfLi32EEEviiiPiS2_PT_S4_S2_PKS3_PKiS4_S4_)
        /*0068*/ 	.word	0x00000020


	//----- nvinfo : EIATTR_FRAME_SIZE
	.align		4
.L_62:
        /*006c*/ 	.byte	0x04, 0x11
        /*006e*/ 	.short	(.L_64 - .L_63)
	.align		4
.L_63:
        /*0070*/ 	.word	index@(_ZN8nvinfer112sparse_fipnn14SparseFIPNNGpuIfLi32EEEviiiPiS2_PT_S4_S2_PKS3_PKiS4_S4_)
        /*0074*/ 	.word	0x00000030


	//----- nvinfo : EIATTR_REGCOUNT
	.align		4
.L_64:
        /*0078*/ 	.byte	0x04, 0x2f
        /*007a*/ 	.short	(.L_66 - .L_65)
	.align		4
.L_65:
        /*007c*/ 	.word	index@(_ZN8nvinfer112sparse_fipnn17ProcessCommonPartI6__halfLi32EEEviiiPiPKT_PKiPS4_S9_S3_)
        /*0080*/ 	.word	0x0000001e


	//----- nvinfo : EIATTR_FRAME_SIZE
	.align		4
.L_66:
        /*0084*/ 	.byte	0x04, 0x11
        /*0086*/ 	.short	(.L_68 - .L_67)
	.align		4
.L_67:
        /*0088*/ 	.word	index@(_ZN8nvinfer112sparse_fipnn17ProcessCommonPartI6__halfLi32EEEviiiPiPKT_PKiPS4_S9_S3_)
        /*008c*/ 	.word	0x00000000


	//----- nvinfo : EIATTR_REGCOUNT
	.align		4
.L_68:
        /*0090*/ 	.byte	0x04, 0x2f
        /*0092*/ 	.short	(.L_70 - .L_69)
	.align		4
.L_69:
        /*0094*/ 	.word	index@(_ZN8nvinfer112sparse_fipnn19BroadcastCommonPartI6__halfEEviiiiPT_S4_S4_)
        /*0098*/ 	.word	0x00000014


	//----- nvinfo : EIATTR_FRAME_SIZE
	.align		4
.L_70:
        /*009c*/ 	.byte	0x04, 0x11
        /*009e*/ 	.short	(.L_72 - .L_71)
	.align		4
.L_71:
        /*00a0*/ 	.word	index@(_ZN8nvinfer112sparse_fipnn19BroadcastCommonPartI6__halfEEviiiiPT_S4_S4_)
        /*00a4*/ 	.word	0x00000000


	//----- nvinfo : EIATTR_REGCOUNT
	.align		4
.L_72:
        /*00a8*/ 	.byte	0x04, 0x2f
        /*00aa*/ 	.short	(.L_74 - .L_73)
	.align		4
.L_73:
        /*00ac*/ 	.word	index@(_ZN8nvinfer112sparse_fipnn14SparseFIPNNGpuI6__halfLi32EEEviiiPiS3_PT_S5_S3_PKS4_PKiS5_S5_)
        /*00b0*/ 	.word	0x00000020


	//----- nvinfo : EIATTR_FRAME_SIZE
	.align		4
.L_74:
        /*00b4*/ 	.byte	0x04, 0x11
        /*00b6*/ 	.short	(.L_76 - .L_75)
	.align		4
.L_75:
        /*00b8*/ 	.word	index@(_ZN8nvinfer112sparse_fipnn14SparseFIPNNGpuI6__halfLi32EEEviiiPiS3_PT_S5_S3_PKS4_PKiS5_S5_)
        /*00bc*/ 	.word	0x00000018


	//----- nvinfo : EIATTR_MIN_STACK_SIZE
	.align		4
.L_76:
        /*00c0*/ 	.byte	0x04, 0x12
        /*00c2*/ 	.short	(.L_78 - .L_77)
	.align		4
.L_77:
        /*00c4*/ 	.word	index@(_ZN8nvinfer112sparse_fipnn14SparseFIPNNGpuI6__halfLi32EEEviiiPiS3_PT_S5_S3_PKS4_PKiS5_S5_)
        /*00c8*/ 	.word	0x00000018


	//----- nvinfo : EIATTR_MIN_STACK_SIZE
	.align		4
.L_78:
        /*00cc*/ 	.byte	0x04, 0x12
        /*00ce*/ 	.short	(.L_80 - .L_79)
	.align		4
.L_79:
        /*00d0*/ 	.word	index@(_ZN8nvinfer112sparse_fipnn19BroadcastCommonPartI6__halfEEviiiiPT_S4_S4_)
        /*00d4*/ 	.word	0x00000000


	//----- nvinfo : EIATTR_MIN_STACK_SIZE
	.align		4
.L_80:
        /*00d8*/ 	.byte	0x04, 0x12
        /*00da*/ 	.short	(.L_82 - .L_81)
	.align		4
.L_81:
        /*00dc*/ 	.word	index@(_ZN8nvinfer112sparse_fipnn17ProcessCommonPartI6__halfLi32EEEviiiPiPKT_PKiPS4_S9_S3_)
        /*00e0*/ 	.word	0x00000000


	//----- nvinfo : EIATTR_MIN_STACK_SIZE
	.align		4
.L_82:
        /*00e4*/ 	.byte	0x04, 0x12
        /*00e6*/ 	.short	(.L_84 - .L_83)
	.align		4
.L_83:
        /*00e8*/ 	.word	index@(_ZN8nvinfer112sparse_fipnn14SparseFIPNNGpuIfLi32EEEviiiPiS2_PT_S4_S2_PKS3_PKiS4_S4_)
        /*00ec*/ 	.word	0x00000030


	//----- nvinfo : EIATTR_MIN_STACK_SIZE
	.align		4
.L_84:
        /*00f0*/ 	.byte	0x04, 0x12
        /*00f2*/ 	.short	(.L_86 - .L_85)
	.align		4
.L_85:
        /*00f4*/ 	.word	index@(_ZN8nvinfer112sparse_fipnn19BroadcastCommonPartIfEEviiiiPT_S3_S3_)
        /*00f8*/ 	.word	0x00000000


	//----- nvinfo : EIATTR_MIN_STACK_SIZE
	.align		4
.L_86:
        /*00fc*/ 	.byte	0x04, 0x12
        /*00fe*/ 	.short	(.L_88 - .L_87)
	.align		4
.L_87:
        /*0100*/ 	.word	index@(_ZN8nvinfer112sparse_fipnn17ProcessCommonPartIfLi32EEEviiiPiPKT_PKiPS3_S8_S2_)
        /*0104*/ 	.word	0x00000000


	//----- nvinfo : EIATTR_MIN_STACK_SIZE
	.align		4
.L_88:
        /*0108*/ 	.byte	0x04, 0x12
        /*010a*/ 	.short	(.L_90 - .L_89)
	.align		4
.L_89:
        /*010c*/ 	.word	index@(_ZN8nvinfer112sparse_fipnn20ComputeBatchBoundaryEPKiiiPiS3_)
        /*0110*/ 	.word	0x00000000


	//----- nvinfo : EIATTR_MIN_STACK_SIZE
	.align		4
.L_90:
        /*0114*/ 	.byte	0x04, 0x12
        /*0116*/ 	.short	(.L_92 - .L_91)
	.align		4
.L_91:
        /*0118*/ 	.word	index@(_ZN3cub18CUB_300001_SM_10006detail11EmptyKernelIvEEvv)
        /*011c*/ 	.word	0x00000000
.L_92:


//--------------------- .nv.compat                --------------------------
	.section	.nv.compat,"",@"SHT_CUDA_COMPAT_INFO"
	.align	4
        /*0000*/ 	.byte	0x02, 0x09, 0x00, 0x00, 0x02, 0x02, 0x01, 0x00, 0x02, 0x05, 0x05, 0x00, 0x03, 0x07, 0x01, 0x01
        /*0010*/ 	.byte	0x02, 0x03, 0x00, 0x00, 0x02, 0x06, 0x01, 0x00, 0x04, 0x0b, 0x08, 0x00, 0x09, 0x00, 0x00, 0x00
        /*0020*/ 	.byte	0x00, 0x00, 0x00, 0x00


//--------------------- .nv.info._ZN8nvinfer112sparse_fipnn14SparseFIPNNGpuI6__halfLi32EEEviiiPiS3_PT_S5_S3_PKS4_PKiS5_S5_ --------------------------
	.section	.nv.info._ZN8nvinfer112sparse_fipnn14SparseFIPNNGpuI6__halfLi32EEEviiiPiS3_PT_S5_S3_PKS4_PKiS5_S5_,"",@"SHT_CUDA_INFO"
	.sectionflags	@""
	.align	4


	//----- nvinfo : EIATTR_CUDA_API_VERSION
	.align		4
        /*0000*/ 	.byte	0x04, 0x37
        /*0002*/ 	.short	(.L_94 - .L_93)
.L_93:
        /*0004*/ 	.word	0x00000082


	//----- nvinfo : EIATTR_KPARAM_INFO
	.align		4
.L_94:
        /*0008*/ 	.byte	0x04, 0x17
        /*000a*/ 	.short	(.L_96 - .L_95)
.L_95:
        /*000c*/ 	.word	0x00000000
        /*0010*/ 	.short	0x000b
        /*0012*/ 	.short	0x0050
        /*0014*/ 	.byte	0x00, 0xf5, 0x21, 0x00


	//----- nvinfo : EIATTR_KPARAM_INFO
	.align		4
.L_96:
        /*0018*/ 	.byte	0x04, 0x17
        /*001a*/ 	.short	(.L_98 - .L_97)
.L_97:
        /*001c*/ 	.word	0x00000000
        /*0020*/ 	.short	0x000a
        /*0022*/ 	.short	0x0048
        /*0024*/ 	.byte	0x00, 0xf5, 0x21, 0x00


	//----- nvinfo : EIATTR_KPARAM_INFO
	.align		4
.L_98:
        /*0028*/ 	.byte	0x04, 0x17
        /*002a*/ 	.short	(.L_100 - .L_99)
.L_99:
        /*002c*/ 	.word	0x00000000
        /*0030*/ 	.short	0x0009
        /*0032*/ 	.short	0x0040
        /*0034*/ 	.byte	0x00, 0xf5, 0x21, 0x00


	//----- nvinfo : EIATTR_KPARAM_INFO
	.align		4
.L_100:
        /*0038*/ 	.byte	0x04, 0x17
        /*003a*/ 	.short	(.L_102 - .L_101)
.L_101:
        /*003c*/ 	.word	0x00000000
        /*0040*/ 	.short	0x0008
        /*0042*/ 	.short	0x0038
        /*0044*/ 	.byte	0x00, 0xf5, 0x21, 0x00


	//----- nvinfo : EIATTR_KPARAM_INFO
	.align		4
.L_102:
        /*0048*/ 	.byte	0x04, 0x17
        /*004a*/ 	.short	(.L_104 - .L_103)
.L_103:
        /*004c*/ 	.word	0x00000000
        /*0050*/ 	.short	0x0007
        /*0052*/ 	.short	0x0030
        /*0054*/ 	.byte	0x00, 0xf5, 0x21, 0x00


	//----- nvinfo : EIATTR_KPARAM_INFO
	.align		4
.L_104:
        /*0058*/ 	.byte	0x04, 0x17
        /*005a*/ 	.short	(.L_106 - .L_105)
.L_105:
        /*005c*/ 	.word	0x00000000
        /*0060*/ 	.short	0x0006
        /*0062*/ 	.short	0x0028
        /*0064*/ 	.byte	0x00, 0xf5, 0x21, 0x00


	//----- nvinfo : EIATTR_KPARAM_INFO
	.align		4
.L_106:
        /*0068*/ 	.byte	0x04, 0x17
        /*006a*/ 	.short	(.L_108 - .L_107)
.L_107:
        /*006c*/ 	.word	0x00000000
        /*0070*/ 	.short	0x0005
        /*0072*/ 	.short	0x0020
        /*0074*/ 	.byte	0x00, 0xf5, 0x21, 0x00


	//----- nvinfo : EIATTR_KPARAM_INFO
	.align		4
.L_108:
        /*0078*/ 	.byte	0x04, 0x17
        /*007a*/ 	.short	(.L_110 - .L_109)
.L_109:
        /*007c*/ 	.word	0x00000000
        /*0080*/ 	.short	0x0004
        /*0082*/ 	.short	0x0018
        /*0084*/ 	.byte	0x00, 0xf5, 0x21, 0x00


	//----- nvinfo : EIATTR_KPARAM_INFO
	.align		4
.L_110:
        /*0088*/ 	.byte	0x04, 0x17
        /*008a*/ 	.short	(.L_112 - .L_111)
.L_111:
        /*008c*/ 	.word	0x00000000
        /*0090*/ 	.short	0x0003
        /*0092*/ 	.short	0x0010
        /*0094*/ 	.byte	0x00, 0xf5, 0x21, 0x00


	//----- nvinfo : EIATTR_KPARAM_INFO
	.align		4
.L_112:
        /*0098*/ 	.byte	0x04, 0x17
        /*009a*/ 	.short	(.L_114 - .L_113)
.L_113:
        /*009c*/ 	.word	0x00000000
        /*00a0*/ 	.short	0x0002
        /*00a2*/ 	.short	0x0008
        /*00a4*/ 	.byte	0x00, 0xf0, 0x11, 0x00


	//----- nvinfo : EIATTR_KPARAM_INFO
	.align		4
.L_114:
        /*00a8*/ 	.byte	0x04, 0x17
        /*00aa*/ 	.short	(.L_116 - .L_115)
.L_115:
        /*00ac*/ 	.word	0x00000000
        /*00b0*/ 	.short	0x0001
        /*00b2*/ 	.short	0x0004
        /*00b4*/ 	.byte	0x00, 0xf0, 0x11, 0x00


	//----- nvinfo : EIATTR_KPARAM_INFO
	.align		4
.L_116:
        /*00b8*/ 	.byte	0x04, 0x17
        /*00ba*/ 	.short	(.L_118 - .L_117)
.L_117:
        /*00bc*/ 	.word	0x00000000
        /*00c0*/ 	.short	0x0000
        /*00c2*/ 	.short	0x0000
        /*00c4*/ 	.byte	0x00, 0xf0, 0x11, 0x00


	//----- nvinfo : EIATTR_SPARSE_MMA_MASK
	.align		4
.L_118:
        /*00c8*/ 	.byte	0x03, 0x50
        /*00ca*/ 	.short	0x0000


	//----- nvinfo : EIATTR_MAXREG_COUNT
	.align		4
        /*00cc*/ 	.byte	0x03, 0x1b
        /*00ce*/ 	.short	0x00ff


	//----- nvinfo : EIATTR_NUM_BARRIERS
	.align		4
        /*00d0*/ 	.byte	0x02, 0x4c
        /*00d2*/ 	.byte	0x01
	.zero		1


	//----- nvinfo : EIATTR_MERCURY_ISA_VERSION
	.align		4
        /*00d4*/ 	.byte	0x03, 0x5f
        /*00d6*/ 	.short	0x0101


	//----- nvinfo : EIATTR_COOP_GROUP_MASK_REGIDS
	.align		4
        /*00d8*/ 	.byte	0x04, 0x29
        /*00da*/ 	.short	(.L_120 - .L_119)


	//   ....[0]....
.L_119:
        /*00dc*/ 	.word	0xffffffff


	//   ....[1]....
        /*00e0*/ 	.word	0xffffffff


	//   ....[2]....
        /*00e4*/ 	.word	0xffffffff


	//   ....[3]....
        /*00e8*/ 	.word	0xffffffff


	//   ....[4]....
        /*00ec*/ 	.word	0xffffffff


	//   ....[5]....
        /*00f0*/ 	.word	0xffffffff


	//   ....[6]....
        /*00f4*/ 	.word	0xffffffff


	//   ....[7]....
        /*00f8*/ 	.word	0xffffffff


	//   ....[8]....
        /*00fc*/ 	.word	0xffffffff


	//   ....[9]....
        /*0100*/ 	.word	0xffffffff


	//   ....[10]....
        /*0104*/ 	.word	0xffffffff


	//   ....[11]....
        /*0108*/ 	.word	0xffffffff


	//   ....[12]....
        /*010c*/ 	.word	0xffffffff


	//   ....[13]....
        /*0110*/ 	.word	0xffffffff


	//   ....[14]....
        /*0114*/ 	.word	0x05000013


	//   ....[15]....
        /*0118*/ 	.word	0x05000013


	//   ....[16]....
        /*011c*/ 	.word	0x05000013


	//   ....[17]....
        /*0120*/ 	.word	0x05000013


	//   ....[18]....
        /*0124*/ 	.word	0x05000013


	//   ....[19]....
        /*0128*/ 	.word	0x05000013


	//   ....[20]....
        /*012c*/ 	.word	0x05000013


	//   ....[21]....
        /*0130*/ 	.word	0x05000013


	//   ....[22]....
        /*0134*/ 	.word	0x05000013


	//   ....[23]....
        /*0138*/ 	.word	0x05000013


	//   ....[24]....
        /*013c*/ 	.word	0x05000013


	//   ....[25]....
        /*0140*/ 	.word	0x05000013


	//   ....[26]....
        /*0144*/ 	.word	0x05000013


	//   ....[27]....
        /*0148*/ 	.word	0x05000013


	//----- nvinfo : EIATTR_COOP_GROUP_INSTR_OFFSETS
	.align		4
.L_120:
        /*014c*/ 	.byte	0x04, 0x28
        /*014e*/ 	.short	(.L_122 - .L_121)


	//   ....[0]....
.L_121:
        /*0150*/ 	.word	0x000044f0


	//   ....[1]....
        /*0154*/ 	.word	0x00004500


	//   ....[2]....
        /*0158*/ 	.word	0x00004560


	//   ....[3]....
        /*015c*/ 	.word	0x00004590


	//   ....[4]....
        /*0160*/ 	.word	0x000045c0


	//   ....[5]....
        /*0164*/ 	.word	0x00004600


	//   ....[6]....
        /*0168*/ 	.word	0x00004660


	//   ....[7]....
        /*016c*/ 	.word	0x000058c0


	//   ....[8]....
        /*0170*/ 	.word	0x000058d0


	//   ....[9]....
        /*0174*/ 	.word	0x00005900


	//   ....[10]....
        /*0178*/ 	.word	0x00005920


	//   ....[11]....
        /*017c*/ 	.word	0x00005950


	//   ....[12]....
        /*0180*/ 	.word	0x000059a0


	//   ....[13]....
        /*0184*/ 	.word	0x00005a00


	//   ....[14]....
        /*0188*/ 	.word	0x00005a80


	//   ....[15]....
        /*018c*/ 	.word	0x00005b20


	//   ....[16]....
        /*0190*/ 	.word	0x00005bd0


	//   ....[17]....
        /*0194*/ 	.word	0x00005c50


	//   ....[18]....
        /*0198*/ 	.word	0x00005cc0


	//   ....[19]....
        /*019c*/ 	.word	0x00005d50


	//   ....[20]....
        /*01a0*/ 	.word	0x00005dd0


	//   ....[21]....
        /*01a4*/ 	.word	0x00005e30


	//   ....[22]....
        /*01a8*/ 	.word	0x00005ed0


	//   ....[23]....
        /*01ac*/ 	.word	0x00005f50


	//   ....[24]....
        /*01b0*/ 	.word	0x00005fc0


	//   ....[25]....
        /*01b4*/ 	.word	0x00006040


	//   ....[26]....
        /*01b8*/ 	.word	0x000060d0


	//   ....[27]....
        /*01bc*/ 	.word	0x00006160


	//----- nvinfo : EIATTR_VRC_CTA_INIT_COUNT
	.align		4
.L_122:
        /*01c0*/ 	.byte	0x02, 0x4a
	.zero		1
	.zero		1


	//----- nvinfo : EIATTR_ATOM16_EMUL_INSTR_REG_MAP
	.align		4
        /*01c4*/ 	.byte	0x04, 0x2e
        /*01c6*/ 	.short	(.L_124 - .L_123)


	//   ....[0]....
.L_123:
        /*01c8*/ 	.word	0x00001140
        /*01cc*/ 	.short	0x0019
        /*01ce*/ 	.short	0x0000


	//   ....[1]....
        /*01d0*/ 	.word	0x000011a0
        /*01d4*/ 	.short	0x0019
        /*01d6*/ 	.short	0x0000


	//   ....[2]....
        /*01d8*/ 	.word	0x000014f0
        /*01dc*/ 	.short	0x001b
        /*01de*/ 	.short	0x0000


	//   ....[3]....
        /*01e0*/ 	.word	0x00001570
        /*01e4*/ 	.short	0x001b
        /*01e6*/ 	.short	0x0000


	//   ....[4]....
        /*01e8*/ 	.word	0x00001640
        /*01ec*/ 	.short	0x001d
        /*01ee*/ 	.short	0x0000


	//   ....[5]....
        /*01f0*/ 	.word	0x000016c0
        /*01f4*/ 	.short	0x001d
        /*01f6*/ 	.short	0x0000


	//   ....[6]....
        /*01f8*/ 	.word	0x00001790
        /*01fc*/ 	.short	0x001d
        /*01fe*/ 	.short	0x0000


	//   ....[7]....
        /*0200*/ 	.word	0x00001810
        /*0204*/ 	.short	0x001d
        /*0206*/ 	.short	0x0000


	//   ....[8]....
        /*0208*/ 	.word	0x000018e0
        /*020c*/ 	.short	0x001b
        /*020e*/ 	.short	0x0000


	//   ....[9]....
        /*0210*/ 	.word	0x00001960
        /*0214*/ 	.short	0x001b
        /*0216*/ 	.short	0x0000


	//   ....[10]....
        /*0218*/ 	.word	0x00001b30
        /*021c*/ 	.short	0x0005
        /*021e*/ 	.short	0x0000


	//   ....[11]....
        /*0220*/ 	.word	0x00001bb0
        /*0224*/ 	.short	0x0005
        /*0226*/ 	.short	0x0000


	//   ....[12]....
        /*0228*/ 	.word	0x00001ce0
        /*022c*/ 	.short	0x000f
        /*022e*/ 	.short	0x0000


	//   ....[13]....
        /*0230*/ 	.word	0x00001d60
        /*0234*/ 	.short	0x000f
        /*0236*/ 	.short	0x0000


	//   ....[14]....
        /*0238*/ 	.word	0x00001e10
        /*023c*/ 	.short	0x000f
        /*023e*/ 	.short	0x0000


	//   ....[15]....
        /*0240*/ 	.word	0x00001ea0
        /*0244*/ 	.short	0x000f
        /*0246*/ 	.short	0x0000


	//----- nvinfo : EIATTR_EXIT_INSTR_OFFSETS
	.align		4
.L_124:
        /*0248*/ 	.byte	0x04, 0x1c
        /*024a*/ 	.short	(.L_126 - .L_125)


	//   ....[0]....
.L_125:
        /*024c*/ 	.word	0x000028a0


	//   ....[1]....
        /*0250*/ 	.word	0x00005a40


	//----- nvinfo : EIATTR_CRS_STACK_SIZE
	.align		4
.L_126:
        /*0254*/ 	.byte	0x04, 0x1e
        /*0256*/ 	.short	(.L_128 - .L_127)
.L_127:
        /*0258*/ 	.word	0x00000000


	//----- nvinfo : EIATTR_CBANK_PARAM_SIZE
	.align		4
.L_128:
        /*025c*/ 	.byte	0x03, 0x19
        /*025e*/ 	.short	0x0058


	//----- nvinfo : EIATTR_PARAM_CBANK
	.align		4
        /*0260*/ 	.byte	0x04, 0x0a
        /*0262*/ 	.short	(.L_130 - .L_129)
	.align		4
.L_129:
        /*0264*/ 	.word	index@(.nv.constant0._ZN8nvinfer112sparse_fipnn14SparseFIPNNGpuI6__halfLi32EEEviiiPiS3_PT_S5_S3_PKS4_PKiS5_S5_)
        /*0268*/ 	.short	0x0380
        /*026a*/ 	.short	0x0058


	//----- nvinfo : EIATTR_SW_WAR
	.align		4
.L_130:
        /*026c*/ 	.byte	0x04, 0x36
        /*026e*/ 	.short	(.L_132 - .L_131)
.L_131:
        /*0270*/ 	.word	0x00000008
.L_132:


//--------------------- .nv.info._ZN8nvinfer112sparse_fipnn19BroadcastCommonPartI6__halfEEviiiiPT_S4_S4_ --------------------------
	.section	.nv.info._ZN8nvinfer112sparse_fipnn19BroadcastCommonPartI6__halfEEviiiiPT_S4_S4_,"",@"SHT_CUDA_INFO"
	.sectionflags	@""
	.align	4


	//----- nvinfo : EIATTR_CUDA_API_VERSION
	.align		4
        /*0000*/ 	.byte	0x04, 0x37
        /*0002*/ 	.short	(.L_134 - .L_133)
.L_133:
        /*0004*/ 	.word	0x00000082


	//----- nvinfo : EIATTR_KPARAM_INFO
	.align		4
.L_134:
        /*0008*/ 	.byte	0x04, 0x17
        /*000a*/ 	.short	(.L_136 - .L_135)
.L_135:
        /*000c*/ 	.word	0x00000000
        /*0010*/ 	.short	0x0006
        /*0012*/ 	.short	0x0020
        /*0014*/ 	.byte	0x00, 0xf5, 0x21, 0x00


	//----- nvinfo : EIATTR_KPARAM_INFO
	.align		4
.L_136:
        /*0018*/ 	.byte	0x04, 0x17
        /*001a*/ 	.short	(.L_138 - .L_137)
.L_137:
        /*001c*/ 	.word	0x00000000
        /*0020*/ 	.short	0x0005
        /*0022*/ 	.short	0x0018
        /*0024*/ 	.byte	0x00, 0xf5, 0x21, 0x00


	//----- nvinfo : EIATTR_KPARAM_INFO
	.align		4
.L_138:
        /*0028*/ 	.byte	0x04, 0x17
        /*002a*/ 	.short	(.L_140 - .L_139)
.L_139:
        /*002c*/ 	.word	0x00000000
        /*0030*/ 	.short	0x0004
        /*0032*/ 	.short	0x0010
        /*0034*/ 	.byte	0x00, 0xf5, 0x21, 0x00


	//----- nvinfo : EIATTR_KPARAM_INFO
	.align		4
.L_140:
        /*0038*/ 	.byte	0x04, 0x17
        /*003a*/ 	.short	(.L_142 - .L_141)
.L_141:
        /*003c*/ 	.word	0x00000000
        /*0040*/ 	.short	0x0003
        /*0042*/ 	.short	0x000c
        /*0044*/ 	.byte	0x00, 0xf0, 0x11, 0x00


	//----- nvinfo : EIATTR_KPARAM_INFO
	.align		4
.L_142:
        /*0048*/ 	.byte	0x04, 0x17
        /*004a*/ 	.short	(.L_144 - .L_143)
.L_143:
        /*004c*/ 	.word	0x00000000
        /*0050*/ 	.short	0x0002
        /*0052*/ 	.short	0x0008
        /*0054*/ 	.byte	0x00, 0xf0, 0x11, 0x00


	//----- nvinfo : EIATTR_KPARAM_INFO
	.align		4
.L_144:
        /*0058*/ 	.byte	0x04, 0x17
        /*005a*/ 	.short	(.L_146 - .L_145)
.L_145:
        /*005c*/ 	.word	0x00000000
        /*0060*/ 	.short	0x0001
        /*0062*/ 	.short	0x0004
        /*0064*/ 	.byte	0x00, 0xf0, 0x11, 0x00


	//----- nvinfo : EIATTR_KPARAM_INFO
	.align		4
.L_146:
        /*0068*/ 	.byte	0x04, 0x17
        /*006a*/ 	.short	(.L_148 - .L_147)
.L_147:
        /*006c*/ 	.word	0x00000000
        /*0070*/ 	.short	0x0000
        /*0072*/ 	.short	0x0000
        /*0074*/ 	.byte	0x00, 0xf0, 0x11, 0x00


	//----- nvinfo : EIATTR_SPARSE_MMA_MASK
	.align		4
.L_148:
        /*0078*/ 	.byte	0x03, 0x50
        /*007a*/ 	.short	0x0000


	//----- nvinfo : EIATTR_MAXREG_COUNT
	.align		4
        /*007c*/ 	.byte	0x03, 0x1b
        /*007e*/ 	.short	0x00ff


	//----- nvinfo : EIATTR_MERCURY_ISA_VERSION
	.align		4
        /*0080*/ 	.byte	0x03, 0x5f
        /*0082*/ 	.short	0x0101


	//----- nvinfo : EIATTR_VRC_CTA_INIT_COUNT
	.align		4
        /*0084*/ 	.byte	0x02, 0x4a
	.zero		1
	.zero		1


	//----- nvinfo : EIATTR_EXIT_INSTR_OFFSETS
	.align		4
        /*0088*/ 	.byte	0x04, 0x1c
        /*008a*/ 	.short	(.L_150 - .L_149)


	//   ....[0]....
.L_149:
        /*008c*/ 	.word	0x00000300


	//----- nvinfo : EIATTR_CBANK_PARAM_SIZE
	.align		4
.L_150:
        /*0090*/ 	.byte	0x03, 0x19
        /*0092*/ 	.short	0x0028


	//----- nvinfo : EIATTR_PARAM_CBANK
	.align		4
        /*0094*/ 	.byte	0x04, 0x0a
        /*0096*/ 	.short	(.L_152 - .L_151)
	.align		4
.L_151:
        /*0098*/ 	.word	index@(.nv.constant0._ZN8nvinfer112sparse_fipnn19BroadcastCommonPartI6__halfEEviiiiPT_S4_S4_)
        /*009c*/ 	.short	0x0380
        /*009e*/ 	.short	0x0028


	//----- nvinfo : EIATTR_SW_WAR
	.align		4
.L_152:
        /*00a0*/ 	.byte	0x04, 0x36
        /*00a2*/ 	.short	(.L_154 - .L_153)
.L_153:
        /*00a4*/ 	.word	0x00000008
.L_154:


//--------------------- .nv.info._ZN8nvinfer112sparse_fipnn17ProcessCommonPartI6__halfLi32EEEviiiPiPKT_PKiPS4_S9_S3_ --------------------------
	.section	.nv.info._ZN8nvinfer112sparse_fipnn17ProcessCommonPartI6__halfLi32EEEviiiPiPKT_PKiPS4_S9_S3_,"",@"SHT_CUDA_INFO"
	.sectionflags	@""
	.align	4


	//----- nvinfo : EIATTR_CUDA_API_VERSION
	.align		4
        /*0000*/ 	.byte	0x04, 0x37
        /*0002*/ 	.short	(.L_156 - .L_155)
.L_155:
        /*0004*/ 	.word	0x00000082


	//----- nvinfo : EIATTR_KPARAM_INFO
	.align		4
.L_156:
        /*0008*/ 	.byte	0x04, 0x17
        /*000a*/ 	.short	(.L_158 - .L_157)
.L_157:
        /*000c*/ 	.word	0x00000000
        /*0010*/ 	.short	0x0008
        /*0012*/ 	.short	0x0038
        /*0014*/ 	.byte	0x00, 0xf5, 0x21, 0x00


	//----- nvinfo : EIATTR_KPARAM_INFO
	.align		4
.L_158:
        /*0018*/ 	.byte	0x04, 0x17
        /*001a*/ 	.short	(.L_160 - .L_159)
.L_159:
        /*001c*/ 	.word	0x00000000
        /*0020*/ 	.short	0x0007
        /*0022*/ 	.short	0x0030
        /*0024*/ 	.byte	0x00, 0xf5, 0x21, 0x00


	//----- nvinfo : EIATTR_KPARAM_INFO
	.align		4
.L_160:
        /*0028*/ 	.byte	0x04, 0x17
        /*002a*/ 	.short	(.L_162 - .L_161)
.L_161:
        /*002c*/ 	.word	0x00000000
        /*0030*/ 	.short	0x0006
        /*0032*/ 	.short	0x0028
        /*0034*/ 	.byte	0x00, 0xf5, 0x21, 0x00


	//----- nvinfo : EIATTR_KPARAM_INFO
	.align		4
.L_162:
        /*0038*/ 	.byte	0x04, 0x17
        /*003a*/ 	.short	(.L_164 - .L_163)
.L_163:
        /*003c*/ 	.word	0x00000000
        /*0040*/ 	.short	0x0005
        /*0042*/ 	.short	0x0020
        /*0044*/ 	.byte	0x00, 0xf5, 0x21, 0x00


	//----- nvinfo : EIATTR_KPARAM_INFO
	.align		4
.L_164:
        /*0048*/ 	.byte	0x04, 0x17
        /*004a*/ 	.short	(.L_166 - .L_165)
.L_165:
        /*004c*/ 	.word	0x00000000
        /*0050*/ 	.short	0x0004
        /*0052*/ 	.short	0x0018
        /*0054*/ 	.byte	0x00, 0xf5, 0x21, 0x00


	//----- nvinfo : EIATTR_KPARAM_INFO
	.align		4
.L_166:
        /*0058*/ 	.byte	0x04, 0x17
        /*005a*/ 	.short	(.L_168 - .L_167)
.L_167:
        /*005c*/ 	.word	0x00000000
        /*0060*/ 	.short	0x0003
        /*0062*/ 	.short	0x0010
        /*0064*/ 	.byte	0x00, 0xf5, 0x21, 0x00


	//----- nvinfo : EIATTR_KPARAM_INFO
	.align		4
.L_168:
        /*0068*/ 	.byte	0x04, 0x17
        /*006a*/ 	.short	(.L_170 - .L_169)
.L_169:
        /*006c*/ 	.word	0x00000000
        /*0070*/ 	.short	0x0002
        /*0072*/ 	.short	0x0008
        /*0074*/ 	.byte	0x00, 0xf0, 0x11, 0x00


	//----- nvinfo : EIATTR_KPARAM_INFO
	.align		4
.L_170:
        /*0078*/ 	.byte	0x04, 0x17
        /*007a*/ 	.short	(.L_172 - .L_171)
.L_171:
        /*007c*/ 	.word	0x00000000
        /*0080*/ 	.short	0x0001
        /*0082*/ 	.short	0x0004
        /*0084*/ 	.byte	0x00, 0xf0, 0x11, 0x00


	//----- nvinfo : EIATTR_KPARAM_INFO
	.align		4
.L_172:
        /*0088*/ 	.byte	0x04, 0x17
        /*008a*/ 	.short	(.L_174 - .L_173)
.L_173:
        /*008c*/ 	.word	0x00000000
        /*0090*/ 	.short	0x0000
        /*0092*/ 	.short	0x0000
        /*0094*/ 	.byte	0x00, 0xf0, 0x11, 0x00


	//----- nvinfo : EIATTR_SPARSE_MMA_MASK
	.align		4
.L_174:
        /*0098*/ 	.byte	0x03, 0x50
        /*009a*/ 	.short	0x0000


	//----- nvinfo : EIATTR_MAXREG_COUNT
	.align		4
        /*009c*/ 	.byte	0x03, 0x1b
        /*009e*/ 	.short	0x00ff


	//----- nvinfo : EIATTR_MERCURY_ISA_VERSION
	.align		4
        /*00a0*/ 	.byte	0x03, 0x5f
        /*00a2*/ 	.short	0x0101


	//----- nvinfo : EIATTR_VRC_CTA_INIT_COUNT
	.align		4
        /*00a4*/ 	.byte	0x02, 0x4a
	.zero		1
	.zero		1


	//----- nvinfo : EIATTR_ATOM16_EMUL_INSTR_REG_MAP
	.align		4
        /*00a8*/ 	.byte	0x04, 0x2e
        /*00aa*/ 	.short	(.L_176 - .L_175)


	//   ....[0]....
.L_175:
        /*00ac*/ 	.word	0x000004a0
        /*00b0*/ 	.short	0x0013
        /*00b2*/ 	.short	0x0000


	//   ....[1]....
        /*00b4*/ 	.word	0x000004e0
        /*00b8*/ 	.short	0x0013
        /*00ba*/ 	.short	0x0000


	//   ....[2]....
        /*00bc*/ 	.word	0x00000840
        /*00c0*/ 	.short	0x0017
        /*00c2*/ 	.short	0x0000


	//   ....[3]....
        /*00c4*/ 	.word	0x000008c0
        /*00c8*/ 	.short	0x0017
        /*00ca*/ 	.short	0x0000


	//   ....[4]....
        /*00cc*/ 	.word	0x00000990
        /*00d0*/ 	.short	0x001b
        /*00d2*/ 	.short	0x0000


	//   ....[5]....
        /*00d4*/ 	.word	0x00000a10
        /*00d8*/ 	.short	0x001b
        /*00da*/ 	.short	0x0000


	//   ....[6]....
        /*00dc*/ 	.word	0x00000ae0
        /*00e0*/ 	.short	0x001b
        /*00e2*/ 	.short	0x0000


	//   ....[7]....
        /*00e4*/ 	.word	0x00000b60
        /*00e8*/ 	.short	0x001b
        /*00ea*/ 	.short	0x0000


	//   ....[8]....
        /*00ec*/ 	.word	0x00000c30
        /*00f0*/ 	.short	0x0017
        /*00f2*/ 	.short	0x0000


	//   ....[9]....
        /*00f4*/ 	.word	0x00000cb0
        /*00f8*/ 	.short	0x0017
        /*00fa*/ 	.short	0x0000


	//   ....[10]....
        /*00fc*/ 	.word	0x00000e50
        /*0100*/ 	.short	0x000d
        /*0102*/ 	.short	0x0000


	//   ....[11]....
        /*0104*/ 	.word	0x00000ed0
        /*0108*/ 	.short	0x000d
        /*010a*/ 	.short	0x0000


	//   ....[12]....
        /*010c*/ 	.word	0x00001000
        /*0110*/ 	.short	0x0015
        /*0112*/ 	.short	0x0000


	//   ....[13]....
        /*0114*/ 	.word	0x00001080
        /*0118*/ 	.short	0x0015
        /*011a*/ 	.short	0x0000


	//   ....[14]....
        /*011c*/ 	.word	0x00001140
        /*0120*/ 	.short	0x000f
        /*0122*/ 	.short	0x0000


	//   ....[15]....
        /*0124*/ 	.word	0x000011c0
        /*0128*/ 	.short	0x000f
        /*012a*/ 	.short	0x0000


	//----- nvinfo : EIATTR_EXIT_INSTR_OFFSETS
	.align		4
.L_176:
        /*012c*/ 	.byte	0x04, 0x1c
        /*012e*/ 	.short	(.L_178 - .L_177)


	//   ....[0]....
.L_177:
        /*0130*/ 	.word	0x00000080


	//   ....[1]....
        /*0134*/ 	.word	0x00001240


	//----- nvinfo : EIATTR_CRS_STACK_SIZE
	.align		4
.L_178:
        /*0138*/ 	.byte	0x04, 0x1e
        /*013a*/ 	.short	(.L_180 - .L_179)
.L_179:
        /*013c*/ 	.word	0x00000000


	//----- nvinfo : EIATTR_CBANK_PARAM_SIZE
	.align		4
.L_180:
        /*0140*/ 	.byte	0x03, 0x19
        /*0142*/ 	.short	0x0040


	//----- nvinfo : EIATTR_PARAM_CBANK
	.align		4
        /*0144*/ 	.byte	0x04, 0x0a
        /*0146*/ 	.short	(.L_182 - .L_181)
	.align		4
.L_181:
        /*0148*/ 	.word	index@(.nv.constant0._ZN8nvinfer112sparse_fipnn17ProcessCommonPartI6__halfLi32EEEviiiPiPKT_PKiPS4_S9_S3_)
        /*014c*/ 	.short	0x0380
        /*014e*/ 	.short	0x0040


	//----- nvinfo : EIATTR_SW_WAR
	.align		4
.L_182:
        /*0150*/ 	.byte	0x04, 0x36
        /*0152*/ 	.short	(.L_184 - .L_183)
.L_183:
        /*0154*/ 	.word	0x00000008
.L_184:


//--------------------- .nv.info._ZN8nvinfer112sparse_fipnn14SparseFIPNNGpuIfLi32EEEviiiPiS2_PT_S4_S2_PKS3_PKiS4_S4_ --------------------------
	.section	.nv.info._ZN8nvinfer112sparse_fipnn14SparseFIPNNGpuIfLi32EEEviiiPiS2_PT_S4_S2_PKS3_PKiS4_S4_,"",@"SHT_CUDA_INFO"
	.sectionflags	@""
	.align	4


	//----- nvinfo : EIATTR_CUDA_API_VERSION
	.align		4
        /*0000*/ 	.byte	0x04, 0x37
        /*0002*/ 	.short	(.L_186 - .L_185)
.L_185:
        /*0004*/ 	.word	0x00000082


	//----- nvinfo : EIATTR_KPARAM_INFO
	.align		4
.L_186:
        /*0008*/ 	.byte	0x04, 0x17
        /*000a*/ 	.short	(.L_188 - .L_187)
.L_187:
        /*000c*/ 	.word	0x00000000
        /*0010*/ 	.short	0x000b
        /*0012*/ 	.short	0x0050
        /*0014*/ 	.byte	0x00, 0xf5, 0x21, 0x00


	//----- nvinfo : EIATTR_KPARAM_INFO
	.align		4
.L_188:
        /*0018*/ 	.byte	0x04, 0x17
        /*001a*/ 	.short	(.L_190 - .L_189)
.L_189:
        /*001c*/ 	.word	0x00000000
        /*0020*/ 	.short	0x000a
        /*0022*/ 	.short	0x0048
        /*0024*/ 	.byte	0x00, 0xf5, 0x21, 0x00


	//----- nvinfo : EIATTR_KPARAM_INFO
	.align		4
.L_190:
        /*0028*/ 	.byte	0x04, 0x17
        /*002a*/ 	.short	(.L_192 - .L_191)
.L_191:
        /*002c*/ 	.word	0x00000000
        /*0030*/ 	.short	0x0009
        /*0032*/ 	.short	0x0040
        /*0034*/ 	.byte	0x00, 0xf5, 0x21, 0x00


	//----- nvinfo : EIATTR_KPARAM_INFO
	.align		4
.L_192:
        /*0038*/ 	.byte	0x04, 0x17
        /*003a*/ 	.short	(.L_194 - .L_193)
.L_193:
        /*003c*/ 	.word	0x00000000
        /*0040*/ 	.short	0x0008
        /*0042*/ 	.short	0x0038
        /*0044*/ 	.byte	0x00, 0xf5, 0x21, 0x00


	//----- nvinfo : EIATTR_KPARAM_INFO
	.align		4
.L_194:
        /*0048*/ 	.byte	0x04, 0x17
        /*004a*/ 	.short	(.L_196 - .L_195)
.L_195:
        /*004c*/ 	.word	0x00000000
        /*0050*/ 	.short	0x0007
        /*0052*/ 	.short	0x0030
        /*0054*/ 	.byte	0x00, 0xf5, 0x21, 0x00


	//----- nvinfo : EIATTR_KPARAM_INFO
	.align		4
.L_196:
        /*0058*/ 	.byte	0x04, 0x17
        /*005a*/ 	.short	(.L_198 - .L_197)
.L_197:
        /*005c*/ 	.word	0x00000000
        /*0060*/ 	.short	0x0006
        /*0062*/ 	.short	0x0028
        /*0064*/ 	.byte	0x00, 0xf5, 0x21, 0x00


	//----- nvinfo : EIATTR_KPARAM_INFO
	.align		4
.L_198:
        /*0068*/ 	.byte	0x04, 0x17
        /*006a*/ 	.short	(.L_200 - .L_199)
.L_199:
        /*006c*/ 	.word	0x00000000
        /*0070*/ 	.short	0x0005
        /*0072*/ 	.short	0x0020
        /*0074*/ 	.byte	0x00, 0xf5, 0x21, 0x00


	//----- nvinfo : EIATTR_KPARAM_INFO
	.align		4
.L_200:
        /*0078*/ 	.byte	0x04, 0x17
        /*007a*/ 	.short	(.L_202 - .L_201)
.L_201:
        /*007c*/ 	.word	0x00000000
        /*0080*/ 	.short	0x0004
        /*0082*/ 	.short	0x0018
        /*0084*/ 	.byte	0x00, 0xf5, 0x21, 0x00


	//----- nvinfo : EIATTR_KPARAM_INFO
	.align		4
.L_202:
        /*0088*/ 	.byte	0x04, 0x17
        /*008a*/ 	.short	(.L_204 - .L_203)
.L_203:
        /*008c*/ 	.word	0x00000000
        /*0090*/ 	.short	0x0003
        /*0092*/ 	.short	0x0010
        /*0094*/ 	.byte	0x00, 0xf5, 0x21, 0x00


	//----- nvinfo : EIATTR_KPARAM_INFO
	.align		4
.L_204:
        /*0098*/ 	.byte	0x04, 0x17
        /*009a*/ 	.short	(.L_206 - .L_205)
.L_205:
        /*009c*/ 	.word	0x00000000
        /*00a0*/ 	.short	0x0002
        /*00a2*/ 	.short	0x0008
        /*00a4*/ 	.byte	0x00, 0xf0, 0x11, 0x00


	//----- nvinfo : EIATTR_KPARAM_INFO
	.align		4
.L_206:
        /*00a8*/ 	.byte	0x04, 0x17
        /*00aa*/ 	.short	(.L_208 - .L_207)
.L_207:
        /*00ac*/ 	.word	0x00000000
        /*00b0*/ 	.short	0x0001
        /*00b2*/ 	.short	0x0004
        /*00b4*/ 	.byte	0x00, 0xf0, 0x11, 0x00


	//----- nvinfo : EIATTR_KPARAM_INFO
	.align		4
.L_208:
        /*00b8*/ 	.byte	0x04, 0x17
        /*00ba*/ 	.short	(.L_210 - .L_209)
.L_209:
        /*00bc*/ 	.word	0x00000000
        /*00c0*/ 	.short	0x0000
        /*00c2*/ 	.short	0x0000
        /*00c4*/ 	.byte	0x00, 0xf0, 0x11, 0x00


	//----- nvinfo : EIATTR_SPARSE_MMA_MASK
	.align		4
.L_210:
        /*00c8*/ 	.byte	0x03, 0x50
        /*00ca*/ 	.short	0x0000


	//----- nvinfo : EIATTR_MAXREG_COUNT
	.align		4
        /*00cc*/ 	.byte	0x03, 0x1b
        /*00ce*/ 	.short	0x00ff


	//----- nvinfo : EIATTR_NUM_BARRIERS
	.align		4
        /*00d0*/ 	.byte	0x02, 0x4c
        /*00d2*/ 	.byte	0x01
	.zero		1


	//----- nvinfo : EIATTR_MERCURY_ISA_VERSION
	.align		4
        /*00d4*/ 	.byte	0x03, 0x5f
        /*00d6*/ 	.short	0x0101


	//----- nvinfo : EIATTR_COOP_GROUP_MASK_REGIDS
	.align		4
        /*00d8*/ 	.byte	0x04, 0x29
        /*00da*/ 	.short	(.L_212 - .L_211)


	//   ....[0]....
.L_211:
        /*00dc*/ 	.word	0xffffffff


	//   ....[1]....
        /*00e0*/ 	.word	0xffffffff


	//   ....[2]....
        /*00e4*/ 	.word	0xffffffff


	//   ....[3]....
        /*00e8*/ 	.word	0xffffffff


	//   ....[4]....
        /*00ec*/ 	.word	0xffffffff


	//   ....[5]....
        /*00f0*/ 	.word	0xffffffff


	//   ....[6]....
        /*00f4*/ 	.word	0xffffffff


	//   ....[7]....
        /*00f8*/ 	.word	0xffffffff


	//   ....[8]....
        /*00fc*/ 	.word	0xffffffff


	//   ....[9]....
        /*0100*/ 	.word	0xffffffff


	//   ....[10]....
        /*0104*/ 	.word	0xffffffff


	//   ....[11]....
        /*0108*/ 	.word	0xffffffff


	//   ....[12]....
        /*010c*/ 	.word	0xffffffff


	//   ....[13]....
        /*0110*/ 	.word	0xffffffff


	//   ....[14]....
        /*0114*/ 	.word	0x05000008


	//   ....[15]....
        /*0118*/ 	.word	0x05000008


	//   ....[16]....
        /*011c*/ 	.word	0x05000008


	//   ....[17]....
        /*0120*/ 	.word	0x05000008


	//   ....[18]....
        /*0124*/ 	.word	0x05000008


	//   ....[19]....
        /*0128*/ 	.word	0x05000008


	//   ....[20]....
        /*012c*/ 	.word	0x05000008


	//   ....[21]....
        /*0130*/ 	.word	0x05000008


	//   ....[22]....
        /*0134*/ 	.word	0x05000008


	//   ....[23]....
        /*0138*/ 	.word	0x05000008


	//   ....[24]....
        /*013c*/ 	.word	0x05000008


	//   ....[25]....
        /*0140*/ 	.word	0x05000008


	//   ....[26]....
        /*0144*/ 	.word	0x05000008


	//   ....[27]....
        /*0148*/ 	.word	0x05000008


	//----- nvinfo : EIATTR_COOP_GROUP_INSTR_OFFSETS
	.align		4
.L_212:
        /*014c*/ 	.byte	0x04, 0x28
        /*014e*/ 	.short	(.L_214 - .L_213)


	//   ....[0]....
.L_213:
        /*0150*/ 	.word	0x00008210


	//   ....[1]....
        /*0154*/ 	.word	0x00008230


	//   ....[2]....
        /*0158*/ 	.word	0x00008270


	//   ....[3]....
        /*015c*/ 	.word	0x00008290


	//   ....[4]....
        /*0160*/ 	.word	0x000082b0


	//   ....[5]....
        /*0164*/ 	.word	0x000082d0


	//   ....[6]....
        /*0168*/ 	.word	0x00008300


	//   ....[7]....
        /*016c*/ 	.word	0x000094b0


	//   ....[8]....
        /*0170*/ 	.word	0x000094d0


	//   ....[9]....
        /*0174*/ 	.word	0x000094f0


	//   ....[10]....
        /*0178*/ 	.word	0x00009510


	//   ....[11]....
        /*017c*/ 	.word	0x00009530


	//   ....[12]....
        /*0180*/ 	.word	0x00009550


	//   ....[13]....
        /*0184*/ 	.word	0x00009580


	//   ....[14]....
        /*0188*/ 	.word	0x00009620


	//   ....[15]....
        /*018c*/ 	.word	0x000096b0


	//   ....[16]....
        /*0190*/ 	.word	0x00009710


	//   ....[17]....
        /*0194*/ 	.word	0x00009770


	//   ....[18]....
        /*0198*/ 	.word	0x000097d0


	//   ....[19]....
        /*019c*/ 	.word	0x00009830


	//   ....[20]....
        /*01a0*/ 	.word	0x00009880


	//   ....[21]....
        /*01a4*/ 	.word	0x000098e0


	//   ....[22]....
        /*01a8*/ 	.word	0x00009970


	//   ....[23]....
        /*01ac*/ 	.word	0x000099d0


	//   ....[24]....
        /*01b0*/ 	.word	0x00009a30


	//   ....[25]....
        /*01b4*/ 	.word	0x00009a90


	//   ....[26]....
        /*01b8*/ 	.word	0x00009af0


	//   ....[27]....
        /*01bc*/ 	.word	0x00009b40


	//----- nvinfo : EIATTR_VRC_CTA_INIT_COUNT
	.align		4
.L_214:
        /*01c0*/ 	.byte	0x02, 0x4a
	.zero		1
	.zero		1


	//----- nvinfo : EIATTR_EXIT_INSTR_OFFSETS
	.align		4
        /*01c4*/ 	.byte	0x04, 0x1c
        /*01c6*/ 	.short	(.L_216 - .L_215)


	//   ....[0]....
.L_215:
        /*01c8*/ 	.word	0x00004b50


	//   ....[1]....
        /*01cc*/ 	.word	0x000095c0


	//----- nvinfo : EIATTR_CRS_STACK_SIZE
	.align		4
.L_216:
        /*01d0*/ 	.byte	0x04, 0x1e
        /*01d2*/ 	.short	(.L_218 - .L_217)
.L_217:
        /*01d4*/ 	.word	0x00000000


	//----- nvinfo : EIATTR_CBANK_PARAM_SIZE
	.align		4
.L_218:
        /*01d8*/ 	.byte	0x03, 0x19
        /*01da*/ 	.short	0x0058


	//----- nvinfo : EIATTR_PARAM_CBANK
	.align		4
        /*01dc*/ 	.byte	0x04, 0x0a
        /*01de*/ 	.short	(.L_220 - .L_219)
	.align		4
.L_219:
        /*01e0*/ 	.word	index@(.nv.constant0._ZN8nvinfer112sparse_fipnn14SparseFIPNNGpuIfLi32EEEviiiPiS2_PT_S4_S2_PKS3_PKiS4_S4_)
        /*01e4*/ 	.short	0x0380
        /*01e6*/ 	.short	0x0058


	//----- nvinfo : EIATTR_SW_WAR
	.align		4
.L_220:
        /*01e8*/ 	.byte	0x04, 0x36
        /*01ea*/ 	.short	(.L_222 - .L_221)
.L_221:
        /*01ec*/ 	.word	0x00000008
.L_222:


//--------------------- .nv.info._ZN8nvinfer112sparse_fipnn19BroadcastCommonPartIfEEviiiiPT_S3_S3_ --------------------------
	.section	.nv.info._ZN8nvinfer112sparse_fipnn19BroadcastCommonPartIfEEviiiiPT_S3_S3_,"",@"SHT_CUDA_INFO"
	.sectionflags	@""
	.align	4


	//----- nvinfo : EIATTR_CUDA_API_VERSION
	.align		4
        /*0000*/ 	.byte	0x04, 0x37
        /*0002*/ 	.short	(.L_224 - .L_223)
.L_223:
        /*0004*/ 	.word	0x00000082


	//----- nvinfo : EIATTR_KPARAM_INFO
	.align		4
.L_224:
        /*0008*/ 	.byte	0x04, 0x17
        /*000a*/ 	.short	(.L_226 - .L_225)
.L_225:
        /*000c*/ 	.word	0x00000000
        /*0010*/ 	.short	0x0006
        /*0012*/ 	.short	0x0020
        /*0014*/ 	.byte	0x00, 0xf5, 0x21, 0x00


	//----- nvinfo : EIATTR_KPARAM_INFO
	.align		4
.L_226:
        /*0018*/ 	.byte	0x04, 0x17
        /*001a*/ 	.short	(.L_228 - .L_227)
.L_227:
        /*001c*/ 	.word	0x00000000
        /*0020*/ 	.short	0x0005
        /*0022*/ 	.short	0x0018
        /*0024*/ 	.byte	0x00, 0xf5, 0x21, 0x00


	//----- nvinfo : EIATTR_KPARAM_INFO
	.align		4
.L_228:
        /*0028*/ 	.byte	0x04, 0x17
        /*002a*/ 	.short	(.L_230 - .L_229)
.L_229:
        /*002c*/ 	.word	0x00000000
        /*0030*/ 	.short	0x0004
        /*0032*/ 	.short	0x0010
        /*0034*/ 	.byte	0x00, 0xf5, 0x21, 0x00


	//----- nvinfo : EIATTR_KPARAM_INFO
	.align		4
.L_230:
        /*0038*/ 	.byte	0x04, 0x17
        /*003a*/ 	.short	(.L_232 - .L_231)
.L_231:
        /*003c*/ 	.word	0x00000000
        /*0040*/ 	.short	0x0003
        /*0042*/ 	.short	0x000c
        /*0044*/ 	.byte	0x00, 0xf0, 0x11, 0x00


	//----- nvinfo : EIATTR_KPARAM_INFO
	.align		4
.L_232:
        /*0048*/ 	.byte	0x04, 0x17
        /*004a*/ 	.short	(.L_234 - .L_233)
.L_233:
        /*004c*/ 	.word	0x00000000
        /*0050*/ 	.short	0x0002
        /*0052*/ 	.short	0x0008
        /*0054*/ 	.byte	0x00, 0xf0, 0x11, 0x00


	//----- nvinfo : EIATTR_KPARAM_INFO
	.align		4
.L_234:
        /*0058*/ 	.byte	0x04, 0x17
        /*005a*/ 	.short	(.L_236 - .L_235)
.L_235:
        /*005c*/ 	.word	0x00000000
        /*0060*/ 	.short	0x0001
        /*0062*/ 	.short	0x0004
        /*0064*/ 	.byte	0x00, 0xf0, 0x11, 0x00


	//----- nvinfo : EIATTR_KPARAM_INFO
	.align		4
.L_236:
        /*0068*/ 	.byte	0x04, 0x17
        /*006a*/ 	.short	(.L_238 - .L_237)
.L_237:
        /*006c*/ 	.word	0x00000000
        /*0070*/ 	.short	0x0000
        /*0072*/ 	.short	0x0000
        /*0074*/ 	.byte	0x00, 0xf0, 0x11, 0x00


	//----- nvinfo : EIATTR_SPARSE_MMA_MASK
	.align		4
.L_238:
        /*0078*/ 	.byte	0x03, 0x50
        /*007a*/ 	.short	0x0000


	//----- nvinfo : EIATTR_MAXREG_COUNT
	.align		4
        /*007c*/ 	.byte	0x03, 0x1b
        /*007e*/ 	.short	0x00ff


	//----- nvinfo : EIATTR_MERCURY_ISA_VERSION
	.align		4
        /*0080*/ 	.byte	0x03, 0x5f
        /*0082*/ 	.short	0x0101


	//----- nvinfo : EIATTR_VRC_CTA_INIT_COUNT
	.align		4
        /*0084*/ 	.byte	0x02, 0x4a
	.zero		1
	.zero		1


	//----- nvinfo : EIATTR_EXIT_INSTR_OFFSETS
	.align		4
        /*0088*/ 	.byte	0x04, 0x1c
        /*008a*/ 	.short	(.L_240 - .L_239)


	//   ....[0]....
.L_239:
        /*008c*/ 	.word	0x00000300


	//----- nvinfo : EIATTR_CBANK_PARAM_SIZE
	.align		4
.L_240:
        /*0090*/ 	.byte	0x03, 0x19
        /*0092*/ 	.short	0x0028


	//----- nvinfo : EIATTR_PARAM_CBANK
	.align		4
        /*0094*/ 	.byte	0x04, 0x0a
        /*0096*/ 	.short	(.L_242 - .L_241)
	.align		4
.L_241:
        /*0098*/ 	.word	index@(.nv.constant0._ZN8nvinfer112sparse_fipnn19BroadcastCommonPartIfEEviiiiPT_S3_S3_)
        /*009c*/ 	.short	0x0380
        /*009e*/ 	.short	0x0028


	//----- nvinfo : EIATTR_SW_WAR
	.align		4
.L_242:
        /*00a0*/ 	.byte	0x04, 0x36
        /*00a2*/ 	.short	(.L_244 - .L_243)
.L_243:
        /*00a4*/ 	.word	0x00000008
.L_244:


//--------------------- .nv.info._ZN8nvinfer112sparse_fipnn17ProcessCommonPartIfLi32EEEviiiPiPKT_PKiPS3_S8_S2_ --------------------------
	.section	.nv.info._ZN8nvinfer112sparse_fipnn17ProcessCommonPartIfLi32EEEviiiPiPKT_PKiPS3_S8_S2_,"",@"SHT_CUDA_INFO"
	.sectionflags	@""
	.align	4


	//----- nvinfo : EIATTR_CUDA_API_VERSION
	.align		4
        /*0000*/ 	.byte	0x04, 0x37
        /*0002*/ 	.short	(.L_246 - .L_245)
.L_245:
        /*0004*/ 	.word	0x00000082


	//----- nvinfo : EIATTR_KPARAM_INFO
	.align		4
.L_246:
        /*0008*/ 	.byte	0x04, 0x17
        /*000a*/ 	.short	(.L_248 - .L_247)
.L_247:
        /*000c*/ 	.word	0x00000000
        /*0010*/ 	.short	0x0008
        /*0012*/ 	.short	0x0038
        /*0014*/ 	.byte	0x00, 0xf5, 0x21, 0x00


	//----- nvinfo : EIATTR_KPARAM_INFO
	.align		4
.L_248:
        /*0018*/ 	.byte	0x04, 0x17
        /*001a*/ 	.short	(.L_250 - .L_249)
.L_249:
        /*001c*/ 	.word	0x00000000
        /*0020*/ 	.short	0x0007
        /*0022*/ 	.short	0x0030
        /*0024*/ 	.byte	0x00, 0xf5, 0x21, 0x00


	//----- nvinfo : EIATTR_KPARAM_INFO
	.align		4
.L_250:
        /*0028*/ 	.byte	0x04, 0x17
        /*002a*/ 	.short	(.L_252 - .L_251)
.L_251:
        /*002c*/ 	.word	0x00000000
        /*0030*/ 	.short	0x0006
        /*0032*/ 	.short	0x0028
        /*0034*/ 	.byte	0x00, 0xf5, 0x21, 0x00


	//----- nvinfo : EIATTR_KPARAM_INFO
	.align		4
.L_252:
        /*0038*/ 	.byte	0x04, 0x17
        /*003a*/ 	.short	(.L_254 - .L_253)
.L_253:
        /*003c*/ 	.word	0x00000000
        /*0040*/ 	.short	0x0005
        /*0042*/ 	.short	0x0020
        /*0044*/ 	.byte	0x00, 0xf5, 0x21, 0x00


	//----- nvinfo : EIATTR_KPARAM_INFO
	.align		4
.L_254:
        /*0048*/ 	.byte	0x04, 0x17
        /*004a*/ 	.short	(.L_256 - .L_255)
.L_255:
        /*004c*/ 	.word	0x00000000
        /*0050*/ 	.short	0x0004
        /*0052*/ 	.short	0x0018
        /*0054*/ 	.byte	0x00, 0xf5, 0x21, 0x00


	//----- nvinfo : EIATTR_KPARAM_INFO
	.align		4
.L_256:
        /*0058*/ 	.byte	0x04, 0x17
        /*005a*/ 	.short	(.L_258 - .L_257)
.L_257:
        /*005c*/ 	.word	0x00000000
        /*0060*/ 	.short	0x0003
        /*0062*/ 	.short	0x0010
        /*0064*/ 	.byte	0x00, 0xf5, 0x21, 0x00


	//----- nvinfo : EIATTR_KPARAM_INFO
	.align		4
.L_258:
        /*0068*/ 	.byte	0x04, 0x17
        /*006a*/ 	.short	(.L_260 - .L_259)
.L_259:
        /*006c*/ 	.word	0x00000000
        /*0070*/ 	.short	0x0002
        /*0072*/ 	.short	0x0008
        /*0074*/ 	.byte	0x00, 0xf0, 0x11, 0x00


	//----- nvinfo : EIATTR_KPARAM_INFO
	.align		4
.L_260:
        /*0078*/ 	.byte	0x04, 0x17
        /*007a*/ 	.short	(.L_262 - .L_261)
.L_261:
        /*007c*/ 	.word	0x00000000
        /*0080*/ 	.short	0x0001
        /*0082*/ 	.short	0x0004
        /*0084*/ 	.byte	0x00, 0xf0, 0x11, 0x00


	//----- nvinfo : EIATTR_KPARAM_INFO
	.align		4
.L_262:
        /*0088*/ 	.byte	0x04, 0x17
        /*008a*/ 	.short	(.L_264 - .L_263)
.L_263:
        /*008c*/ 	.word	0x00000000
        /*0090*/ 	.short	0x0000
        /*0092*/ 	.short	0x0000
        /*0094*/ 	.byte	0x00, 0xf0, 0x11, 0x00


	//----- nvinfo : EIATTR_SPARSE_MMA_MASK
	.align		4
.L_264:
        /*0098*/ 	.byte	0x03, 0x50
        /*009a*/ 	.short	0x0000


	//----- nvinfo : EIATTR_MAXREG_COUNT
	.align		4
        /*009c*/ 	.byte	0x03, 0x1b
        /*009e*/ 	.short	0x00ff


	//----- nvinfo : EIATTR_MERCURY_ISA_VERSION
	.align		4
        /*00a0*/ 	.byte	0x03, 0x5f
        /*00a2*/ 	.short	0x0101


	//----- nvinfo : EIATTR_VRC_CTA_INIT_COUNT
	.align		4
        /*00a4*/ 	.byte	0x02, 0x4a
	.zero		1
	.zero		1


	//----- nvinfo : EIATTR_EXIT_INSTR_OFFSETS
	.align		4
        /*00a8*/ 	.byte	0x04, 0x1c
        /*00aa*/ 	.short	(.L_266 - .L_265)


	//   ....[0]....
.L_265:
        /*00ac*/ 	.word	0x00000080


	//   ....[1]....
        /*00b0*/ 	.word	0x00000290


	//   ....[2]....
        /*00b4*/ 	.word	0x00001c40


	//   ....[3]....
        /*00b8*/ 	.word	0x00001dc0


	//   ....[4]....
        /*00bc*/ 	.word	0x00002af0


	//----- nvinfo : EIATTR_CRS_STACK_SIZE
	.align		4
.L_266:
        /*00c0*/ 	.byte	0x04, 0x1e
        /*00c2*/ 	.short	(.L_268 - .L_267)
.L_267:
        /*00c4*/ 	.word	0x00000000


	//----- nvinfo : EIATTR_CBANK_PARAM_SIZE
	.align		4
.L_268:
        /*00c8*/ 	.byte	0x03, 0x19
        /*00ca*/ 	.short	0x0040


	//----- nvinfo : EIATTR_PARAM_CBANK
	.align		4
        /*00cc*/ 	.byte	0x04, 0x0a
        /*00ce*/ 	.short	(.L_270 - .L_269)
	.align		4
.L_269:
        /*00d0*/ 	.word	index@(.nv.constant0._ZN8nvinfer112sparse_fipnn17ProcessCommonPartIfLi32EEEviiiPiPKT_PKiPS3_S8_S2_)
        /*00d4*/ 	.short	0x0380
        /*00d6*/ 	.short	0x0040


	//----- nvinfo : EIATTR_SW_WAR
	.align		4
.L_270:
        /*00d8*/ 	.byte	0x04, 0x36
        /*00da*/ 	.short	(.L_272 - .L_271)
.L_271:
        /*00dc*/ 	.word	0x00000008
.L_272:


//--------------------- .nv.info._ZN8nvinfer112sparse_fipnn20ComputeBatchBoundaryEPKiiiPiS3_ --------------------------
	.section	.nv.info._ZN8nvinfer112sparse_fipnn20ComputeBatchBoundaryEPKiiiPiS3_,"",@"SHT_CUDA_INFO"
	.sectionflags	@""
	.align	4


	//----- nvinfo : EIATTR_CUDA_API_VERSION
	.align		4
        /*0000*/ 	.byte	0x04, 0x37
        /*0002*/ 	.short	(.L_274 - .L_273)
.L_273:
        /*0004*/ 	.word	0x00000082


	//----- nvinfo : EIATTR_KPARAM_INFO
	.align		4
.L_274:
        /*0008*/ 	.byte	0x04, 0x17
        /*000a*/ 	.short	(.L_276 - .L_275)
.L_275:
        /*000c*/ 	.word	0x00000000
        /*0010*/ 	.short	0x0004
        /*0012*/ 	.short	0x0018
        /*0014*/ 	.byte	0x00, 0xf5, 0x21, 0x00


	//----- nvinfo : EIATTR_KPARAM_INFO
	.align		4
.L_276:
        /*0018*/ 	.byte	0x04, 0x17
        /*001a*/ 	.short	(.L_278 - .L_277)
.L_277:
        /*001c*/ 	.word	0x00000000
        /*0020*/ 	.short	0x0003
        /*0022*/ 	.short	0x0010
        /*0024*/ 	.byte	0x00, 0xf5, 0x21, 0x00


	//----- nvinfo : EIATTR_KPARAM_INFO
	.align		4
.L_278:
        /*0028*/ 	.byte	0x04, 0x17
        /*002a*/ 	.short	(.L_280 - .L_279)
.L_279:
        /*002c*/ 	.word	0x00000000
        /*0030*/ 	.short	0x0002
        /*0032*/ 	.short	0x000c
        /*0034*/ 	.byte	0x00, 0xf0, 0x11, 0x00


	//----- nvinfo : EIATTR_KPARAM_INFO
	.align		4
.L_280:
        /*0038*/ 	.byte	0x04, 0x17
        /*003a*/ 	.short	(.L_282 - .L_281)
.L_281:
        /*003c*/ 	.word	0x00000000
        /*0040*/ 	.short	0x0001
        /*0042*/ 	.short	0x0008
        /*0044*/ 	.byte	0x00, 0xf0, 0x11, 0x00


	//----- nvinfo : EIATTR_KPARAM_INFO
	.align		4
.L_282:
        /*0048*/ 	.byte	0x04, 0x17
        /*004a*/ 	.short	(.L_284 - .L_283)
.L_283:
        /*004c*/ 	.word	0x00000000
        /*0050*/ 	.short	0x0000
        /*0052*/ 	.short	0x0000
        /*0054*/ 	.byte	0x00, 0xf5, 0x21, 0x00


	//----- nvinfo : EIATTR_SPARSE_MMA_MASK
	.align		4
.L_284:
        /*0058*/ 	.byte	0x03, 0x50
        /*005a*/ 	.short	0x0000


	//----- nvinfo : EIATTR_MAXREG_COUNT
	.align		4
        /*005c*/ 	.byte	0x03, 0x1b
        /*005e*/ 	.short	0x00ff


	//----- nvinfo : EIATTR_MERCURY_ISA_VERSION
	.align		4
        /*0060*/ 	.byte	0x03, 0x5f
        /*0062*/ 	.short	0x0101


	//----- nvinfo : EIATTR_VRC_CTA_INIT_COUNT
	.align		4
        /*0064*/ 	.byte	0x02, 0x4a
	.zero		1
	.zero		1


	//----- nvinfo : EIATTR_EXIT_INSTR_OFFSETS
	.align		4
        /*0068*/ 	.byte	0x04, 0x1c
        /*006a*/ 	.short	(.L_286 - .L_285)


	//   ....[0]....
.L_285:
        /*006c*/ 	.word	0x00000070


	//   ....[1]....
        /*0070*/ 	.word	0x00000120


	//   ....[2]....
        /*0074*/ 	.word	0x00000360


	//   ....[3]....
        /*0078*/ 	.word	0x00000480


	//   ....[4]....
        /*007c*/ 	.word	0x00000520


	//   ....[5]....
        /*0080*/ 	.word	0x000005c0


	//   ....[6]....
        /*0084*/ 	.word	0x00000ff0


	//----- nvinfo : EIATTR_CRS_STACK_SIZE
	.align		4
.L_286:
        /*0088*/ 	.byte	0x04, 0x1e
        /*008a*/ 	.short	(.L_288 - .L_287)
.L_287:
        /*008c*/ 	.word	0x00000000


	//----- nvinfo : EIATTR_CBANK_PARAM_SIZE
	.align		4
.L_288:
        /*0090*/ 	.byte	0x03, 0x19
        /*0092*/ 	.short	0x0020


	//----- nvinfo : EIATTR_PARAM_CBANK
	.align		4
        /*0094*/ 	.byte	0x04, 0x0a
        /*0096*/ 	.short	(.L_290 - .L_289)
	.align		4
.L_289:
        /*0098*/ 	.word	index@(.nv.constant0._ZN8nvinfer112sparse_fipnn20ComputeBatchBoundaryEPKiiiPiS3_)
        /*009c*/ 	.short	0x0380
        /*009e*/ 	.short	0x0020


	//----- nvinfo : EIATTR_SW_WAR
	.align		4
.L_290:
        /*00a0*/ 	.byte	0x04, 0x36
        /*00a2*/ 	.short	(.L_292 - .L_291)
.L_291:
        /*00a4*/ 	.word	0x00000008
.L_292:


//--------------------- .nv.info._ZN3cub18CUB_300001_SM_10006detail11EmptyKernelIvEEvv --------------------------
	.section	.nv.info._ZN3cub18CUB_300001_SM_10006detail11EmptyKernelIvEEvv,"",@"SHT_CUDA_INFO"
	.sectionflags	@""
	.align	4


	//----- nvinfo : EIATTR_CUDA_API_VERSION
	.align		4
        /*0000*/ 	.byte	0x04, 0x37
        /*0002*/ 	.short	(.L_294 - .L_293)
.L_293:
        /*0004*/ 	.word	0x00000082


	//----- nvinfo : EIATTR_SPARSE_MMA_MASK
	.align		4
.L_294:
        /*0008*/ 	.byte	0x03, 0x50
        /*000a*/ 	.short	0x0000


	//----- nvinfo : EIATTR_MAXREG_COUNT
	.align		4
        /*000c*/ 	.byte	0x03, 0x1b
        /*000e*/ 	.short	0x00ff


	//----- nvinfo : EIATTR_MERCURY_ISA_VERSION
	.align		4
        /*0010*/ 	.byte	0x03, 0x5f
        /*0012*/ 	.short	0x0101


	//----- nvinfo : EIATTR_VRC_CTA_INIT_COUNT
	.align		4
        /*0014*/ 	.byte	0x02, 0x4a
	.zero		1
	.zero		1


	//----- nvinfo : EIATTR_EXIT_INSTR_OFFSETS
	.align		4
        /*0018*/ 	.byte	0x04, 0x1c
        /*001a*/ 	.short	(.L_296 - .L_295)


	//   ....[0]....
.L_295:
        /*001c*/ 	.word	0x00000010


	//----- nvinfo : EIATTR_SW_WAR
	.align		4
.L_296:
        /*0020*/ 	.byte	0x04, 0x36
        /*0022*/ 	.short	(.L_298 - .L_297)
.L_297:
        /*0024*/ 	.word	0x00000008
.L_298:


//--------------------- .nv.callgraph             --------------------------
	.section	.nv.callgraph,"",@"SHT_CUDA_CALLGRAPH"
	.align	4
	.sectionentsize	8
	.align		4
        /*0000*/ 	.word	0x00000000
	.align		4
        /*0004*/ 	.word	0xffffffff
	.align		4
        /*0008*/ 	.word	0x00000000
	.align		4
        /*000c*/ 	.word	0xfffffffe
	.align		4
        /*0010*/ 	.word	0x00000000
	.align		4
        /*0014*/ 	.word	0xfffffffd
	.align		4
        /*0018*/ 	.word	0x00000000
	.align		4
        /*001c*/ 	.word	0xfffffffc


//--------------------- .nv.constant4             --------------------------
	.section	.nv.constant4,"a",@progbits
	.align	8
	.align		8
.nv.constant4:
        /*0000*/ 	.dword	_ZN34_INTERNAL_036a650f_4_k_cu_b298f1784cuda3std3__45__cpo5beginE
	.align		8
        /*0008*/ 	.dword	_ZN34_INTERNAL_036a650f_4_k_cu_b298f1784cuda3std3__45__cpo3endE
	.align		8
        /*0010*/ 	.dword	_ZN34_INTERNAL_036a650f_4_k_cu_b298f1784cuda3std3__45__cpo6cbeginE
	.align		8
        /*0018*/ 	.dword	_ZN34_INTERNAL_036a650f_4_k_cu_b298f1784cuda3std3__45__cpo4cendE
	.align		8
        /*0020*/ 	.dword	_ZN34_INTERNAL_036a650f_4_k_cu_b298f1784cuda3std3__45__cpo6rbeginE
	.align		8
        /*0028*/ 	.dword	_ZN34_INTERNAL_036a650f_4_k_cu_b298f1784cuda3std3__45__cpo4rendE
	.align		8
        /*0030*/ 	.dword	_ZN34_INTERNAL_036a650f_4_k_cu_b298f1784cuda3std3__45__cpo7crbeginE
	.align		8
        /*0038*/ 	.dword	_ZN34_INTERNAL_036a650f_4_k_cu_b298f1784cuda3std3__45__cpo5crendE
	.align		8
        /*0040*/ 	.dword	_ZN34_INTERNAL_036a650f_4_k_cu_b298f1784cuda3std3__436_GLOBAL__N__036a650f_4_k_cu_b298f1786ignoreE
	.align		8
        /*0048*/ 	.dword	_ZN34_INTERNAL_036a650f_4_k_cu_b298f1784cuda3std3__419piecewise_constructE
	.align		8
        /*0050*/ 	.dword	_ZN34_INTERNAL_036a650f_4_k_cu_b298f1784cuda3std3__48in_placeE
	.align		8
        /*0058*/ 	.dword	_ZN34_INTERNAL_036a650f_4_k_cu_b298f1784cuda3std3__420unreachable_sentinelE
	.align		8
        /*0060*/ 	.dword	_ZN34_INTERNAL_036a650f_4_k_cu_b298f1784cuda3std3__47nulloptE
	.align		8
        /*0068*/ 	.dword	_ZN34_INTERNAL_036a650f_4_k_cu_b298f1784cuda3std3__48unexpectE
	.align		8
        /*0070*/ 	.dword	_ZN34_INTERNAL_036a650f_4_k_cu_b298f1784cuda3std6ranges3__45__cpo4swapE
	.align		8
        /*0078*/ 	.dword	_ZN34_INTERNAL_036a650f_4_k_cu_b298f1784cuda3std6ranges3__45__cpo9iter_moveE
	.align		8
        /*0080*/ 	.dword	_ZN34_INTERNAL_036a650f_4_k_cu_b298f1784cuda3std6ranges3__45__cpo5beginE
	.align		8
        /*0088*/ 	.dword	_ZN34_INTERNAL_036a650f_4_k_cu_b298f1784cuda3std6ranges3__45__cpo3endE
	.align		8
        /*0090*/ 	.dword	_ZN34_INTERNAL_036a650f_4_k_cu_b298f1784cuda3std6ranges3__45__cpo6cbeginE
	.align		8
        /*0098*/ 	.dword	_ZN34_INTERNAL_036a650f_4_k_cu_b298f1784cuda3std6ranges3__45__cpo4cendE
	.align		8
        /*00a0*/ 	.dword	_ZN34_INTERNAL_036a650f_4_k_cu_b298f1784cuda3std6ranges3__45__cpo7advanceE
	.align		8
        /*00a8*/ 	.dword	_ZN34_INTERNAL_036a650f_4_k_cu_b298f1784cuda3std6ranges3__45__cpo9iter_swapE
	.align		8
        /*00b0*/ 	.dword	_ZN34_INTERNAL_036a650f_4_k_cu_b298f1784cuda3std6ranges3__45__cpo4nextE
	.align		8
        /*00b8*/ 	.dword	_ZN34_INTERNAL_036a650f_4_k_cu_b298f1784cuda3std6ranges3__45__cpo4prevE
	.align		8
        /*00c0*/ 	.dword	_ZN34_INTERNAL_036a650f_4_k_cu_b298f1784cuda3std6ranges3__45__cpo4dataE
	.align		8
        /*00c8*/ 	.dword	_ZN34_INTERNAL_036a650f_4_k_cu_b298f1784cuda3std6ranges3__45__cpo5cdataE
	.align		8
        /*00d0*/ 	.dword	_ZN34_INTERNAL_036a650f_4_k_cu_b298f1784cuda3std6ranges3__45__cpo4sizeE
	.align		8
        /*00d8*/ 	.dword	_ZN34_INTERNAL_036a650f_4_k_cu_b298f1784cuda3std6ranges3__45__cpo5ssizeE
	.align		8
        /*00e0*/ 	.dword	_ZN34_INTERNAL_036a650f_4_k_cu_b298f1784cuda3std6ranges3__45__cpo8distanceE
	.align		8
        /*00e8*/ 	.dword	_ZN34_INTERNAL_036a650f_4_k_cu_b298f1786thrust24THRUST_300001_SM_1000_NS8cuda_cub3parE
	.align		8
        /*00f0*/ 	.dword	_ZN34_INTERNAL_036a650f_4_k_cu_b298f1786thrust24THRUST_300001_SM_1000_NS8cuda_cub10par_nosyncE
	.align		8
        /*00f8*/ 	.dword	_ZN34_INTERNAL_036a650f_4_k_cu_b298f1786thrust24THRUST_300001_SM_1000_NS6system6detail10sequential3seqE
	.align		8
        /*0100*/ 	.dword	_ZN34_INTERNAL_036a650f_4_k_cu_b298f1786thrust24THRUST_300001_SM_1000_NS6system3cpp3parE
	.align		8
        /*0108*/ 	.dword	_ZN34_INTERNAL_036a650f_4_k_cu_b298f1786thrust24THRUST_300001_SM_1000_NS12placeholders2_1E
	.align		8
        /*0110*/ 	.dword	_ZN34_INTERNAL_036a650f_4_k_cu_b298f1786thrust24THRUST_300001_SM_1000_NS12placeholders2_2E
	.align		8
        /*0118*/ 	.dword	_ZN34_INTERNAL_036a650f_4_k_cu_b298f1786thrust24THRUST_300001_SM_1000_NS12placeholders2_3E
	.align		8
        /*0120*/ 	.dword	_ZN34_INTERNAL_036a650f_4_k_cu_b298f1786thrust24THRUST_300001_SM_1000_NS12placeholders2_4E
	.align		8
        /*0128*/ 	.dword	_ZN34_INTERNAL_036a650f_4_k_cu_b298f1786thrust24THRUST_300001_SM_1000_NS12placeholders2_5E
	.align		8
        /*0130*/ 	.dword	_ZN34_INTERNAL_036a650f_4_k_cu_b298f1786thrust24THRUST_300001_SM_1000_NS12placeholders2_6E
	.align		8
        /*0138*/ 	.dword	_ZN34_INTERNAL_036a650f_4_k_cu_b298f1786thrust24THRUST_300001_SM_1000_NS12placeholders2_7E
	.align		8
        /*0140*/ 	.dword	_ZN34_INTERNAL_036a650f_4_k_cu_b298f1786thrust24THRUST_300001_SM_1000_NS12placeholders2_8E
	.align		8
        /*0148*/ 	.dword	_ZN34_INTERNAL_036a650f_4_k_cu_b298f1786thrust24THRUST_300001_SM_1000_NS12placeholders2_9E
	.align		8
        /*0150*/ 	.dword	_ZN34_INTERNAL_036a650f_4_k_cu_b298f1786thrust24THRUST_300001_SM_1000_NS12placeholders3_10E
	.align		8
        /*0158*/ 	.dword	_ZN34_INTERNAL_036a650f_4_k_cu_b298f1786thrust24THRUST_300001_SM_1000_NS3seqE
	.align		8
        /*0160*/ 	.dword	_ZN34_INTERNAL_036a650f_4_k_cu_b298f1786thrust24THRUST_300001_SM_1000_NS6deviceE


//--------------------- .text._ZN8nvinfer112sparse_fipnn14SparseFIPNNGpuI6__halfLi32EEEviiiPiS3_PT_S5_S3_PKS4_PKiS5_S5_ --------------------------
	.section	.text._ZN8nvinfer112sparse_fipnn14SparseFIPNNGpuI6__halfLi32EEEviiiPiS3_PT_S5_S3_PKS4_PKiS5_S5_,"ax",@progbits
	.align	128
        .global         _ZN8nvinfer112sparse_fipnn14SparseFIPNNGpuI6__halfLi32EEEviiiPiS3_PT_S5_S3_PKS4_PKiS5_S5_
        .type           _ZN8nvinfer112sparse_fipnn14SparseFIPNNGpuI6__halfLi32EEEviiiPiS3_PT_S5_S3_PKS4_PKiS5_S5_,@function
        .size           _ZN8nvinfer112sparse_fipnn14SparseFIPNNGpuI6__halfLi32EEEviiiPiS3_PT_S5_S3_PKS4_PKiS5_S5_,(.L_x_478 - _ZN8nvinfer112sparse_fipnn14SparseFIPNNGpuI6__halfLi32EEEviiiPiS3_PT_S5_S3_PKS4_PKiS5_S5_)
        .other          _ZN8nvinfer112sparse_fipnn14SparseFIPNNGpuI6__halfLi32EEEviiiPiS3_PT_S5_S3_PKS4_PKiS5_S5_,@"STO_CUDA_ENTRY STV_DEFAULT"
_ZN8nvinfer112sparse_fipnn14SparseFIPNNGpuI6__halfLi32EEEviiiPiS3_PT_S5_S3_PKS4_PKiS5_S5_:
.text._ZN8nvinfer112sparse_fipnn14SparseFIPNNGpuI6__halfLi32EEEviiiPiS3_PT_S5_S3_PKS4_PKiS5_S5_:
[----:B------:R-:W0:Y:S01]  /*0000*/  LDC R1, c[0x0][0x37c] ;  /* 0x0000df00ff017b82 */ /* 0x000e220000000800 */
[----:B------:R-:W1:Y:S07]  /*0010*/  S2R R9, SR_CTAID.X ;  /* 0x0000000000097919 */ /* 0x000e6e0000002500 */
[----:B------:R-:W1:Y:S01]  /*0020*/  LDC.64 R6, c[0x0][0x390] ;  /* 0x0000e400ff067b82 */ /* 0x000e620000000a00 */
[----:B------:R-:W2:Y:S01]  /*0030*/  LDCU.64 UR10, c[0x0][0x358] ;  /* 0x00006b00ff0a77ac */ /* 0x000ea20008000a00 */
[----:B0-----:R-:W-:Y:S01]  /*0040*/  VIADD R1, R1, 0xffffffe8 ;  /* 0xffffffe801017836 */ /* 0x001fe20000000000 */
[----:B------:R-:W0:Y:S01]  /*0050*/  S2R R2, SR_TID.Y ;  /* 0x0000000000027919 */ /* 0x000e220000002200 */
[----:B------:R-:W3:Y:S01]  /*0060*/  LDCU.64 UR6, c[0x0][0x380] ;  /* 0x00007000ff0677ac */ /* 0x000ee20008000a00 */
[----:B------:R-:W0:Y:S01]  /*0070*/  S2R R3, SR_TID.X ;  /* 0x0000000000037919 */ /* 0x000e220000002100 */
[----:B------:R-:W4:Y:S01]  /*0080*/  LDCU UR8, c[0x0][0x388] ;  /* 0x00007100ff0877ac */ /* 0x000f220008000800 */
[----:B-1----:R-:W-:-:S05]  /*0090*/  IMAD.WIDE.U32 R6, R9, 0x4, R6 ;  /* 0x0000000409067825 */ /* 0x002fca00078e0006 */
[----:B--2---:R1:W5:Y:S04]  /*00a0*/  LDG.E R5, desc[UR10][R6.64] ;  /* 0x0000000a06057981 */ /* 0x004368000c1e1900 */
[----:B------:R1:W5:Y:S01]  /*00b0*/  LDG.E R23, desc[UR10][R6.64+0x4] ;  /* 0x0000040a06177981 */ /* 0x000362000c1e1900 */
[----:B------:R-:W0:Y:S01]  /*00c0*/  LDCU UR4, c[0x0][0x360] ;  /* 0x00006c00ff0477ac */ /* 0x000e220008000800 */
[----:B---3--:R-:W-:Y:S01]  /*00d0*/  IMAD R0, R9, UR6, RZ ;  /* 0x0000000609007c24 */ /* 0x008fe2000f8e02ff */
[----:B----4-:R-:W-:-:S03]  /*00e0*/  UISETP.GE.AND UP0, UPT, UR8, 0x1, UPT ;  /* 0x000000010800788c */ /* 0x010fc6000bf06270 */
[----:B------:R-:W-:-:S04]  /*00f0*/  IMAD R0, R0, UR7, R0 ;  /* 0x0000000700007c24 */ /* 0x000fc8000f8e0200 */
[----:B------:R-:W-:-:S05]  /*0100*/  IMAD R0, R0, UR8, RZ ;  /* 0x0000000800007c24 */ /* 0x000fca000f8e02ff */
[----:B------:R-:W-:Y:S01]  /*0110*/  SHF.R.S32.HI R11, RZ, 0x1f, R0 ;  /* 0x0000001fff0b7819 */ /* 0x000fe20000011400 */
[----:B0-----:R-:W-:Y:S01]  /*0120*/  IMAD R4, R2, UR4, R3 ;  /* 0x0000000402047c24 */ /* 0x001fe2000f8e0203 */
[----:B-1----:R-:W-:Y:S06]  /*0130*/  BRA.U !UP0, `(.L_x_0) ;  /* 0x0000000908e07547 */ /* 0x002fec000b800000 */
[----:B------:R-:W-:-:S04]  /*0140*/  UIADD3 UR4, UPT, UPT, UR8, -0x1, URZ ;  /* 0xffffffff08047890 */ /* 0x000fc8000fffe0ff */
[----:B------:R-:W-:Y:S02]  /*0150*/  UISETP.GE.U32.AND UP1, UPT, UR4, 0x3c00, UPT ;  /* 0x00003c000400788c */ /* 0x000fe4000bf26070 */
[----:B------:R-:W-:-:S03]  /*0160*/  ULEA.HI UR6, UR4, 0x1, URZ, 0x16 ;  /* 0x0000000104067891 */ /* 0x000fc6000f8fb0ff */
[----:B------:R-:W-:Y:S01]  /*0170*/  UMOV UR4, URZ ;  /* 0x000000ff00047c82 */ /* 0x000fe20008000000 */
[----:B------:R-:W-:-:S04]  /*0180*/  ULOP3.LUT UR9, UR6, 0xf, URZ, 0xc0, !UPT ;  /* 0x0000000f06097892 */ /* 0x000fc8000f8ec0ff */
[----:B------:R-:W-:Y:S01]  /*0190*/  UISETP.NE.AND UP0, UPT, UR9, URZ, UPT ;  /* 0x000000ff0900728c */ /* 0x000fe2000bf05270 */
[----:B------:R-:W-:Y:S10]  /*01a0*/  BRA.U !UP1, `(.L_x_1) ;  /* 0x0000000509387547 */ /* 0x000ff4000b800000 */
[----:B------:R-:W0:Y:S01]  /*01b0*/  S2UR UR7, SR_CgaCtaId ;  /* 0x00000000000779c3 */ /* 0x000e220000008800 */
[----:B------:R-:W-:Y:S01]  /*01c0*/  UMOV UR4, 0x400 ;  /* 0x0000040000047882 */ /* 0x000fe20000000000 */
[----:B------:R-:W1:Y:S01]  /*01d0*/  LDCU UR8, c[0x0][0x388] ;  /* 0x00007100ff0877ac */ /* 0x000e620008000800 */
[----:B------:R-:W-:Y:S01]  /*01e0*/  ULOP3.LUT UR12, UR6, 0x7ffff0, URZ, 0xc0, !UPT ;  /* 0x007ffff0060c7892 */ /* 0x000fe2000f8ec0ff */
[----:B------:R-:W-:Y:S01]  /*01f0*/  UMOV UR5, URZ ;  /* 0x000000ff00057c82 */ /* 0x000fe20008000000 */
[----:B0-----:R-:W-:-:S03]  /*0200*/  ULEA UR7, UR7, UR4, 0x18 ;  /* 0x0000000407077291 */ /* 0x001fc6000f8ec0ff */
[----:B-1----:R-:W-:-:S09]  /*0210*/  UMOV UR4, URZ ;  /* 0x000000ff00047c82 */ /* 0x002fd20008000000 */
.L_x_2:
[----:B0-----:R-:W0:Y:S01]  /*0220*/  LDC.64 R6, c[0x0][0x3b0] ;  /* 0x0000ec00ff067b82 */ /* 0x001e220000000a00 */
[----:B------:R-:W-:-:S04]  /*0230*/  VIADD R8, R4, UR4 ;  /* 0x0000000404087c36 */ /* 0x000fc80008000000 */
[C---:B------:R-:W-:Y:S01]  /*0240*/  VIADD R9, R8.reuse, 0x400 ;  /* 0x0000040008097836 */ /* 0x040fe20000000000 */
[----:B------:R-:W-:-:S04]  /*0250*/  ISETP.GE.AND P2, PT, R8, UR8, PT ;  /* 0x0000000808007c0c */ /* 0x000fc8000bf46270 */
[----:B------:R-:W-:Y:S01]  /*0260*/  ISETP.GE.AND P1, PT, R9, UR8, PT ;  /* 0x0000000809007c0c */ /* 0x000fe2000bf26270 */
[----:B0-----:R-:W-:-:S08]  /*0270*/  IMAD.WIDE.U32 R6, R8, 0x4, R6 ;  /* 0x0000000408067825 */ /* 0x001fd000078e0006 */
[----:B------:R-:W2:Y:S04]  /*0280*/  @!P2 LDG.E R10, desc[UR10][R6.64] ;  /* 0x0000000a060aa981 */ /* 0x000ea8000c1e1900 */
[----:B------:R-:W3:Y:S01]  /*0290*/  @!P1 LDG.E R12, desc[UR10][R6.64+0x1000] ;  /* 0x0010000a060c9981 */ /* 0x000ee2000c1e1900 */
[C---:B------:R-:W-:Y:S02]  /*02a0*/  VIADD R9, R8.reuse, 0x800 ;  /* 0x0000080008097836 */ /* 0x040fe40000000000 */
[C---:B------:R-:W-:Y:S02]  /*02b0*/  VIADD R13, R8.reuse, 0x1000 ;  /* 0x00001000080d7836 */ /* 0x040fe40000000000 */
[C---:B------:R-:W-:Y:S01]  /*02c0*/  VIADD R14, R8.reuse, 0x1800 ;  /* 0x00001800080e7836 */ /* 0x040fe20000000000 */
[----:B------:R-:W-:Y:S01]  /*02d0*/  ISETP.GE.AND P0, PT, R9, UR8, PT ;  /* 0x0000000809007c0c */ /* 0x000fe2000bf06270 */
[C---:B------:R-:W-:Y:S01]  /*02e0*/  VIADD R9, R8.reuse, 0xc00 ;  /* 0x00000c0008097836 */ /* 0x040fe20000000000 */
[----:B------:R-:W-:Y:S01]  /*02f0*/  ISETP.GE.AND P6, PT, R13, UR8, PT ;  /* 0x000000080d007c0c */ /* 0x000fe2000bfc6270 */
[----:B------:R-:W-:Y:S01]  /*0300*/  VIADD R13, R8, 0x1400 ;  /* 0x00001400080d7836 */ /* 0x000fe20000000000 */
[----:B------:R-:W-:Y:S01]  /*0310*/  ISETP.GE.AND P3, PT, R14, UR8, PT ;  /* 0x000000080e007c0c */ /* 0x000fe2000bf66270 */
[----:B------:R-:W-:Y:S01]  /*0320*/  VIADD R15, R8, 0x1c00 ;  /* 0x00001c00080f7836 */ /* 0x000fe20000000000 */
[----:B------:R-:W-:-:S02]  /*0330*/  ISETP.GE.AND P4, PT, R9, UR8, PT ;  /* 0x0000000809007c0c */ /* 0x000fc4000bf86270 */
[----:B------:R-:W-:Y:S01]  /*0340*/  ISETP.GE.AND P5, PT, R13, UR8, PT ;  /* 0x000000080d007c0c */ /* 0x000fe2000bfa6270 */
[C---:B------:R-:W-:Y:S01]  /*0350*/  VIADD R13, R8.reuse, 0x2000 ;  /* 0x00002000080d7836 */ /* 0x040fe20000000000 */
[----:B------:R-:W-:-:S03]  /*0360*/  LEA R9, R8, UR7, 0x2 ;  /* 0x0000000708097c11 */ /* 0x000fc6000f8e10ff */
[----:B------:R-:W4:Y:S04]  /*0370*/  @!P0 LDG.E R14, desc[UR10][R6.64+0x2000] ;  /* 0x0020000a060e8981 */ /* 0x000f28000c1e1900 */
[----:B------:R-:W4:Y:S04]  /*0380*/  @!P6 LDG.E R18, desc[UR10][R6.64+0x4000] ;  /* 0x0040000a0612e981 */ /* 0x000f28000c1e1900 */
[----:B------:R-:W4:Y:S04]  /*0390*/  @!P5 LDG.E R20, desc[UR10][R6.64+0x5000] ;  /* 0x0050000a0614d981 */ /* 0x000f28000c1e1900 */
[----:B------:R-:W4:Y:S04]  /*03a0*/  @!P4 LDG.E R16, desc[UR10][R6.64+0x3000] ;  /* 0x0030000a0610c981 */ /* 0x000f28000c1e1900 */
[----:B------:R-:W4:Y:S04]  /*03b0*/  @!P3 LDG.E R22, desc[UR10][R6.64+0x6000] ;  /* 0x0060000a0616b981 */ /* 0x000f28000c1e1900 */
[----:B--2---:R0:W-:Y:S01]  /*03c0*/  @!P2 STS [R9], R10 ;  /* 0x0000000a0900a388 */ /* 0x0041e20000000800 */
[----:B------:R-:W-:-:S03]  /*03d0*/  ISETP.GE.AND P2, PT, R15, UR8, PT ;  /* 0x000000080f007c0c */ /* 0x000fc6000bf46270 */
[----:B---3--:R1:W-:Y:S01]  /*03e0*/  @!P1 STS [R9+0x1000], R12 ;  /* 0x0010000c09009388 */ /* 0x0083e20000000800 */
[----:B------:R-:W-:-:S09]  /*03f0*/  ISETP.GE.AND P1, PT, R13, UR8, PT ;  /* 0x000000080d007c0c */ /* 0x000fd2000bf26270 */
[----:B------:R-:W2:Y:S04]  /*0400*/  @!P2 LDG.E R24, desc[UR10][R6.64+0x7000] ;  /* 0x0070000a0618a981 */ /* 0x000ea8000c1e1900 */
[----:B0-----:R-:W3:Y:S01]  /*0410*/  @!P1 LDG.E R10, desc[UR10][R6.64+0x8000] ;  /* 0x0080000a060a9981 */ /* 0x001ee2000c1e1900 */
[C---:B------:R-:W-:Y:S02]  /*0420*/  VIADD R13, R8.reuse, 0x2400 ;  /* 0x00002400080d7836 */ /* 0x040fe40000000000 */
[----:B-1----:R-:W-:Y:S01]  /*0430*/  VIADD R12, R8, 0x2c00 ;  /* 0x00002c00080c7836 */ /* 0x002fe20000000000 */
[----:B----4-:R0:W-:Y:S02]  /*0440*/  @!P0 STS [R9+0x2000], R14 ;  /* 0x0020000e09008388 */ /* 0x0101e40000000800 */
[----:B------:R-:W-:-:S02]  /*0450*/  ISETP.GE.AND P0, PT, R13, UR8, PT ;  /* 0x000000080d007c0c */ /* 0x000fc4000bf06270 */
[----:B------:R-:W-:Y:S01]  /*0460*/  IADD3 R13, PT, PT, R8, 0x3000, RZ ;  /* 0x00003000080d7810 */ /* 0x000fe20007ffe0ff */
[----:B------:R-:W-:Y:S01]  /*0470*/  @!P6 STS [R9+0x4000], R18 ;  /* 0x004000120900e388 */ /* 0x000fe20000000800 */
[----:B------:R-:W-:Y:S01]  /*0480*/  ISETP.GE.AND P6, PT, R12, UR8, PT ;  /* 0x000000080c007c0c */ /* 0x000fe2000bfc6270 */
[C---:B------:R-:W-:Y:S02]  /*0490*/  VIADD R15, R8.reuse, 0x2800 ;  /* 0x00002800080f7836 */ /* 0x040fe40000000000 */
[----:B------:R-:W-:Y:S01]  /*04a0*/  @!P5 STS [R9+0x5000], R20 ;  /* 0x005000140900d388 */ /* 0x000fe20000000800 */
[----:B------:R-:W-:Y:S01]  /*04b0*/  ISETP.GE.AND P5, PT, R13, UR8, PT ;  /* 0x000000080d007c0c */ /* 0x000fe2000bfa6270 */
[C---:B------:R-:W-:Y:S02]  /*04c0*/  VIADD R12, R8.reuse, 0x3400 ;  /* 0x00003400080c7836 */ /* 0x040fe40000000000 */
[C---:B------:R-:W-:Y:S02]  /*04d0*/  VIADD R13, R8.reuse, 0x3800 ;  /* 0x00003800080d7836 */ /* 0x040fe40000000000 */
[----:B------:R-:W-:Y:S01]  /*04e0*/  VIADD R8, R8, 0x3c00 ;  /* 0x00003c0008087836 */ /* 0x000fe20000000000 */
[----:B------:R1:W-:Y:S01]  /*04f0*/  @!P4 STS [R9+0x3000], R16 ;  /* 0x003000100900c388 */ /* 0x0003e20000000800 */
[----:B------:R-:W-:-:S03]  /*0500*/  ISETP.GE.AND P4, PT, R15, UR8, PT ;  /* 0x000000080f007c0c */ /* 0x000fc6000bf86270 */
[----:B------:R4:W-:Y:S01]  /*0510*/  @!P3 STS [R9+0x6000], R22 ;  /* 0x006000160900b388 */ /* 0x0009e20000000800 */
[----:B------:R-:W-:-:S03]  /*0520*/  ISETP.GE.AND P3, PT, R12, UR8, PT ;  /* 0x000000080c007c0c */ /* 0x000fc6000bf66270 */
[----:B0-----:R-:W4:Y:S04]  /*0530*/  @!P6 LDG.E R14, desc[UR10][R6.64+0xb000] ;  /* 0x00b0000a060ee981 */ /* 0x001f28000c1e1900 */
[----:B-1----:R-:W4:Y:S04]  /*0540*/  @!P5 LDG.E R16, desc[UR10][R6.64+0xc000] ;  /* 0x00c0000a0610d981 */ /* 0x002f28000c1e1900 */
[----:B------:R-:W4:Y:S04]  /*0550*/  @!P4 LDG.E R12, desc[UR10][R6.64+0xa000] ;  /* 0x00a0000a060cc981 */ /* 0x000f28000c1e1900 */
[----:B------:R-:W4:Y:S04]  /*0560*/  @!P3 LDG.E R18, desc[UR10][R6.64+0xd000] ;  /* 0x00d0000a0612b981 */ /* 0x000f28000c1e1900 */
[----:B--2---:R0:W-:Y:S01]  /*0570*/  @!P2 STS [R9+0x7000], R24 ;  /* 0x007000180900a388 */ /* 0x0041e20000000800 */
[----:B------:R-:W-:-:S03]  /*0580*/  ISETP.GE.AND P2, PT, R13, UR8, PT ;  /* 0x000000080d007c0c */ /* 0x000fc6000bf46270 */
[----:B---3--:R0:W-:Y:S01]  /*0590*/  @!P1 STS [R9+0x8000], R10 ;  /* 0x0080000a09009388 */ /* 0x0081e20000000800 */
[----:B------:R-:W-:-:S03]  /*05a0*/  ISETP.GE.AND P1, PT, R8, UR8, PT ;  /* 0x0000000808007c0c */ /* 0x000fc6000bf26270 */
[----:B------:R-:W2:Y:S06]  /*05b0*/  @!P0 LDG.E R8, desc[UR10][R6.64+0x9000] ;  /* 0x0090000a06088981 */ /* 0x000eac000c1e1900 */
[----:B------:R-:W3:Y:S04]  /*05c0*/  @!P2 LDG.E R20, desc[UR10][R6.64+0xe000] ;  /* 0x00e0000a0614a981 */ /* 0x000ee8000c1e1900 */
[----:B----4-:R-:W4:Y:S01]  /*05d0*/  @!P1 LDG.E R22, desc[UR10][R6.64+0xf000] ;  /* 0x00f0000a06169981 */ /* 0x010f22000c1e1900 */
[----:B------:R-:W-:-:S04]  /*05e0*/  UIADD3 UR5, UPT, UPT, UR5, 0x10, URZ ;  /* 0x0000001005057890 */ /* 0x000fc8000fffe0ff */
[----:B------:R-:W-:Y:S01]  /*05f0*/  UISETP.NE.AND UP1, UPT, UR5, UR12, UPT ;  /* 0x0000000c0500728c */ /* 0x000fe2000bf25270 */
[----:B------:R0:W-:Y:S04]  /*0600*/  @!P6 STS [R9+0xb000], R14 ;  /* 0x00b0000e0900e388 */ /* 0x0001e80000000800 */
[----:B------:R0:W-:Y:S04]  /*0610*/  @!P5 STS [R9+0xc000], R16 ;  /* 0x00c000100900d388 */ /* 0x0001e80000000800 */
[----:B------:R0:W-:Y:S04]  /*0620*/  @!P4 STS [R9+0xa000], R12 ;  /* 0x00a0000c0900c388 */ /* 0x0001e80000000800 */
[----:B------:R0:W-:Y:S01]  /*0630*/  @!P3 STS [R9+0xd000], R18 ;  /* 0x00d000120900b388 */ /* 0x0001e20000000800 */
[----:B------:R-:W-:-:S03]  /*0640*/  UIADD3 UR4, UPT, UPT, UR4, 0x4000, URZ ;  /* 0x0000400004047890 */ /* 0x000fc6000fffe0ff */
[----:B--2---:R0:W-:Y:S04]  /*0650*/  @!P0 STS [R9+0x9000], R8 ;  /* 0x0090000809008388 */ /* 0x0041e80000000800 */
[----:B---3--:R0:W-:Y:S04]  /*0660*/  @!P2 STS [R9+0xe000], R20 ;  /* 0x00e000140900a388 */ /* 0x0081e80000000800 */
[----:B----4-:R0:W-:Y:S01]  /*0670*/  @!P1 STS [R9+0xf000], R22 ;  /* 0x00f0001609009388 */ /* 0x0101e20000000800 */
[----:B------:R-:W-:Y:S05]  /*0680*/  BRA.U UP1, `(.L_x_2) ;  /* 0xfffffff901e47547 */ /* 0x000fea000b83ffff */
.L_x_1:
[----:B------:R-:W-:Y:S05]  /*0690*/  BRA.U !UP0, `(.L_x_0) ;  /* 0x0000000508887547 */ /* 0x000fea000b800000 */
[----:B------:R-:W-:Y:S02]  /*06a0*/  UISETP.GE.U32.AND UP0, UPT, UR9, 0x8, UPT ;  /* 0x000000080900788c */ /* 0x000fe4000bf06070 */
[----:B------:R-:W-:-:S04]  /*06b0*/  ULOP3.LUT UR12, UR6, 0x7, URZ, 0xc0, !UPT ;  /* 0x00000007060c7892 */ /* 0x000fc8000f8ec0ff */
[----:B------:R-:W-:-:S03]  /*06c0*/  UISETP.NE.AND UP1, UPT, UR12, URZ, UPT ;  /* 0x000000ff0c00728c */ /* 0x000fc6000bf25270 */
[----:B------:R-:W-:Y:S08]  /*06d0*/  BRA.U !UP0, `(.L_x_3) ;  /* 0x0000000108b07547 */ /* 0x000ff0000b800000 */
[----:B------:R-:W-:Y:S01]  /*06e0*/  VIADD R13, R4, UR4 ;  /* 0x00000004040d7c36 */ /* 0x000fe20008000000 */
[----:B------:R-:W1:Y:S04]  /*06f0*/  LDCU.64 UR14, c[0x0][0x3b0] ;  /* 0x00007600ff0e77ac */ /* 0x000e680008000a00 */
[----:B------:R-:W-:-:S13]  /*0700*/  ISETP.GE.AND P5, PT, R13, UR8, PT ;  /* 0x000000080d007c0c */ /* 0x000fda000bfa6270 */
[----:B0-----:R-:W0:Y:S02]  /*0710*/  @!P5 LDC.64 R8, c[0x0][0x3b0] ;  /* 0x0000ec00ff08db82 */ /* 0x001e240000000a00 */
[----:B0-----:R-:W-:-:S06]  /*0720*/  @!P5 IMAD.WIDE.U32 R8, R13, 0x4, R8 ;  /* 0x000000040d08d825 */ /* 0x001fcc00078e0008 */
[----:B------:R0:W2:Y:S01]  /*0730*/  @!P5 LDG.E R8, desc[UR10][R8.64] ;  /* 0x0000000a0808d981 */ /* 0x0000a2000c1e1900 */
[----:B------:R-:W3:Y:S01]  /*0740*/  S2UR UR7, SR_CgaCtaId ;  /* 0x00000000000779c3 */ /* 0x000ee20000008800 */
[----:B------:R-:W-:Y:S01]  /*0750*/  IADD3 R7, P0, PT, R4, UR4, RZ ;  /* 0x0000000404077c10 */ /* 0x000fe2000ff1e0ff */
[----:B------:R-:W-:Y:S01]  /*0760*/  UMOV UR5, 0x400 ;  /* 0x0000040000057882 */ /* 0x000fe20000000000 */
[----:B------:R-:W-:-:S03]  /*0770*/  VIADD R12, R13, 0x800 ;  /* 0x000008000d0c7836 */ /* 0x000fc60000000000 */
[----:B------:R-:W-:Y:S01]  /*0780*/  IMAD.X R10, RZ, RZ, RZ, P0 ;  /* 0x000000ffff0a7224 */ /* 0x000fe200000e06ff */
[----:B-1----:R-:W-:Y:S01]  /*0790*/  LEA R6, P0, R7, UR14, 0x2 ;  /* 0x0000000e07067c11 */ /* 0x002fe2000f8010ff */
[C---:B0-----:R-:W-:Y:S01]  /*07a0*/  VIADD R9, R13.reuse, 0xc00 ;  /* 0x00000c000d097836 */ /* 0x041fe20000000000 */
[----:B------:R-:W-:Y:S01]  /*07b0*/  ISETP.GE.AND P3, PT, R12, UR8, PT ;  /* 0x000000080c007c0c */ /* 0x000fe2000bf66270 */
[----:B------:R-:W-:Y:S01]  /*07c0*/  VIADD R12, R13, 0x1400 ;  /* 0x000014000d0c7836 */ /* 0x000fe20000000000 */
[----:B------:R-:W-:Y:S01]  /*07d0*/  LEA.HI.X R7, R7, UR15, R10, 0x2, P0 ;  /* 0x0000000f07077c11 */ /* 0x000fe200080f140a */
[----:B------:R-:W-:Y:S01]  /*07e0*/  VIADD R10, R13, 0x400 ;  /* 0x000004000d0a7836 */ /* 0x000fe20000000000 */
[----:B------:R-:W-:Y:S01]  /*07f0*/  ISETP.GE.AND P2, PT, R9, UR8, PT ;  /* 0x0000000809007c0c */ /* 0x000fe2000bf46270 */
[C---:B------:R-:W-:Y:S01]  /*0800*/  VIADD R9, R13.reuse, 0x1c00 ;  /* 0x00001c000d097836 */ /* 0x040fe20000000000 */
[----:B------:R-:W-:Y:S02]  /*0810*/  ISETP.GE.AND P0, PT, R12, UR8, PT ;  /* 0x000000080c007c0c */ /* 0x000fe4000bf06270 */
[----:B------:R-:W-:Y:S01]  /*0820*/  ISETP.GE.AND P4, PT, R10, UR8, PT ;  /* 0x000000080a007c0c */ /* 0x000fe2000bf86270 */
[----:B------:R-:W-:Y:S01]  /*0830*/  VIADD R10, R13, 0x1000 ;  /* 0x000010000d0a7836 */ /* 0x000fe20000000000 */
[----:B------:R-:W-:Y:S01]  /*0840*/  ISETP.GE.AND P6, PT, R9, UR8, PT ;  /* 0x0000000809007c0c */ /* 0x000fe2000bfc6270 */
[----:B---3--:R-:W-:-:S03]  /*0850*/  ULEA UR5, UR7, UR5, 0x18 ;  /* 0x0000000507057291 */ /* 0x008fc6000f8ec0ff */
[----:B------:R-:W-:Y:S01]  /*0860*/  ISETP.GE.AND P1, PT, R10, UR8, PT ;  /* 0x000000080a007c0c */ /* 0x000fe2000bf26270 */
[C---:B------:R-:W-:Y:S02]  /*0870*/  VIADD R10, R13.reuse, 0x1800 ;  /* 0x000018000d0a7836 */ /* 0x040fe40000000000 */
[----:B------:R-:W3:Y:S01]  /*0880*/  @!P2 LDG.E R12, desc[UR10][R6.64+0x3000] ;  /* 0x0030000a060ca981 */ /* 0x000ee2000c1e1900 */
[----:B------:R-:W-:-:S03]  /*0890*/  LEA R17, R13, UR5, 0x2 ;  /* 0x000000050d117c11 */ /* 0x000fc6000f8e10ff */
[----:B------:R-:W4:Y:S04]  /*08a0*/  @!P4 LDG.E R9, desc[UR10][R6.64+0x1000] ;  /* 0x0010000a0609c981 */ /* 0x000f28000c1e1900 */
[----:B------:R-:W4:Y:S04]  /*08b0*/  @!P0 LDG.E R14, desc[UR10][R6.64+0x5000] ;  /* 0x0050000a060e8981 */ /* 0x000f28000c1e1900 */
[----:B------:R-:W4:Y:S04]  /*08c0*/  @!P1 LDG.E R13, desc[UR10][R6.64+0x4000] ;  /* 0x0040000a060d9981 */ /* 0x000f28000c1e1900 */
[----:B------:R-:W4:Y:S04]  /*08d0*/  @!P6 LDG.E R16, desc[UR10][R6.64+0x7000] ;  /* 0x0070000a0610e981 */ /* 0x000f28000c1e1900 */
[----:B--2---:R1:W-:Y:S01]  /*08e0*/  @!P5 STS [R17], R8 ;  /* 0x000000081100d388 */ /* 0x0043e20000000800 */
[----:B------:R-:W-:-:S03]  /*08f0*/  ISETP.GE.AND P5, PT, R10, UR8, PT ;  /* 0x000000080a007c0c */ /* 0x000fc6000bfa6270 */
[----:B------:R-:W2:Y:S10]  /*0900*/  @!P3 LDG.E R10, desc[UR10][R6.64+0x2000] ;  /* 0x0020000a060ab981 */ /* 0x000eb4000c1e1900 */
[----:B------:R-:W2:Y:S04]  /*0910*/  @!P5 LDG.E R15, desc[UR10][R6.64+0x6000] ;  /* 0x0060000a060fd981 */ /* 0x000ea8000c1e1900 */
[----:B---3--:R1:W-:Y:S04]  /*0920*/  @!P2 STS [R17+0x3000], R12 ;  /* 0x0030000c1100a388 */ /* 0x0083e80000000800 */
[----:B----4-:R1:W-:Y:S04]  /*0930*/  @!P4 STS [R17+0x1000], R9 ;  /* 0x001000091100c388 */ /* 0x0103e80000000800 */
[----:B------:R1:W-:Y:S04]  /*0940*/  @!P0 STS [R17+0x5000], R14 ;  /* 0x0050000e11008388 */ /* 0x0003e80000000800 */
[----:B------:R1:W-:Y:S04]  /*0950*/  @!P1 STS [R17+0x4000], R13 ;  /* 0x0040000d11009388 */ /* 0x0003e80000000800 */
[----:B------:R1:W-:Y:S01]  /*0960*/  @!P6 STS [R17+0x7000], R16 ;  /* 0x007000101100e388 */ /* 0x0003e20000000800 */
[----:B------:R-:W-:-:S03]  /*0970*/  UIADD3 UR4, UPT, UPT, UR4, 0x2000, URZ ;  /* 0x0000200004047890 */ /* 0x000fc6000fffe0ff */
[----:B--2---:R1:W-:Y:S04]  /*0980*/  @!P3 STS [R17+0x2000], R10 ;  /* 0x0020000a1100b388 */ /* 0x0043e80000000800 */
[----:B------:R1:W-:Y:S05]  /*0990*/  @!P5 STS [R17+0x6000], R15 ;  /* 0x0060000f1100d388 */ /* 0x0003ea0000000800 */
.L_x_3:
[----:B------:R-:W-:Y:S05]  /*09a0*/  BRA.U !UP1, `(.L_x_0) ;  /* 0x0000000109c47547 */ /* 0x000fea000b800000 */
[----:B------:R-:W-:Y:S02]  /*09b0*/  UISETP.GE.U32.AND UP0, UPT, UR12, 0x4, UPT ;  /* 0x000000040c00788c */ /* 0x000fe4000bf06070 */
[----:B------:R-:W-:-:S04]  /*09c0*/  ULOP3.LUT UR6, UR6, 0x3, URZ, 0xc0, !UPT ;  /* 0x0000000306067892 */ /* 0x000fc8000f8ec0ff */
[----:B------:R-:W-:-:S03]  /*09d0*/  UISETP.NE.AND UP1, UPT, UR6, URZ, UPT ;  /* 0x000000ff0600728c */ /* 0x000fc6000bf25270 */
[----:B------:R-:W-:Y:S08]  /*09e0*/  BRA.U !UP0, `(.L_x_4) ;  /* 0x0000000108707547 */ /* 0x000ff0000b800000 */
[C---:B-1----:R-:W-:Y:S01]  /*09f0*/  VIADD R15, R4.reuse, UR4 ;  /* 0x00000004040f7c36 */ /* 0x042fe20008000000 */
[----:B------:R-:W1:Y:S01]  /*0a00*/  LDCU.64 UR12, c[0x0][0x3b0] ;  /* 0x00007600ff0c77ac */ /* 0x000e620008000a00 */
[----:B------:R-:W-:Y:S02]  /*0a10*/  IADD3 R7, P4, PT, R4, UR4, RZ ;  /* 0x0000000404077c10 */ /* 0x000fe4000ff9e0ff */
[C---:B0-----:R-:W-:Y:S01]  /*0a20*/  VIADD R10, R15.reuse, 0x800 ;  /* 0x000008000f0a7836 */ /* 0x041fe20000000000 */
[C---:B------:R-:W-:Y:S01]  /*0a30*/  ISETP.GE.AND P0, PT, R15.reuse, UR8, PT ;  /* 0x000000080f007c0c */ /* 0x040fe2000bf06270 */
[C---:B------:R-:W-:Y:S01]  /*0a40*/  VIADD R12, R15.reuse, 0xc00 ;  /* 0x00000c000f0c7836 */ /* 0x040fe20000000000 */
[----:B------:R-:W-:Y:S02]  /*0a50*/  IADD3 R6, PT, PT, R15, 0x400, RZ ;  /* 0x000004000f067810 */ /* 0x000fe40007ffe0ff */
[----:B------:R-:W-:Y:S01]  /*0a60*/  ISETP.GE.AND P2, PT, R10, UR8, PT ;  /* 0x000000080a007c0c */ /* 0x000fe2000bf46270 */
[----:B------:R-:W-:Y:S01]  /*0a70*/  IMAD.X R10, RZ, RZ, RZ, P4 ;  /* 0x000000ffff0a7224 */ /* 0x000fe200020e06ff */
[----:B------:R-:W-:-:S02]  /*0a80*/  ISETP.GE.AND P1, PT, R6, UR8, PT ;  /* 0x0000000806007c0c */ /* 0x000fc4000bf26270 */
[----:B------:R-:W-:-:S05]  /*0a90*/  ISETP.GE.AND P3, PT, R12, UR8, PT ;  /* 0x000000080c007c0c */ /* 0x000fca000bf66270 */
[----:B------:R-:W0:Y:S01]  /*0aa0*/  @!P0 LDC.64 R8, c[0x0][0x3b0] ;  /* 0x0000ec00ff088b82 */ /* 0x000e220000000a00 */
[----:B-1----:R-:W-:-:S04]  /*0ab0*/  LEA R6, P4, R7, UR12, 0x2 ;  /* 0x0000000c07067c11 */ /* 0x002fc8000f8810ff */
[----:B------:R-:W-:-:S05]  /*0ac0*/  LEA.HI.X R7, R7, UR13, R10, 0x2, P4 ;  /* 0x0000000d07077c11 */ /* 0x000fca000a0f140a */
[----:B------:R-:W2:Y:S04]  /*0ad0*/  @!P1 LDG.E R10, desc[UR10][R6.64+0x1000] ;  /* 0x0010000a060a9981 */ /* 0x000ea8000c1e1900 */
[----:B------:R-:W3:Y:S04]  /*0ae0*/  @!P2 LDG.E R12, desc[UR10][R6.64+0x2000] ;  /* 0x0020000a060ca981 */ /* 0x000ee8000c1e1900 */
[----:B------:R-:W4:Y:S01]  /*0af0*/  @!P3 LDG.E R13, desc[UR10][R6.64+0x3000] ;  /* 0x0030000a060db981 */ /* 0x000f22000c1e1900 */
[----:B0-----:R-:W-:-:S06]  /*0b00*/  @!P0 IMAD.WIDE.U32 R8, R15, 0x4, R8 ;  /* 0x000000040f088825 */ /* 0x001fcc00078e0008 */
[----:B------:R-:W4:Y:S01]  /*0b10*/  @!P0 LDG.E R8, desc[UR10][R8.64] ;  /* 0x0000000a08088981 */ /* 0x000f22000c1e1900 */
[----:B------:R-:W0:Y:S01]  /*0b20*/  S2UR UR7, SR_CgaCtaId ;  /* 0x00000000000779c3 */ /* 0x000e220000008800 */
[----:B------:R-:W-:Y:S02]  /*0b30*/  UMOV UR5, 0x400 ;  /* 0x0000040000057882 */ /* 0x000fe40000000000 */
[----:B0-----:R-:W-:-:S06]  /*0b40*/  ULEA UR5, UR7, UR5, 0x18 ;  /* 0x0000000507057291 */ /* 0x001fcc000f8ec0ff */
[----:B------:R-:W-:Y:S01]  /*0b50*/  LEA R15, R15, UR5, 0x2 ;  /* 0x000000050f0f7c11 */ /* 0x000fe2000f8e10ff */
[----:B------:R-:W-:-:S04]  /*0b60*/  UIADD3 UR4, UPT, UPT, UR4, 0x1000, URZ ;  /* 0x0000100004047890 */ /* 0x000fc8000fffe0ff */
[----:B--2---:R2:W-:Y:S04]  /*0b70*/  @!P1 STS [R15+0x1000], R10 ;  /* 0x0010000a0f009388 */ /* 0x0045e80000000800 */
[----:B---3--:R2:W-:Y:S04]  /*0b80*/  @!P2 STS [R15+0x2000], R12 ;  /* 0x0020000c0f00a388 */ /* 0x0085e80000000800 */
[----:B----4-:R2:W-:Y:S04]  /*0b90*/  @!P3 STS [R15+0x3000], R13 ;  /* 0x0030000d0f00b388 */ /* 0x0105e80000000800 */
[----:B------:R2:W-:Y:S02]  /*0ba0*/  @!P0 STS [R15], R8 ;  /* 0x000000080f008388 */ /* 0x0005e40000000800 */
.L_x_4:
[----:B------:R-:W-:Y:S05]  /*0bb0*/  BRA.U !UP1, `(.L_x_0) ;  /* 0x0000000109407547 */ /* 0x000fea000b800000 */
[----:B------:R-:W3:Y:S01]  /*0bc0*/  LDCU UR8, c[0x0][0x388] ;  /* 0x00007100ff0877ac */ /* 0x000ee20008000800 */
[----:B------:R-:W-:-:S05]  /*0bd0*/  UMOV UR5, URZ ;  /* 0x000000ff00057c82 */ /* 0x000fca0008000000 */
.L_x_5:
[----:B01--4-:R-:W-:-:S05]  /*0be0*/  VIADD R9, R4, UR4 ;  /* 0x0000000404097c36 */ /* 0x013fca0008000000 */
[----:B---3--:R-:W-:-:S13]  /*0bf0*/  ISETP.GE.AND P0, PT, R9, UR8, PT ;  /* 0x0000000809007c0c */ /* 0x008fda000bf06270 */
[----:B------:R-:W0:Y:S02]  /*0c00*/  @!P0 LDC.64 R6, c[0x0][0x3b0] ;  /* 0x0000ec00ff068b82 */ /* 0x000e240000000a00 */
[----:B0-----:R-:W-:-:S06]  /*0c10*/  @!P0 IMAD.WIDE.U32 R6, R9, 0x4, R6 ;  /* 0x0000000409068825 */ /* 0x001fcc00078e0006 */
[----:B------:R-:W3:Y:S01]  /*0c20*/  @!P0 LDG.E R6, desc[UR10][R6.64] ;  /* 0x0000000a06068981 */ /* 0x000ee2000c1e1900 */
[----:B--2---:R-:W-:Y:S01]  /*0c30*/  @!P0 MOV R8, 0x400 ;  /* 0x0000040000088802 */ /* 0x004fe20000000f00 */
[----:B------:R-:W-:Y:S01]  /*0c40*/  UIADD3 UR5, UPT, UPT, UR5, 0x1, URZ ;  /* 0x0000000105057890 */ /* 0x000fe2000fffe0ff */
[----:B------:R-:W0:Y:S01]  /*0c50*/  @!P0 S2R R13, SR_CgaCtaId ;  /* 0x00000000000d8919 */ /* 0x000e220000008800 */
[----:B------:R-:W-:Y:S02]  /*0c60*/  UIADD3 UR4, UPT, UPT, UR4, 0x400, URZ ;  /* 0x0000040004047890 */ /* 0x000fe4000fffe0ff */
[----:B------:R-:W-:Y:S01]  /*0c70*/  UISETP.NE.AND UP0, UPT, UR5, UR6, UPT ;  /* 0x000000060500728c */ /* 0x000fe2000bf05270 */
[----:B0-----:R-:W-:-:S05]  /*0c80*/  @!P0 LEA R8, R13, R8, 0x18 ;  /* 0x000000080d088211 */ /* 0x001fca00078ec0ff */
[----:B------:R-:W-:-:S05]  /*0c90*/  @!P0 IMAD R9, R9, 0x4, R8 ;  /* 0x0000000409098824 */ /* 0x000fca00078e0208 */
[----:B---3--:R4:W-:Y:S01]  /*0ca0*/  @!P0 STS [R9], R6 ;  /* 0x0000000609008388 */ /* 0x0089e20000000800 */
[----:B------:R-:W-:Y:S05]  /*0cb0*/  BRA.U UP0, `(.L_x_5) ;  /* 0xfffffffd00c87547 */ /* 0x000fea000b83ffff */
.L_x_0:
[----:B----4-:R-:W3:Y:S01]  /*0cc0*/  LDC.64 R6, c[0x0][0x380] ;  /* 0x0000e000ff067b82 */ /* 0x010ee20000000a00 */
[----:B0----5:R-:W-:Y:S01]  /*0cd0*/  IMAD.IADD R18, R5, 0x1, R2 ;  /* 0x0000000105127824 */ /* 0x021fe200078e0202 */
[----:B------:R-:W-:Y:S06]  /*0ce0*/  BSSY.RECONVERGENT B1, `(.L_x_6) ;  /* 0x0000124000017945 */ /* 0x000fec0003800200 */
[----:B------:R-:W-:Y:S01]  /*0cf0*/  BAR.SYNC.DEFER_BLOCKING 0x0 ;  /* 0x0000000000007b1d */ /* 0x000fe20000010000 */
[----:B------:R-:W-:Y:S01]  /*0d00*/  ISETP.GE.AND P0, PT, R18, R23, PT ;  /* 0x000000171200720c */ /* 0x000fe20003f06270 */
[----:B---3--:R-:W-:-:S04]  /*0d10*/  IMAD R4, R6, R7, RZ ;  /* 0x0000000706047224 */ /* 0x008fc800078e02ff */
[----:B------:R-:W-:-:S05]  /*0d20*/  IMAD R4, R4, UR8, RZ ;  /* 0x0000000804047c24 */ /* 0x000fca000f8e02ff */
[----:B------:R-:W-:-:S03]  /*0d30*/  SHF.R.S32.HI R21, RZ, 0x1f, R4 ;  /* 0x0000001fff157819 */ /* 0x000fc60000011404 */
[----:B------:R-:W-:Y:S05]  /*0d40*/  @P0 BRA `(.L_x_7) ;  /* 0x0000001000740947 */ /* 0x000fea0003800000 */
[----:B------:R-:W-:Y:S01]  /*0d50*/  VIADD R5, R6, 0x1f ;  /* 0x0000001f06057836 */ /* 0x000fe20000000000 */
[----:B------:R-:W0:Y:S04]  /*0d60*/  LDCU.64 UR4, c[0x0][0x3d0] ;  /* 0x00007a00ff0477ac */ /* 0x000e280008000a00 */
[----:B------:R-:W-:-:S04]  /*0d70*/  SHF.R.S32.HI R6, RZ, 0x1f, R5 ;  /* 0x0000001fff067819 */ /* 0x000fc80000011405 */
[----:B------:R-:W-:-:S04]  /*0d80*/  LEA.HI R6, R6, R5, RZ, 0x5 ;  /* 0x0000000506067211 */ /* 0x000fc800078f28ff */
[----:B------:R-:W-:-:S04]  /*0d90*/  LOP3.LUT R20, R6, 0xffffffe0, RZ, 0xc0, !PT ;  /* 0xffffffe006147812 */ /* 0x000fc800078ec0ff */
[----:B------:R-:W-:Y:S02]  /*0da0*/  VIMNMX R5, PT, PT, R20, 0x20, !PT ;  /* 0x0000002014057848 */ /* 0x000fe40007fe0100 */
[----:B0-----:R-:W-:-:S03]  /*0db0*/  LEA R19, P0, R0, UR4, 0x1 ;  /* 0x0000000400137c11 */ /* 0x001fc6000f8008ff */
[----:B------:R-:W-:Y:S01]  /*0dc0*/  VIADD R5, R5, 0xffffffff ;  /* 0xffffffff05057836 */ /* 0x000fe20000000000 */
[----:B------:R-:W-:-:S04]  /*0dd0*/  LEA.HI.X R11, R0, UR5, R11, 0x1, P0 ;  /* 0x00000005000b7c11 */ /* 0x000fc800080f0c0b */
[----:B------:R-:W-:-:S04]  /*0de0*/  LEA.HI R5, R5, 0x1, RZ, 0x1b ;  /* 0x0000000105057811 */ /* 0x000fc800078fd8ff */
[----:B-12---:R-:W-:-:S07]  /*0df0*/  LOP3.LUT R10, R5, 0xffffffc, RZ, 0xc0, !PT ;  /* 0x0ffffffc050a7812 */ /* 0x006fce00078ec0ff */
.L_x_38:
[----:B------:R-:W0:Y:S01]  /*0e00*/  LDC.64 R6, c[0x0][0x3c0] ;  /* 0x0000f000ff067b82 */ /* 0x000e220000000a00 */
[----:B------:R-:W-:Y:S01]  /*0e10*/  IMAD.SHL.U32 R5, R18, 0x2, RZ ;  /* 0x0000000212057824 */ /* 0x000fe200078e00ff */
[----:B------:R-:W1:Y:S01]  /*0e20*/  LDCU UR5, c[0x0][0x384] ;  /* 0x00007080ff0577ac */ /* 0x000e620008000800 */
[----:B------:R-:W2:Y:S02]  /*0e30*/  LDCU UR4, c[0x0][0x388] ;  /* 0x00007100ff0477ac */ /* 0x000ea40008000800 */
[----:B0-----:R-:W-:-:S05]  /*0e40*/  IMAD.WIDE R6, R5, 0x4, R6 ;  /* 0x0000000405067825 */ /* 0x001fca00078e0206 */
[----:B------:R-:W3:Y:S04]  /*0e50*/  LDG.E R5, desc[UR10][R6.64] ;  /* 0x0000000a06057981 */ /* 0x000ee8000c1e1900 */
[----:B------:R-:W2:Y:S01]  /*0e60*/  LDG.E R13, desc[UR10][R6.64+0x4] ;  /* 0x0000040a060d7981 */ /* 0x000ea2000c1e1900 */
[----:B-1----:R-:W-:Y:S01]  /*0e70*/  IMAD.U32 R14, RZ, RZ, UR5 ;  /* 0x00000005ff0e7e24 */ /* 0x002fe2000f8e00ff */
[----:B------:R-:W-:Y:S04]  /*0e80*/  BSSY.RECONVERGENT B0, `(.L_x_8) ;  /* 0x0000106000007945 */ /* 0x000fe80003800200 */
[----:B---3--:R-:W-:-:S02]  /*0e90*/  ISETP.GT.AND P1, PT, R5, R14, PT ;  /* 0x0000000e0500720c */ /* 0x008fc40003f24270 */
[----:B--2---:R-:W-:Y:S02]  /*0ea0*/  ISETP.GT.AND P0, PT, R13, UR4, PT ;  /* 0x000000040d007c0c */ /* 0x004fe4000bf04270 */
[----:B------:R-:W-:Y:S02]  /*0eb0*/  ISETP.LT.OR P1, PT, R5, 0x1, P1 ;  /* 0x000000010500780c */ /* 0x000fe40000f21670 */
[----:B------:R-:W-:-:S04]  /*0ec0*/  ISETP.LT.OR P0, PT, R13, 0x1, P0 ;  /* 0x000000010d00780c */ /* 0x000fc80000701670 */
[----:B------:R-:W-:-:S13]  /*0ed0*/  PLOP3.LUT P0, PT, P0, P1, PT, 0xf8, 0x8f ;  /* 0x00000000008f781c */ /* 0x000fda0000703f70 */
[----:B------:R-:W-:Y:S05]  /*0ee0*/  @P0 BRA `(.L_x_9) ;  /* 0x0000000c00fc0947 */ /* 0x000fea0003800000 */
[----:B------:R-:W-:Y:S01]  /*0ef0*/  ISETP.NE.AND P0, PT, R3, RZ, PT ;  /* 0x000000ff0300720c */ /* 0x000fe20003f05270 */
[----:B------:R-:W-:-:S12]  /*0f00*/  VIADD R5, R5, 0xffffffff ;  /* 0xffffffff05057836 */ /* 0x000fd80000000000 */
[----:B------:R-:W0:Y:S01]  /*0f10*/  @!P0 S2R R7, SR_CgaCtaId ;  /* 0x0000000000078919 */ /* 0x000e220000008800 */
[----:B------:R-:W-:-:S04]  /*0f20*/  @!P0 MOV R6, 0x400 ;  /* 0x0000040000068802 */ /* 0x000fc80000000f00 */
[----:B0-----:R-:W-:-:S05]  /*0f30*/  @!P0 LEA R6, R7, R6, 0x18 ;  /* 0x0000000607068211 */ /* 0x001fca00078ec0ff */
[C---:B------:R-:W-:Y:S02]  /*0f40*/  @!P0 IMAD R6, R13.reuse, 0x4, R6 ;  /* 0x000000040d068824 */ /* 0x040fe400078e0206 */
[----:B------:R-:W-:-:S03]  /*0f50*/  VIADD R13, R13, 0xffffffff ;  /* 0xffffffff0d0d7836 */ /* 0x000fc60000000000 */
[----:B------:R0:W-:Y:S01]  /*0f60*/  @!P0 STS [R6+-0x4], R5 ;  /* 0xfffffc0506008388 */ /* 0x0001e20000000800 */
[----:B------:R-:W-:-:S13]  /*0f70*/  ISETP.GE.AND P0, PT, R14, 0x1, PT ;  /* 0x000000010e00780c */ /* 0x000fda0003f06270 */
[----:B0-----:R-:W-:Y:S05]  /*0f80*/  @!P0 BRA `(.L_x_10) ;  /* 0x0000000000b88947 */ /* 0x001fea0003800000 */
[----:B------:R-:W-:-:S07]  /*0f90*/  HFMA2 R12, -RZ, RZ, 0, 0 ;  /* 0x00000000ff0c7431 */ /* 0x000fce00000001ff */
.L_x_16:
[----:B------:R-:W0:Y:S02]  /*0fa0*/  LDCU UR4, c[0x0][0x380] ;  /* 0x00007000ff0477ac */ /* 0x000e240008000800 */
[----:B0-----:R-:W-:-:S09]  /*0fb0*/  UISETP.GE.AND UP0, UPT, UR4, 0x1, UPT ;  /* 0x000000010400788c */ /* 0x001fd2000bf06270 */
[----:B------:R-:W-:Y:S05]  /*0fc0*/  BRA.U !UP0, `(.L_x_11) ;  /* 0x0000000108947547 */ /* 0x000fea000b800000 */
[----:B------:R-:W0:Y:S01]  /*0fd0*/  LDCU UR6, c[0x0][0x388] ;  /* 0x00007100ff0677ac */ /* 0x000e220008000800 */
[----:B------:R-:W-:Y:S01]  /*0fe0*/  IMAD.MOV.U32 R15, RZ, RZ, RZ ;  /* 0x000000ffff0f7224 */ /* 0x000fe200078e00ff */
[----:B------:R-:W1:Y:S01]  /*0ff0*/  LDCU UR5, c[0x0][0x384] ;  /* 0x00007080ff0577ac */ /* 0x000e620008000800 */
[----:B0-----:R-:W-:-:S04]  /*1000*/  IMAD R6, R12, UR6, R13 ;  /* 0x000000060c067c24 */ /* 0x001fc8000f8e020d */
[----:B------:R-:W-:Y:S02]  /*1010*/  IMAD R6, R6, UR4, RZ ;  /* 0x0000000406067c24 */ /* 0x000fe4000f8e02ff */
[----:B-1----:R-:W-:-:S03]  /*1020*/  IMAD R16, R18, UR5, R12 ;  /* 0x0000000512107c24 */ /* 0x002fc6000f8e020c */
[----:B------:R-:W-:-:S04]  /*1030*/  IADD3 R14, P0, PT, R6, R3, RZ ;  /* 0x00000003060e7210 */ /* 0x000fc80007f1e0ff */
[----:B------:R-:W-:-:S09]  /*1040*/  LEA.HI.X.SX32 R17, R6, RZ, 0x1, P0 ;  /* 0x000000ff06117211 */ /* 0x000fd200000f0eff */
.L_x_15:
[----:B------:R-:W0:Y:S01]  /*1050*/  LDC R22, c[0x0][0x380] ;  /* 0x0000e000ff167b82 */ /* 0x000e220000000800 */
[----:B------:R-:W-:Y:S01]  /*1060*/  IMAD.IADD R7, R3, 0x1, R15 ;  /* 0x0000000103077824 */ /* 0x000fe200078e020f */
[----:B------:R-:W-:Y:S04]  /*1070*/  BSSY.RECONVERGENT B2, `(.L_x_12) ;  /* 0x0000017000027945 */ /* 0x000fe80003800200 */
[----:B0-----:R-:W-:-:S13]  /*1080*/  ISETP.GE.AND P0, PT, R7, R22, PT ;  /* 0x000000160700720c */ /* 0x001fda0003f06270 */
[----:B------:R-:W-:Y:S05]  /*1090*/  @P0 BRA `(.L_x_13) ;  /* 0x0000000000500947 */ /* 0x000fea0003800000 */
[----:B------:R-:W0:Y:S01]  /*10a0*/  LDC.64 R8, c[0x0][0x3b8] ;  /* 0x0000ee00ff087b82 */ /* 0x000e220000000a00 */
[----:B------:R-:W-:Y:S01]  /*10b0*/  IADD3 R6, P0, PT, R15, R14, RZ ;  /* 0x0000000e0f067210 */ /* 0x000fe20007f1e0ff */
[----:B------:R-:W-:-:S04]  /*10c0*/  IMAD R7, R16, R22, R7 ;  /* 0x0000001610077224 */ /* 0x000fc800078e0207 */
[----:B------:R-:W-:Y:S01]  /*10d0*/  IMAD.X R22, RZ, RZ, R17, P0 ;  /* 0x000000ffff167224 */ /* 0x000fe200000e0611 */
[----:B------:R-:W-:Y:S01]  /*10e0*/  LEA R25, P0, R6, R19, 0x1 ;  /* 0x0000001306197211 */ /* 0x000fe200078008ff */
[----:B0-----:R-:W-:-:S03]  /*10f0*/  IMAD.WIDE R8, R7, 0x2, R8 ;  /* 0x0000000207087825 */ /* 0x001fc600078e0208 */
[----:B------:R-:W-:Y:S02]  /*1100*/  LEA.HI.X R7, R6, R11, R22, 0x1, P0 ;  /* 0x0000000b06077211 */ /* 0x000fe400000f0c16 */
[C---:B------:R-:W-:Y:S01]  /*1110*/  LOP3.LUT R6, R25.reuse, 0xfffffffd, RZ, 0xc0, !PT ;  /* 0xfffffffd19067812 */ /* 0x040fe200078ec0ff */
[----:B------:R0:W5:Y:S01]  /*1120*/  LDG.E.U16 R27, desc[UR10][R8.64] ;  /* 0x0000000a081b7981 */ /* 0x000162000c1e1500 */
[----:B------:R-:W-:-:S03]  /*1130*/  LOP3.LUT R22, R25, 0x2, RZ, 0xc0, !PT ;  /* 0x0000000219167812 */ /* 0x000fc600078ec0ff */
[----:B------:R0:W5:Y:S01]  /*1140*/  LD.E R24, desc[UR10][R6.64] ;  /* 0x0000000a06187980 */ /* 0x000162000c101900 */
[----:B------:R-:W-:Y:S01]  /*1150*/  ISETP.EQ.U32.AND P0, PT, R22, RZ, PT ;  /* 0x000000ff1600720c */ /* 0x000fe20003f02070 */
[----:B------:R-:W-:-:S05]  /*1160*/  IMAD.MOV.U32 R22, RZ, RZ, 0x3254 ;  /* 0x00003254ff167424 */ /* 0x000fca00078e00ff */
[----:B------:R-:W-:-:S07]  /*1170*/  SEL R22, R22, 0x7610, P0 ;  /* 0x0000761016167807 */ /* 0x000fce0000000000 */
.L_x_14:
[----:B0----5:R-:W-:-:S05]  /*1180*/  HADD2 R9, R24, R27.H0_H0 ;  /* 0x2000001b18097230 */ /* 0x021fca0000000000 */
[----:B------:R-:W-:-:S06]  /*1190*/  PRMT R9, R24, R22, R9 ;  /* 0x0000001618097216 */ /* 0x000fcc0000000009 */
[----:B------:R-:W2:Y:S02]  /*11a0*/  ATOM.E.CAS.STRONG.GPU PT, R9, [R6], R24, R9 ;  /* 0x000000180609738b */ /* 0x000ea400001ee109 */
[----:B--2---:R-:W-:Y:S01]  /*11b0*/  ISETP.NE.U32.AND P0, PT, R9, R24, PT ;  /* 0x000000180900720c */ /* 0x004fe20003f05070 */
[----:B------:R-:W-:-:S12]  /*11c0*/  IMAD.MOV.U32 R24, RZ, RZ, R9 ;  /* 0x000000ffff187224 */ /* 0x000fd800078e0009 */
[----:B------:R-:W-:Y:S05]  /*11d0*/  @P0 BRA `(.L_x_14) ;  /* 0xfffffffc00e80947 */ /* 0x000fea000383ffff */
.L_x_13:
[----:B------:R-:W-:Y:S05]  /*11e0*/  BSYNC.RECONVERGENT B2 ;  /* 0x0000000000027941 */ /* 0x000fea0003800200 */
.L_x_12:
[----:B------:R-:W-:-:S05]  /*11f0*/  VIADD R15, R15, 0x20 ;  /* 0x000000200f0f7836 */ /* 0x000fca0000000000 */
[----:B------:R-:W-:-:S13]  /*1200*/  ISETP.GE.AND P0, PT, R15, R20, PT ;  /* 0x000000140f00720c */ /* 0x000fda0003f06270 */
[----:B------:R-:W-:Y:S05]  /*1210*/  @!P0 BRA `(.L_x_15) ;  /* 0xfffffffc008c8947 */ /* 0x000fea000383ffff */
.L_x_11:
[----:B------:R-:W0:Y:S01]  /*1220*/  LDCU UR4, c[0x0][0x384] ;  /* 0x00007080ff0477ac */ /* 0x000e220008000800 */
[----:B------:R-:W-:Y:S02]  /*1230*/  VIADD R12, R12, 0x1 ;  /* 0x000000010c0c7836 */ /* 0x000fe40000000000 */
[----:B0-----:R-:W-:-:S05]  /*1240*/  IMAD.U32 R14, RZ, RZ, UR4 ;  /* 0x00000004ff0e7e24 */ /* 0x001fca000f8e00ff */
[----:B------:R-:W-:-:S13]  /*1250*/  ISETP.NE.AND P0, PT, R12, R14, PT ;  /* 0x0000000e0c00720c */ /* 0x000fda0003f05270 */
[----:B------:R-:W-:Y:S05]  /*1260*/  @P0 BRA `(.L_x_16) ;  /* 0xfffffffc004c0947 */ /* 0x000fea000383ffff */
.L_x_10:
[----:B------:R-:W0:Y:S02]  /*1270*/  LDCU UR4, c[0x0][0x380] ;  /* 0x00007000ff0477ac */ /* 0x000e240008000800 */
[----:B0-----:R-:W-:-:S05]  /*1280*/  IMAD.U32 R8, RZ, RZ, UR4 ;  /* 0x00000004ff087e24 */ /* 0x001fca000f8e00ff */
[----:B------:R-:W-:-:S13]  /*1290*/  ISETP.GE.AND P0, PT, R8, 0x1, PT ;  /* 0x000000010800780c */ /* 0x000fda0003f06270 */
[----:B------:R-:W-:Y:S05]  /*12a0*/  @!P0 BRA `(.L_x_9) ;  /* 0x0000000c000c8947 */ /* 0x000fea0003800000 */
[----:B------:R-:W-:Y:S01]  /*12b0*/  ISETP.GE.AND P0, PT, R8, 0x61, PT ;  /* 0x000000610800780c */ /* 0x000fe20003f06270 */
[----:B------:R-:W-:Y:S01]  /*12c0*/  IMAD R13, R13, R8, RZ ;  /* 0x000000080d0d7224 */ /* 0x000fe200078e02ff */
[----:B------:R-:W-:Y:S01]  /*12d0*/  IADD3 R6, P2, PT, R3, R4, RZ ;  /* 0x0000000403067210 */ /* 0x000fe20007f5e0ff */
[----:B------:R-:W-:-:S03]  /*12e0*/  IMAD R7, R18, R14, R5 ;  /* 0x0000000e12077224 */ /* 0x000fc600078e0205 */
[----:B------:R-:W-:Y:S01]  /*12f0*/  IADD3 R9, P1, PT, R13, R6, RZ ;  /* 0x000000060d097210 */ /* 0x000fe20007f3e0ff */
[----:B------:R-:W-:-:S05]  /*1300*/  IMAD.X R6, RZ, RZ, R21, P2 ;  /* 0x000000ffff067224 */ /* 0x000fca00010e0615 */
[----:B------:R-:W-:Y:S01]  /*1310*/  LEA.HI.X.SX32 R5, R13, R6, 0x1, P1 ;  /* 0x000000060d057211 */ /* 0x000fe200008f0eff */
[----:B------:R-:W-:Y:S01]  /*1320*/  IMAD.MOV.U32 R6, RZ, RZ, RZ ;  /* 0x000000ffff067224 */ /* 0x000fe200078e00ff */
[----:B------:R-:W-:Y:S06]  /*1330*/  @!P0 BRA `(.L_x_17) ;  /* 0x0000000400a48947 */ /* 0x000fec0003800000 */
[----:B------:R-:W-:Y:S02]  /*1340*/  IMAD.MOV.U32 R6, RZ, RZ, RZ ;  /* 0x000000ffff067224 */ /* 0x000fe400078e00ff */
[----:B------:R-:W-:-:S07]  /*1350*/  IMAD.MOV.U32 R25, RZ, RZ, RZ ;  /* 0x000000ffff197224 */ /* 0x000fce00078e00ff */
.L_x_30:
[----:B------:R-:W0:Y:S01]  /*1360*/  LDCU UR4, c[0x0][0x380] ;  /* 0x00007000ff0477ac */ /* 0x000e220008000800 */
[----:B------:R-:W1:Y:S01]  /*1370*/  LDC.64 R12, c[0x0][0x3b8] ;  /* 0x0000ee00ff0c7b82 */ /* 0x000e620000000a00 */
[----:B------:R-:W-:Y:S01]  /*1380*/  IADD3 R29, PT, PT, R3, R6, RZ ;  /* 0x00000006031d7210 */ /* 0x000fe20007ffe0ff */
[----:B------:R-:W-:Y:S01]  /*1390*/  VIADD R25, R25, 0x4 ;  /* 0x0000000419197836 */ /* 0x000fe20000000000 */
[----:B------:R-:W-:Y:S01]  /*13a0*/  IADD3 R14, P5, PT, R6, R9, RZ ;  /* 0x00000009060e7210 */ /* 0x000fe20007fbe0ff */
[----:B------:R-:W-:Y:S02]  /*13b0*/  BSSY.RECONVERGENT B2, `(.L_x_18) ;  /* 0x0000020000027945 */ /* 0x000fe40003800200 */
[----:B------:R-:W-:Y:S01]  /*13c0*/  VIADD R15, R29, 0x20 ;  /* 0x000000201d0f7836 */ /* 0x000fe20000000000 */
[----:B------:R-:W-:Y:S01]  /*13d0*/  ISETP.NE.AND P1, PT, R25, R10, PT ;  /* 0x0000000a1900720c */ /* 0x000fe20003f25270 */
[----:B------:R-:W-:Y:S02]  /*13e0*/  VIADD R17, R29, 0x40 ;  /* 0x000000401d117836 */ /* 0x000fe40000000000 */
[----:B0-----:R-:W-:-:S05]  /*13f0*/  IMAD.U32 R8, RZ, RZ, UR4 ;  /* 0x00000004ff087e24 */ /* 0x001fca000f8e00ff */
[-C--:B------:R-:W-:Y:S02]  /*1400*/  ISETP.GE.AND P4, PT, R29, R8.reuse, PT ;  /* 0x000000081d00720c */ /* 0x080fe40003f86270 */
[-C--:B------:R-:W-:Y:S01]  /*1410*/  ISETP.GE.AND P3, PT, R15, R8.reuse, PT ;  /* 0x000000080f00720c */ /* 0x080fe20003f66270 */
[----:B------:R-:W-:Y:S01]  /*1420*/  VIADD R15, R29, 0x60 ;  /* 0x000000601d0f7836 */ /* 0x000fe20000000000 */
[-C--:B------:R-:W-:Y:S01]  /*1430*/  ISETP.GE.AND P2, PT, R17, R8.reuse, PT ;  /* 0x000000081100720c */ /* 0x080fe20003f46270 */
[----:B------:R-:W-:-:S03]  /*1440*/  IMAD R17, R7, R8, R29 ;  /* 0x0000000807117224 */ /* 0x000fc600078e021d */
[----:B------:R-:W-:Y:S01]  /*1450*/  ISETP.GE.AND P0, PT, R15, R8, PT ;  /* 0x000000080f00720c */ /* 0x000fe20003f06270 */
[----:B------:R-:W-:Y:S01]  /*1460*/  IMAD.X R15, RZ, RZ, R5, P5 ;  /* 0x000000ffff0f7224 */ /* 0x000fe200028e0605 */
[----:B------:R-:W-:Y:S01]  /*1470*/  LEA R27, P5, R14, R19, 0x1 ;  /* 0x000000130e1b7211 */ /* 0x000fe200078a08ff */
[----:B-1----:R-:W-:-:S03]  /*1480*/  IMAD.WIDE R12, R17, 0x2, R12 ;  /* 0x00000002110c7825 */ /* 0x002fc600078e020c */
[----:B------:R-:W-:Y:S01]  /*1490*/  LEA.HI.X R15, R14, R11, R15, 0x1, P5 ;  /* 0x0000000b0e0f7211 */ /* 0x000fe200028f0c0f */
[----:B------:R-:W-:Y:S08]  /*14a0*/  @P4 BRA `(.L_x_19) ;  /* 0x0000000000404947 */ /* 0x000ff00003800000 */
[----:B------:R-:W2:Y:S01]  /*14b0*/  LDG.E.U16 R16, desc[UR10][R12.64] ;  /* 0x0000000a0c107981 */ /* 0x000ea2000c1e1500 */
[C---:B------:R-:W-:Y:S01]  /*14c0*/  LOP3.LUT R14, R27.reuse, 0xfffffffd, RZ, 0xc0, !PT ;  /* 0xfffffffd1b0e7812 */ /* 0x040fe200078ec0ff */
[----:B------:R-:W-:Y:S01]  /*14d0*/  IMAD.MOV.U32 R24, RZ, RZ, 0x3254 ;  /* 0x00003254ff187424 */ /* 0x000fe200078e00ff */
[----:B------:R-:W-:-:S03]  /*14e0*/  LOP3.LUT R22, R27, 0x2, RZ, 0xc0, !PT ;  /* 0x000000021b167812 */ /* 0x000fc600078ec0ff */
[----:B------:R0:W5:Y:S01]  /*14f0*/  LD.E R17, desc[UR10][R14.64] ;  /* 0x0000000a0e117980 */ /* 0x000162000c101900 */
[----:B------:R-:W-:-:S04]  /*1500*/  ISETP.EQ.U32.AND P4, PT, R22, RZ, PT ;  /* 0x000000ff1600720c */ /* 0x000fc80003f82070 */
[----:B------:R-:W-:Y:S01]  /*1510*/  SEL R24, R24, 0x7610, P4 ;  /* 0x0000761018187807 */ /* 0x000fe20002000000 */
[----:B--2---:R-:W-:-:S05]  /*1520*/  HMUL2 R16, R16.H0_H0, R16.H0_H0 ;  /* 0x2000001010107232 */ /* 0x004fca0000000800 */
[----:B------:R-:W-:-:S05]  /*1530*/  HADD2.F32 R16, -RZ, R16.H0_H0 ;  /* 0x20000010ff107230 */ /* 0x000fca0000004100 */
[----:B0-----:R-:W-:-:S07]  /*1540*/  F2FP.F16.F32.PACK_AB R22, RZ, R16 ;  /* 0x00000010ff16723e */ /* 0x001fce00000000ff */
.L_x_20:
[----:B-----5:R-:W-:-:S05]  /*1550*/  HADD2 R16, R17, R22.H0_H0 ;  /* 0x2000001611107230 */ /* 0x020fca0000000000 */
[----:B------:R-:W-:-:S06]  /*1560*/  PRMT R16, R17, R24, R16 ;  /* 0x0000001811107216 */ /* 0x000fcc0000000010 */
[----:B------:R-:W2:Y:S02]  /*1570*/  ATOM.E.CAS.STRONG.GPU PT, R16, [R14], R17, R16 ;  /* 0x000000110e10738b */ /* 0x000ea400001ee110 */
[----:B--2---:R-:W-:Y:S01]  /*1580*/  ISETP.NE.U32.AND P4, PT, R16, R17, PT ;  /* 0x000000111000720c */ /* 0x004fe20003f85070 */
[----:B------:R-:W-:-:S12]  /*1590*/  IMAD.MOV.U32 R17, RZ, RZ, R16 ;  /* 0x000000ffff117224 */ /* 0x000fd800078e0010 */
[----:B------:R-:W-:Y:S05]  /*15a0*/  @P4 BRA `(.L_x_20) ;  /* 0xfffffffc00e84947 */ /* 0x000fea000383ffff */
.L_x_19:
[----:B------:R-:W-:Y:S05]  /*15b0*/  BSYNC.RECONVERGENT B2 ;  /* 0x0000000000027941 */ /* 0x000fea0003800200 */
.L_x_18:
[----:B------:R-:W-:Y:S04]  /*15c0*/  BSSY.RECONVERGENT B2, `(.L_x_21) ;  /* 0x0000014000027945 */ /* 0x000fe80003800200 */
[----:B------:R-:W-:Y:S05]  /*15d0*/  @P3 BRA `(.L_x_22) ;  /* 0x0000000000483947 */ /* 0x000fea0003800000 */
[----:B------:R-:W2:Y:S01]  /*15e0*/  LDG.E.U16 R24, desc[UR10][R12.64+0x40] ;  /* 0x0000400a0c187981 */ /* 0x000ea2000c1e1500 */
[----:B------:R-:W-:-:S04]  /*15f0*/  IADD3 R29, P3, PT, R27, 0x40, RZ ;  /* 0x000000401b1d7810 */ /* 0x000fc80007f7e0ff */
[C---:B------:R-:W-:Y:S01]  /*1600*/  LOP3.LUT R22, R29.reuse, 0x2, RZ, 0xc0, !PT ;  /* 0x000000021d167812 */ /* 0x040fe200078ec0ff */
[----:B------:R-:W-:Y:S01]  /*1610*/  IMAD.X R17, RZ, RZ, R15, P3 ;  /* 0x000000ffff117224 */ /* 0x000fe200018e060f */
[----:B------:R-:W-:Y:S02]  /*1620*/  LOP3.LUT R16, R29, 0xfffffffd, RZ, 0xc0, !PT ;  /* 0xfffffffd1d107812 */ /* 0x000fe400078ec0ff */
[----:B------:R-:W-:-:S03]  /*1630*/  ISETP.EQ.U32.AND P3, PT, R22, RZ, PT ;  /* 0x000000ff1600720c */ /* 0x000fc60003f62070 */
[----:B------:R0:W5:Y:S01]  /*1640*/  LD.E R22, desc[UR10][R16.64] ;  /* 0x0000000a10167980 */ /* 0x000162000c101900 */
[----:B--2---:R-:W-:-:S05]  /*1650*/  HMUL2 R24, R24.H0_H0, R24.H0_H0 ;  /* 0x2000001818187232 */ /* 0x004fca0000000800 */
[----:B------:R-:W-:Y:S02]  /*1660*/  HADD2.F32 R26, -RZ, R24.H0_H0 ;  /* 0x20000018ff1a7230 */ /* 0x000fe40000004100 */
[----:B------:R-:W-:-:S03]  /*1670*/  IMAD.MOV.U32 R24, RZ, RZ, 0x3254 ;  /* 0x00003254ff187424 */ /* 0x000fc600078e00ff */
[----:B------:R-:W-:Y:S02]  /*1680*/  F2FP.F16.F32.PACK_AB R26, RZ, R26 ;  /* 0x0000001aff1a723e */ /* 0x000fe400000000ff */
[----:B0-----:R-:W-:-:S07]  /*1690*/  SEL R24, R24, 0x7610, P3 ;  /* 0x0000761018187807 */ /* 0x001fce0001800000 */
.L_x_23:
[----:B-----5:R-:W-:-:S05]  /*16a0*/  HADD2 R28, R22, R26.H0_H0 ;  /* 0x2000001a161c7230 */ /* 0x020fca0000000000 */
[----:B------:R-:W-:-:S06]  /*16b0*/  PRMT R28, R22, R24, R28 ;  /* 0x00000018161c7216 */ /* 0x000fcc000000001c */
[----:B------:R-:W2:Y:S02]  /*16c0*/  ATOM.E.CAS.STRONG.GPU PT, R28, [R16], R22, R28 ;  /* 0x00000016101c738b */ /* 0x000ea400001ee11c */
[----:B--2---:R-:W-:Y:S01]  /*16d0*/  ISETP.NE.U32.AND P3, PT, R28, R22, PT ;  /* 0x000000161c00720c */ /* 0x004fe20003f65070 */
[----:B------:R-:W-:-:S12]  /*16e0*/  IMAD.MOV.U32 R22, RZ, RZ, R28 ;  /* 0x000000ffff167224 */ /* 0x000fd800078e001c */
[----:B------:R-:W-:Y:S05]  /*16f0*/  @P3 BRA `(.L_x_23) ;  /* 0xfffffffc00e83947 */ /* 0x000fea000383ffff */
.L_x_22:
[----:B------:R-:W-:Y:S05]  /*1700*/  BSYNC.RECONVERGENT B2 ;  /* 0x0000000000027941 */ /* 0x000fea0003800200 */
.L_x_21:
        /* <DEDUP_REMOVED lines=14> */
.L_x_26:
[----:B-----5:R-:W-:-:S05]  /*17f0*/  HADD2 R28, R22, R26.H0_H0 ;  /* 0x2000001a161c7230 */ /* 0x020fca0000000000 */
[----:B------:R-:W-:-:S06]  /*1800*/  PRMT R28, R22, R24, R28 ;  /* 0x00000018161c7216 */ /* 0x000fcc000000001c */
[----:B------:R-:W2:Y:S02]  /*1810*/  ATOM.E.CAS.STRONG.GPU PT, R28, [R16], R22, R28 ;  /* 0x00000016101c738b */ /* 0x000ea400001ee11c */
[----:B--2---:R-:W-:Y:S02]  /*1820*/  ISETP.NE.U32.AND P2, PT, R28, R22, PT ;  /* 0x000000161c00720c */ /* 0x004fe40003f45070 */
[----:B------:R-:W-:-:S11]  /*1830*/  MOV R22, R28 ;  /* 0x0000001c00167202 */ /* 0x000fd60000000f00 */
[----:B------:R-:W-:Y:S05]  /*1840*/  @P2 BRA `(.L_x_26) ;  /* 0xfffffffc00e82947 */ /* 0x000fea000383ffff */
.L_x_25:
[----:B------:R-:W-:Y:S05]  /*1850*/  BSYNC.RECONVERGENT B2 ;  /* 0x0000000000027941 */ /* 0x000fea0003800200 */
.L_x_24:
[----:B------:R-:W-:Y:S04]  /*1860*/  BSSY.RECONVERGENT B2, `(.L_x_27) ;  /* 0x0000014000027945 */ /* 0x000fe80003800200 */
[----:B------:R-:W-:Y:S05]  /*1870*/  @P0 BRA `(.L_x_28) ;  /* 0x0000000000480947 */ /* 0x000fea0003800000 */
[----:B------:R-:W2:Y:S01]  /*1880*/  LDG.E.U16 R12, desc[UR10][R12.64+0xc0] ;  /* 0x0000c00a0c0c7981 */ /* 0x000ea2000c1e1500 */
[----:B------:R-:W-:Y:S01]  /*1890*/  IADD3 R27, P0, PT, R27, 0xc0, RZ ;  /* 0x000000c01b1b7810 */ /* 0x000fe20007f1e0ff */
[----:B------:R-:W-:-:S03]  /*18a0*/  IMAD.MOV.U32 R22, RZ, RZ, 0x3254 ;  /* 0x00003254ff167424 */ /* 0x000fc600078e00ff */
[C---:B------:R-:W-:Y:S01]  /*18b0*/  LOP3.LUT R14, R27.reuse, 0xfffffffd, RZ, 0xc0, !PT ;  /* 0xfffffffd1b0e7812 */ /* 0x040fe200078ec0ff */
[----:B------:R-:W-:Y:S01]  /*18c0*/  IMAD.X R15, RZ, RZ, R15, P0 ;  /* 0x000000ffff0f7224 */ /* 0x000fe200000e060f */
[----:B------:R-:W-:-:S04]  /*18d0*/  LOP3.LUT R16, R27, 0x2, RZ, 0xc0, !PT ;  /* 0x000000021b107812 */ /* 0x000fc800078ec0ff */
[----:B------:R0:W5:Y:S01]  /*18e0*/  LD.E R17, desc[UR10][R14.64] ;  /* 0x0000000a0e117980 */ /* 0x000162000c101900 */
[----:B------:R-:W-:Y:S01]  /*18f0*/  ISETP.EQ.U32.AND P0, PT, R16, RZ, PT ;  /* 0x000000ff1000720c */ /* 0x000fe20003f02070 */
[----:B--2---:R-:W-:-:S05]  /*1900*/  HMUL2 R13, R12.H0_H0, R12.H0_H0 ;  /* 0x2000000c0c0d7232 */ /* 0x004fca0000000800 */
[----:B------:R-:W-:Y:S01]  /*1910*/  HADD2.F32 R16, -RZ, R13.H0_H0 ;  /* 0x2000000dff107230 */ /* 0x000fe20000004100 */
[----:B------:R-:W-:-:S04]  /*1920*/  SEL R13, R22, 0x7610, P0 ;  /* 0x00007610160d7807 */ /* 0x000fc80000000000 */
[----:B0-----:R-:W-:-:S07]  /*1930*/  F2FP.F16.F32.PACK_AB R16, RZ, R16 ;  /* 0x00000010ff10723e */ /* 0x001fce00000000ff */
.L_x_29:
[----:B-----5:R-:W-:-:S05]  /*1940*/  HADD2 R12, R17, R16.H0_H0 ;  /* 0x20000010110c7230 */ /* 0x020fca0000000000 */
[----:B------:R-:W-:-:S06]  /*1950*/  PRMT R12, R17, R13, R12 ;  /* 0x0000000d110c7216 */ /* 0x000fcc000000000c */
[----:B------:R-:W2:Y:S02]  /*1960*/  ATOM.E.CAS.STRONG.GPU PT, R12, [R14], R17, R12 ;  /* 0x000000110e0c738b */ /* 0x000ea400001ee10c */
[----:B--2---:R-:W-:Y:S01]  /*1970*/  ISETP.NE.U32.AND P0, PT, R12, R17, PT ;  /* 0x000000110c00720c */ /* 0x004fe20003f05070 */
[----:B------:R-:W-:-:S12]  /*1980*/  IMAD.MOV.U32 R17, RZ, RZ, R12 ;  /* 0x000000ffff117224 */ /* 0x000fd800078e000c */
[----:B------:R-:W-:Y:S05]  /*1990*/  @P0 BRA `(.L_x_29) ;  /* 0xfffffffc00e80947 */ /* 0x000fea000383ffff */
.L_x_28:
[----:B------:R-:W-:Y:S05]  /*19a0*/  BSYNC.RECONVERGENT B2 ;  /* 0x0000000000027941 */ /* 0x000fea0003800200 */
.L_x_27:
[----:B------:R-:W-:Y:S01]  /*19b0*/  VIADD R6, R6, 0x80 ;  /* 0x0000008006067836 */ /* 0x000fe20000000000 */
[----:B------:R-:W-:Y:S06]  /*19c0*/  @P1 BRA `(.L_x_30) ;  /* 0xfffffff800641947 */ /* 0x000fec000383ffff */
.L_x_17:
[----:B------:R-:W-:-:S05]  /*19d0*/  VIMNMX R12, PT, PT, R20, 0x20, !PT ;  /* 0x00000020140c7848 */ /* 0x000fca0007fe0100 */
[----:B------:R-:W-:-:S05]  /*19e0*/  VIADD R12, R12, 0xffffffff ;  /* 0xffffffff0c0c7836 */ /* 0x000fca0000000000 */
[----:B------:R-:W-:-:S04]  /*19f0*/  LEA.HI R12, R12, 0x1, RZ, 0x1b ;  /* 0x000000010c0c7811 */ /* 0x000fc800078fd8ff */
[----:B------:R-:W-:-:S04]  /*1a00*/  LOP3.LUT R14, R12, 0x3, RZ, 0xc0, !PT ;  /* 0x000000030c0e7812 */ /* 0x000fc800078ec0ff */
[----:B------:R-:W-:-:S13]  /*1a10*/  ISETP.NE.AND P0, PT, R14, RZ, PT ;  /* 0x000000ff0e00720c */ /* 0x000fda0003f05270 */
[----:B------:R-:W-:Y:S05]  /*1a20*/  @!P0 BRA `(.L_x_9) ;  /* 0x00000004002c8947 */ /* 0x000fea0003800000 */
[----:B------:R-:W0:Y:S01]  /*1a30*/  LDC.64 R12, c[0x0][0x3b8] ;  /* 0x0000ee00ff0c7b82 */ /* 0x000e220000000a00 */
[----:B------:R-:W-:Y:S01]  /*1a40*/  IMAD.IADD R15, R3, 0x1, R6 ;  /* 0x00000001030f7824 */ /* 0x000fe200078e0206 */
[----:B------:R-:W-:Y:S01]  /*1a50*/  IADD3 R6, P2, PT, R6, R9, RZ ;  /* 0x0000000906067210 */ /* 0x000fe20007f5e0ff */
[----:B------:R-:W-:Y:S01]  /*1a60*/  BSSY.RECONVERGENT B2, `(.L_x_31) ;  /* 0x0000019000027945 */ /* 0x000fe20003800200 */
[----:B------:R-:W-:Y:S01]  /*1a70*/  ISETP.NE.AND P1, PT, R14, 0x1, PT ;  /* 0x000000010e00780c */ /* 0x000fe20003f25270 */
[-C--:B------:R-:W-:Y:S01]  /*1a80*/  IMAD R9, R7, R8.reuse, R15 ;  /* 0x0000000807097224 */ /* 0x080fe200078e020f */
[----:B------:R-:W-:Y:S01]  /*1a90*/  ISETP.GE.AND P0, PT, R15, R8, PT ;  /* 0x000000080f00720c */ /* 0x000fe20003f06270 */
[----:B------:R-:W-:Y:S01]  /*1aa0*/  IMAD.X R16, RZ, RZ, R5, P2 ;  /* 0x000000ffff107224 */ /* 0x000fe200010e0605 */
[----:B------:R-:W-:-:S04]  /*1ab0*/  LEA R5, P2, R6, R19, 0x1 ;  /* 0x0000001306057211 */ /* 0x000fc800078408ff */
[----:B------:R-:W-:Y:S01]  /*1ac0*/  LEA.HI.X R7, R6, R11, R16, 0x1, P2 ;  /* 0x0000000b06077211 */ /* 0x000fe200010f0c10 */
[----:B0-----:R-:W-:-:S06]  /*1ad0*/  IMAD.WIDE R12, R9, 0x2, R12 ;  /* 0x00000002090c7825 */ /* 0x001fcc00078e020c */
[----:B------:R-:W-:Y:S05]  /*1ae0*/  @P0 BRA `(.L_x_32) ;  /* 0x0000000000400947 */ /* 0x000fea0003800000 */
        /* <DEDUP_REMOVED lines=10> */
.L_x_33:
[----:B-----5:R-:W-:-:S05]  /*1b90*/  HADD2 R16, R9, R17.H0_H0 ;  /* 0x2000001109107230 */ /* 0x020fca0000000000 */
[----:B------:R-:W-:-:S06]  /*1ba0*/  PRMT R16, R9, R22, R16 ;  /* 0x0000001609107216 */ /* 0x000fcc0000000010 */
[----:B------:R-:W2:Y:S02]  /*1bb0*/  ATOM.E.CAS.STRONG.GPU PT, R16, [R6], R9, R16 ;  /* 0x000000090610738b */ /* 0x000ea400001ee110 */
[----:B--2---:R-:W-:Y:S01]  /*1bc0*/  ISETP.NE.U32.AND P0, PT, R16, R9, PT ;  /* 0x000000091000720c */ /* 0x004fe20003f05070 */
[----:B------:R-:W-:-:S12]  /*1bd0*/  IMAD.MOV.U32 R9, RZ, RZ, R16 ;  /* 0x000000ffff097224 */ /* 0x000fd800078e0010 */
[----:B------:R-:W-:Y:S05]  /*1be0*/  @P0 BRA `(.L_x_33) ;  /* 0xfffffffc00e80947 */ /* 0x000fea000383ffff */
.L_x_32:
[----:B------:R-:W-:Y:S05]  /*1bf0*/  BSYNC.RECONVERGENT B2 ;  /* 0x0000000000027941 */ /* 0x000fea0003800200 */
.L_x_31:
[----:B------:R-:W-:Y:S05]  /*1c00*/  @!P1 BRA `(.L_x_9) ;  /* 0x0000000000b49947 */ /* 0x000fea0003800000 */
[C---:B------:R-:W-:Y:S01]  /*1c10*/  VIADD R9, R15.reuse, 0x40 ;  /* 0x000000400f097836 */ /* 0x040fe20000000000 */
[----:B------:R-:W-:Y:S01]  /*1c20*/  BSSY.RECONVERGENT B2, `(.L_x_34) ;  /* 0x0000018000027945 */ /* 0x000fe20003800200 */
[----:B------:R-:W-:-:S03]  /*1c30*/  VIADD R15, R15, 0x20 ;  /* 0x000000200f0f7836 */ /* 0x000fc60000000000 */
[-C--:B------:R-:W-:Y:S02]  /*1c40*/  ISETP.GE.AND P0, PT, R9, R8.reuse, PT ;  /* 0x000000080900720c */ /* 0x080fe40003f06270 */
[----:B------:R-:W-:Y:S02]  /*1c50*/  ISETP.GE.AND P1, PT, R15, R8, PT ;  /* 0x000000080f00720c */ /* 0x000fe40003f26270 */
[----:B------:R-:W-:-:S11]  /*1c60*/  ISETP.EQ.OR P0, PT, R14, 0x2, P0 ;  /* 0x000000020e00780c */ /* 0x000fd60000702670 */
        /* <DEDUP_REMOVED lines=8> */
[----:B------:R-:W-:-:S04]  /*1cf0*/  ISETP.EQ.U32.AND P1, PT, R16, RZ, PT ;  /* 0x000000ff1000720c */ /* 0x000fc80003f22070 */
[----:B------:R-:W-:Y:S01]  /*1d00*/  SEL R22, R22, 0x7610, P1 ;  /* 0x0000761016167807 */ /* 0x000fe20000800000 */
[----:B--2---:R-:W-:-:S05]  /*1d10*/  HMUL2 R14, R14.H0_H0, R14.H0_H0 ;  /* 0x2000000e0e0e7232 */ /* 0x004fca0000000800 */
[----:B------:R-:W-:-:S05]  /*1d20*/  HADD2.F32 R14, -RZ, R14.H0_H0 ;  /* 0x2000000eff0e7230 */ /* 0x000fca0000004100 */
[----:B0-----:R-:W-:-:S07]  /*1d30*/  F2FP.F16.F32.PACK_AB R16, RZ, R14 ;  /* 0x0000000eff10723e */ /* 0x001fce00000000ff */
.L_x_36:
[----:B-----5:R-:W-:-:S05]  /*1d40*/  HADD2 R14, R17, R16.H0_H0 ;  /* 0x20000010110e7230 */ /* 0x020fca0000000000 */
[----:B------:R-:W-:-:S06]  /*1d50*/  PRMT R14, R17, R22, R14 ;  /* 0x00000016110e7216 */ /* 0x000fcc000000000e */
[----:B------:R-:W2:Y:S02]  /*1d60*/  ATOM.E.CAS.STRONG.GPU PT, R14, [R8], R17, R14 ;  /* 0x00000011080e738b */ /* 0x000ea400001ee10e */
[----:B--2---:R-:W-:Y:S02]  /*1d70*/  ISETP.NE.U32.AND P1, PT, R14, R17, PT ;  /* 0x000000110e00720c */ /* 0x004fe40003f25070 */
[----:B------:R-:W-:-:S11]  /*1d80*/  MOV R17, R14 ;  /* 0x0000000e00117202 */ /* 0x000fd60000000f00 */
[----:B------:R-:W-:Y:S05]  /*1d90*/  @P1 BRA `(.L_x_36) ;  /* 0xfffffffc00e81947 */ /* 0x000fea000383ffff */
.L_x_35:
[----:B------:R-:W-:Y:S05]  /*1da0*/  BSYNC.RECONVERGENT B2 ;  /* 0x0000000000027941 */ /* 0x000fea0003800200 */
.L_x_34:
[----:B------:R-:W-:Y:S05]  /*1db0*/  @P0 BRA `(.L_x_9) ;  /* 0x0000000000480947 */ /* 0x000fea0003800000 */
[----:B------:R-:W2:Y:S01]  /*1dc0*/  LDG.E.U16 R12, desc[UR10][R12.64+0x80] ;  /* 0x0000800a0c0c7981 */ /* 0x000ea2000c1e1500 */
[----:B------:R-:W-:-:S04]  /*1dd0*/  IADD3 R15, P0, PT, R5, 0x80, RZ ;  /* 0x00000080050f7810 */ /* 0x000fc80007f1e0ff */
[C---:B------:R-:W-:Y:S01]  /*1de0*/  LOP3.LUT R6, R15.reuse, 0xfffffffd, RZ, 0xc0, !PT ;  /* 0xfffffffd0f067812 */ /* 0x040fe200078ec0ff */
[----:B------:R-:W-:Y:S01]  /*1df0*/  IMAD.X R7, RZ, RZ, R7, P0 ;  /* 0x000000ffff077224 */ /* 0x000fe200000e0607 */
[----:B------:R-:W-:-:S04]  /*1e00*/  LOP3.LUT R8, R15, 0x2, RZ, 0xc0, !PT ;  /* 0x000000020f087812 */ /* 0x000fc800078ec0ff */
[----:B------:R0:W5:Y:S01]  /*1e10*/  LD.E R9, desc[UR10][R6.64] ;  /* 0x0000000a06097980 */ /* 0x000162000c101900 */
[----:B------:R-:W-:Y:S01]  /*1e20*/  ISETP.EQ.U32.AND P0, PT, R8, RZ, PT ;  /* 0x000000ff0800720c */ /* 0x000fe20003f02070 */
[----:B------:R-:W-:Y:S02]  /*1e30*/  IMAD.MOV.U32 R8, RZ, RZ, 0x3254 ;  /* 0x00003254ff087424 */ /* 0x000fe400078e00ff */
[----:B--2---:R-:W-:-:S03]  /*1e40*/  HMUL2 R5, R12.H0_H0, R12.H0_H0 ;  /* 0x2000000c0c057232 */ /* 0x004fc60000000800 */
[----:B------:R-:W-:Y:S02]  /*1e50*/  SEL R12, R8, 0x7610, P0 ;  /* 0x00007610080c7807 */ /* 0x000fe40000000000 */
[----:B------:R-:W-:-:S05]  /*1e60*/  HADD2.F32 R5, -RZ, R5.H0_H0 ;  /* 0x20000005ff057230 */ /* 0x000fca0000004100 */
[----:B0-----:R-:W-:-:S07]  /*1e70*/  F2FP.F16.F32.PACK_AB R5, RZ, R5 ;  /* 0x00000005ff05723e */ /* 0x001fce00000000ff */
.L_x_37:
[----:B-----5:R-:W-:-:S05]  /*1e80*/  HADD2 R8, R9, R5.H0_H0 ;  /* 0x2000000509087230 */ /* 0x020fca0000000000 */
[----:B------:R-:W-:-:S06]  /*1e90*/  PRMT R8, R9, R12, R8 ;  /* 0x0000000c09087216 */ /* 0x000fcc0000000008 */
[----:B------:R-:W2:Y:S02]  /*1ea0*/  ATOM.E.CAS.STRONG.GPU PT, R8, [R6], R9, R8 ;  /* 0x000000090608738b */ /* 0x000ea400001ee108 */
[----:B--2---:R-:W-:Y:S01]  /*1eb0*/  ISETP.NE.U32.AND P0, PT, R8, R9, PT ;  /* 0x000000090800720c */ /* 0x004fe20003f05070 */
[----:B------:R-:W-:-:S12]  /*1ec0*/  IMAD.MOV.U32 R9, RZ, RZ, R8 ;  /* 0x000000ffff097224 */ /* 0x000fd800078e0008 */
[----:B------:R-:W-:Y:S05]  /*1ed0*/  @P0 BRA `(.L_x_37) ;  /* 0xfffffffc00e80947 */ /* 0x000fea000383ffff */
.L_x_9:
[----:B------:R-:W-:Y:S05]  /*1ee0*/  BSYNC.RECONVERGENT B0 ;  /* 0x0000000000007941 */ /* 0x000fea0003800200 */
.L_x_8:
[----:B------:R-:W-:-:S05]  /*1ef0*/  VIADD R18, R18, 0x20 ;  /* 0x0000002012127836 */ /* 0x000fca0000000000 */
[----:B------:R-:W-:-:S13]  /*1f00*/  ISETP.GE.AND P0, PT, R18, R23, PT ;  /* 0x000000171200720c */ /* 0x000fda0003f06270 */
[----:B------:R-:W-:Y:S05]  /*1f10*/  @!P0 BRA `(.L_x_38) ;  /* 0xffffffec00b88947 */ /* 0x000fea000383ffff */
.L_x_7:
[----:B------:R-:W-:Y:S05]  /*1f20*/  BSYNC.RECONVERGENT B1 ;  /* 0x0000000000017941 */ /* 0x000fea0003800200 */
.L_x_6:
[----:B------:R-:W0:Y:S01]  /*1f30*/  S2UR UR5, SR_CgaCtaId ;  /* 0x00000000000579c3 */ /* 0x000e220000008800 */
[----:B------:R-:W3:Y:S07]  /*1f40*/  LDCU UR12, c[0x0][0x388] ;  /* 0x00007100ff0c77ac */ /* 0x000eee0008000800 */
[----:B------:R-:W-:Y:S01]  /*1f50*/  BAR.SYNC.DEFER_BLOCKING 0x0 ;  /* 0x0000000000007b1d */ /* 0x000fe20000010000 */
[----:B------:R-:W-:-:S05]  /*1f60*/  LOP3.LUT P0, RZ, R2, R3, RZ, 0xfc, !PT ;  /* 0x0000000302ff7212 */ /* 0x000fca000780fcff */
[----:B------:R-:W-:Y:S01]  /*1f70*/  UMOV UR4, 0x400 ;  /* 0x0000040000047882 */ /* 0x000fe20000000000 */
[----:B------:R-:W-:Y:S01]  /*1f80*/  BSSY.RECONVERGENT B0, `(.L_x_39) ;  /* 0x000008e000007945 */ /* 0x000fe20003800200 */
[----:B0-----:R-:W-:-:S04]  /*1f90*/  ULEA UR5, UR5, UR4, 0x18 ;  /* 0x0000000405057291 */ /* 0x001fc8000f8ec0ff */
[----:B---3--:R-:W-:-:S04]  /*1fa0*/  ULEA UR7, UR12, UR5, 0x2 ;  /* 0x000000050c077291 */ /* 0x008fc8000f8e10ff */
[----:B------:R-:W-:Y:S01]  /*1fb0*/  ULEA UR6, UR12, UR7, 0x2 ;  /* 0x000000070c067291 */ /* 0x000fe2000f8e10ff */
[----:B------:R-:W-:Y:S11]  /*1fc0*/  @P0 BRA `(.L_x_40) ;  /* 0x0000000800240947 */ /* 0x000ff60003800000 */
[----:B------:R-:W-:Y:S01]  /*1fd0*/  UISETP.GE.AND UP0, UPT, UR12, 0x1, UPT ;  /* 0x000000010c00788c */ /* 0x000fe2000bf06270 */
[----:B------:R-:W-:-:S08]  /*1fe0*/  IMAD.MOV.U32 R5, RZ, RZ, RZ ;  /* 0x000000ffff057224 */ /* 0x000fd000078e00ff */
[----:B------:R-:W-:Y:S05]  /*1ff0*/  BRA.U !UP0, `(.L_x_41) ;  /* 0x0000000908147547 */ /* 0x000fea000b800000 */
[----:B------:R-:W-:Y:S01]  /*2000*/  UIADD3 UR4, UPT, UPT, UR12, -0x1, URZ ;  /* 0xffffffff0c047890 */ /* 0x000fe2000fffe0ff */
[----:B------:R-:W-:Y:S01]  /*2010*/  IMAD.MOV.U32 R6, RZ, RZ, RZ ;  /* 0x000000ffff067224 */ /* 0x000fe200078e00ff */
[----:B------:R-:W-:Y:S01]  /*2020*/  ULOP3.LUT UR8, UR12, 0x7, URZ, 0xc0, !UPT ;  /* 0x000000070c087892 */ /* 0x000fe2000f8ec0ff */
[----:B------:R-:W-:Y:S01]  /*2030*/  IMAD.MOV.U32 R5, RZ, RZ, RZ ;  /* 0x000000ffff057224 */ /* 0x000fe200078e00ff */
[----:B------:R-:W-:Y:S02]  /*2040*/  UISETP.GE.U32.AND UP0, UPT, UR4, 0x7, UPT ;  /* 0x000000070400788c */ /* 0x000fe4000bf06070 */
[----:B------:R-:W-:-:S07]  /*2050*/  UISETP.NE.AND UP1, UPT, UR8, URZ, UPT ;  /* 0x000000ff0800728c */ /* 0x000fce000bf25270 */
[----:B------:R-:W-:Y:S05]  /*2060*/  BRA.U !UP0, `(.L_x_42) ;  /* 0x0000000108fc7547 */ /* 0x000fea000b800000 */
[----:B------:R-:W-:Y:S01]  /*2070*/  ULOP3.LUT UR4, UR12, 0x7ffffff8, URZ, 0xc0, !UPT ;  /* 0x7ffffff80c047892 */ /* 0x000fe2000f8ec0ff */
[----:B------:R-:W-:Y:S02]  /*2080*/  IMAD.MOV.U32 R7, RZ, RZ, RZ ;  /* 0x000000ffff077224 */ /* 0x000fe400078e00ff */
[----:B------:R-:W-:-:S03]  /*2090*/  IMAD.MOV.U32 R5, RZ, RZ, RZ ;  /* 0x000000ffff057224 */ /* 0x000fc600078e00ff */
[----:B------:R-:W-:-:S07]  /*20a0*/  IMAD.U32 R6, RZ, RZ, UR4 ;  /* 0x00000004ff067e24 */ /* 0x000fce000f8e00ff */
.L_x_43:
[----:B-12---:R-:W-:-:S05]  /*20b0*/  LEA R8, R7, UR5, 0x2 ;  /* 0x0000000507087c11 */ /* 0x006fca000f8e10ff */
[----:B------:R-:W0:Y:S02]  /*20c0*/  LDS R9, [R8] ;  /* 0x0000000008097984 */ /* 0x000e240000000800 */
[----:B0-----:R-:W-:-:S13]  /*20d0*/  ISETP.GE.AND P0, PT, R9, RZ, PT ;  /* 0x000000ff0900720c */ /* 0x001fda0003f06270 */
[----:B------:R-:W-:-:S05]  /*20e0*/  @P0 LEA R10, R5, UR7, 0x2 ;  /* 0x00000007050a0c11 */ /* 0x000fca000f8e10ff */
[----:B------:R-:W-:Y:S04]  /*20f0*/  @P0 STS [R10], R7 ;  /* 0x000000070a000388 */ /* 0x000fe80000000800 */
[----:B------:R-:W0:Y:S02]  /*2100*/  LDS R9, [R8+0x4] ;  /* 0x0000040008097984 */ /* 0x000e240000000800 */
[----:B0-----:R-:W-:Y:S01]  /*2110*/  ISETP.GE.AND P1, PT, R9, RZ, PT ;  /* 0x000000ff0900720c */ /* 0x001fe20003f26270 */
[----:B------:R-:W-:-:S04]  /*2120*/  @P0 VIADD R9, R5, 0x1 ;  /* 0x0000000105090836 */ /* 0x000fc80000000000 */
[----:B------:R-:W-:-:S08]  /*2130*/  @P0 IMAD.MOV.U32 R5, RZ, RZ, R9 ;  /* 0x000000ffff050224 */ /* 0x000fd000078e0009 */
[----:B------:R-:W-:Y:S01]  /*2140*/  @P1 VIADD R9, R7, 0x1 ;  /* 0x0000000107091836 */ /* 0x000fe20000000000 */
[----:B------:R-:W-:-:S05]  /*2150*/  @P1 LEA R12, R5, UR7, 0x2 ;  /* 0x00000007050c1c11 */ /* 0x000fca000f8e10ff */
[----:B------:R-:W-:Y:S04]  /*2160*/  @P1 STS [R12], R9 ;  /* 0x000000090c001388 */ /* 0x000fe80000000800 */
[----:B------:R-:W0:Y:S02]  /*2170*/  LDS R11, [R8+0x8] ;  /* 0x00000800080b7984 */ /* 0x000e240000000800 */
[----:B0-----:R-:W-:Y:S02]  /*2180*/  ISETP.GE.AND P0, PT, R11, RZ, PT ;  /* 0x000000ff0b00720c */ /* 0x001fe40003f06270 */
[----:B------:R-:W-:-:S05]  /*2190*/  @P1 IADD3 R11, PT, PT, R5, 0x1, RZ ;  /* 0x00000001050b1810 */ /* 0x000fca0007ffe0ff */
[----:B------:R-:W-:-:S06]  /*21a0*/  @P1 IMAD.MOV.U32 R5, RZ, RZ, R11 ;  /* 0x000000ffff051224 */ /* 0x000fcc00078e000b */
[----:B------:R-:W-:Y:S01]  /*21b0*/  @P0 VIADD R10, R7, 0x2 ;  /* 0x00000002070a0836 */ /* 0x000fe20000000000 */
        /* <DEDUP_REMOVED lines=27> */
[----:B------:R-:W-:Y:S02]  /*2370*/  @P0 IADD3 R10, PT, PT, R7, 0x6, RZ ;  /* 0x00000006070a0810 */ /* 0x000fe40007ffe0ff */
[----:B------:R-:W-:-:S05]  /*2380*/  @P0 LEA R13, R5, UR7, 0x2 ;  /* 0x00000007050d0c11 */ /* 0x000fca000f8e10ff */
[----:B------:R-:W-:Y:S04]  /*2390*/  @P0 STS [R13], R10 ;  /* 0x0000000a0d000388 */ /* 0x000fe80000000800 */
[----:B------:R-:W0:Y:S02]  /*23a0*/  LDS R11, [R8+0x1c] ;  /* 0x00001c00080b7984 */ /* 0x000e240000000800 */
[----:B0-----:R-:W-:Y:S01]  /*23b0*/  ISETP.GE.AND P1, PT, R11, RZ, PT ;  /* 0x000000ff0b00720c */ /* 0x001fe20003f26270 */
[----:B------:R-:W-:-:S04]  /*23c0*/  @P0 VIADD R11, R5, 0x1 ;  /* 0x00000001050b0836 */ /* 0x000fc80000000000 */
[----:B------:R-:W-:-:S08]  /*23d0*/  @P0 IMAD.MOV.U32 R5, RZ, RZ, R11 ;  /* 0x000000ffff050224 */ /* 0x000fd000078e000b */
[----:B------:R-:W-:Y:S01]  /*23e0*/  @P1 VIADD R9, R7, 0x7 ;  /* 0x0000000707091836 */ /* 0x000fe20000000000 */
[----:B------:R-:W-:Y:S01]  /*23f0*/  @P1 LEA R12, R5, UR7, 0x2 ;  /* 0x00000007050c1c11 */ /* 0x000fe2000f8e10ff */
[----:B------:R-:W-:Y:S02]  /*2400*/  VIADD R7, R7, 0x8 ;  /* 0x0000000807077836 */ /* 0x000fe40000000000 */
[----:B------:R-:W-:Y:S02]  /*2410*/  @P1 VIADD R11, R5, 0x1 ;  /* 0x00000001050b1836 */ /* 0x000fe40000000000 */
[----:B------:R0:W-:Y:S01]  /*2420*/  @P1 STS [R12], R9 ;  /* 0x000000090c001388 */ /* 0x0001e20000000800 */
[----:B------:R-:W-:Y:S01]  /*2430*/  ISETP.NE.AND P0, PT, R7, R6, PT ;  /* 0x000000060700720c */ /* 0x000fe20003f05270 */
[----:B------:R-:W-:-:S12]  /*2440*/  @P1 IMAD.MOV.U32 R5, RZ, RZ, R11 ;  /* 0x000000ffff051224 */ /* 0x000fd800078e000b */
[----:B0-----:R-:W-:Y:S05]  /*2450*/  @P0 BRA `(.L_x_43) ;  /* 0xfffffffc00140947 */ /* 0x001fea000383ffff */
.L_x_42:
[----:B------:R-:W-:Y:S05]  /*2460*/  BRA.U !UP1, `(.L_x_41) ;  /* 0x0000000109f87547 */ /* 0x000fea000b800000 */
[----:B------:R-:W0:Y:S01]  /*2470*/  LDCU UR4, c[0x0][0x388] ;  /* 0x00007100ff0477ac */ /* 0x000e220008000800 */
[----:B------:R-:W-:Y:S02]  /*2480*/  UISETP.GE.U32.AND UP0, UPT, UR8, 0x4, UPT ;  /* 0x000000040800788c */ /* 0x000fe4000bf06070 */
[----:B0-----:R-:W-:-:S04]  /*2490*/  ULOP3.LUT UR9, UR4, 0x3, URZ, 0xc0, !UPT ;  /* 0x0000000304097892 */ /* 0x001fc8000f8ec0ff */
[----:B------:R-:W-:-:S03]  /*24a0*/  UISETP.NE.AND UP1, UPT, UR9, URZ, UPT ;  /* 0x000000ff0900728c */ /* 0x000fc6000bf25270 */
[----:B------:R-:W-:Y:S08]  /*24b0*/  BRA.U !UP0, `(.L_x_44) ;  /* 0x0000000108747547 */ /* 0x000ff0000b800000 */
        /* <DEDUP_REMOVED lines=21> */
[----:B------:R-:W-:-:S05]  /*2610*/  @P0 VIADD R9, R5, 0x1 ;  /* 0x0000000105090836 */ /* 0x000fca0000000000 */
[----:B------:R-:W-:-:S07]  /*2620*/  @P0 MOV R5, R9 ;  /* 0x0000000900050202 */ /* 0x000fce0000000f00 */
[C---:B------:R-:W-:Y:S01]  /*2630*/  @P1 VIADD R7, R6.reuse, 0x3 ;  /* 0x0000000306071836 */ /* 0x040fe20000000000 */
[C---:B------:R-:W-:Y:S01]  /*2640*/  @P1 LEA R12, R5.reuse, UR7, 0x2 ;  /* 0x00000007050c1c11 */ /* 0x040fe2000f8e10ff */
[----:B------:R-:W-:Y:S02]  /*2650*/  @P1 VIADD R9, R5, 0x1 ;  /* 0x0000000105091836 */ /* 0x000fe40000000000 */
[----:B------:R-:W-:Y:S02]  /*2660*/  VIADD R6, R6, 0x4 ;  /* 0x0000000406067836 */ /* 0x000fe40000000000 */
[----:B------:R0:W-:Y:S01]  /*2670*/  @P1 STS [R12], R7 ;  /* 0x000000070c001388 */ /* 0x0001e20000000800 */
[----:B------:R-:W-:-:S07]  /*2680*/  @P1 IMAD.MOV.U32 R5, RZ, RZ, R9 ;  /* 0x000000ffff051224 */ /* 0x000fce00078e0009 */
.L_x_44:
[----:B------:R-:W-:Y:S05]  /*2690*/  BRA.U !UP1, `(.L_x_41) ;  /* 0x00000001096c7547 */ /* 0x000fea000b800000 */
[----:B------:R-:W-:Y:S02]  /*26a0*/  UISETP.NE.AND UP0, UPT, UR9, 0x1, UPT ;  /* 0x000000010900788c */ /* 0x000fe4000bf05270 */
[----:B------:R-:W-:-:S04]  /*26b0*/  ULOP3.LUT UR4, UR4, 0x1, URZ, 0xc0, !UPT ;  /* 0x0000000104047892 */ /* 0x000fc8000f8ec0ff */
[----:B------:R-:W-:-:S03]  /*26c0*/  UISETP.NE.U32.AND UP1, UPT, UR4, 0x1, UPT ;  /* 0x000000010400788c */ /* 0x000fc6000bf25070 */
[----:B------:R-:W-:Y:S08]  /*26d0*/  BRA.U !UP0, `(.L_x_45) ;  /* 0x00000001083c7547 */ /* 0x000ff0000b800000 */
[----:B-12---:R-:W-:-:S05]  /*26e0*/  LEA R8, R6, UR5, 0x2 ;  /* 0x0000000506087c11 */ /* 0x006fca000f8e10ff */
[----:B0-----:R-:W0:Y:S02]  /*26f0*/  LDS R7, [R8] ;  /* 0x0000000008077984 */ /* 0x001e240000000800 */
[----:B0-----:R-:W-:-:S13]  /*2700*/  ISETP.GE.AND P0, PT, R7, RZ, PT ;  /* 0x000000ff0700720c */ /* 0x001fda0003f06270 */
[----:B------:R-:W-:-:S05]  /*2710*/  @P0 LEA R9, R5, UR7, 0x2 ;  /* 0x0000000705090c11 */ /* 0x000fca000f8e10ff */
[----:B------:R-:W-:Y:S04]  /*2720*/  @P0 STS [R9], R6 ;  /* 0x0000000609000388 */ /* 0x000fe80000000800 */
[----:B------:R-:W0:Y:S02]  /*2730*/  LDS R7, [R8+0x4] ;  /* 0x0000040008077984 */ /* 0x000e240000000800 */
[----:B0-----:R-:W-:Y:S01]  /*2740*/  ISETP.GE.AND P1, PT, R7, RZ, PT ;  /* 0x000000ff0700720c */ /* 0x001fe20003f26270 */
[----:B------:R-:W-:-:S04]  /*2750*/  @P0 VIADD R7, R5, 0x1 ;  /* 0x0000000105070836 */ /* 0x000fc80000000000 */
[----:B------:R-:W-:-:S08]  /*2760*/  @P0 IMAD.MOV.U32 R5, RZ, RZ, R7 ;  /* 0x000000ffff050224 */ /* 0x000fd000078e0007 */
[C---:B------:R-:W-:Y:S01]  /*2770*/  @P1 VIADD R7, R6.reuse, 0x1 ;  /* 0x0000000106071836 */ /* 0x040fe20000000000 */
[C---:B------:R-:W-:Y:S01]  /*2780*/  @P1 LEA R12, R5.reuse, UR7, 0x2 ;  /* 0x00000007050c1c11 */ /* 0x040fe2000f8e10ff */
[----:B------:R-:W-:Y:S02]  /*2790*/  @P1 VIADD R10, R5, 0x1 ;  /* 0x00000001050a1836 */ /* 0x000fe40000000000 */
[----:B------:R-:W-:Y:S02]  /*27a0*/  VIADD R6, R6, 0x2 ;  /* 0x0000000206067836 */ /* 0x000fe40000000000 */
[----:B------:R3:W-:Y:S01]  /*27b0*/  @P1 STS [R12], R7 ;  /* 0x000000070c001388 */ /* 0x0007e20000000800 */
[----:B------:R-:W-:-:S07]  /*27c0*/  @P1 IMAD.MOV.U32 R5, RZ, RZ, R10 ;  /* 0x000000ffff051224 */ /* 0x000fce00078e000a */
.L_x_45:
[----:B------:R-:W-:Y:S05]  /*27d0*/  BRA.U UP1, `(.L_x_41) ;  /* 0x00000001011c7547 */ /* 0x000fea000b800000 */
[----:B0--3--:R-:W-:-:S06]  /*27e0*/  LEA R7, R6, UR5, 0x2 ;  /* 0x0000000506077c11 */ /* 0x009fcc000f8e10ff */
[----:B------:R-:W0:Y:S02]  /*27f0*/  LDS R7, [R7] ;  /* 0x0000000007077984 */ /* 0x000e240000000800 */
[----:B0-----:R-:W-:-:S13]  /*2800*/  ISETP.GE.AND P0, PT, R7, RZ, PT ;  /* 0x000000ff0700720c */ /* 0x001fda0003f06270 */
[C---:B-1----:R-:W-:Y:S01]  /*2810*/  @P0 LEA R9, R5.reuse, UR7, 0x2 ;  /* 0x0000000705090c11 */ /* 0x042fe2000f8e10ff */
[----:B--2---:R-:W-:-:S04]  /*2820*/  @P0 VIADD R8, R5, 0x1 ;  /* 0x0000000105080836 */ /* 0x004fc80000000000 */
[----:B------:R4:W-:Y:S01]  /*2830*/  @P0 STS [R9], R6 ;  /* 0x0000000609000388 */ /* 0x0009e20000000800 */
[----:B------:R-:W-:-:S07]  /*2840*/  @P0 IMAD.MOV.U32 R5, RZ, RZ, R8 ;  /* 0x000000ffff050224 */ /* 0x000fce00078e0008 */
.L_x_41:
[----:B------:R0:W-:Y:S02]  /*2850*/  STS [UR6], R5 ;  /* 0x00000005ff007988 */ /* 0x0001e40008000806 */
.L_x_40:
[----:B------:R-:W-:Y:S05]  /*2860*/  BSYNC.RECONVERGENT B0 ;  /* 0x0000000000007941 */ /* 0x000fea0003800200 */
.L_x_39:
[----:B------:R-:W-:Y:S06]  /*2870*/  BAR.SYNC.DEFER_BLOCKING 0x0 ;  /* 0x0000000000007b1d */ /* 0x000fec0000010000 */
[----:B0-----:R-:W0:Y:S02]  /*2880*/  LDS R5, [UR6] ;  /* 0x00000006ff057984 */ /* 0x001e240008000800 */
[----:B0-----:R-:W-:-:S13]  /*2890*/  ISETP.GE.AND P0, PT, R2, R5, PT ;  /* 0x000000050200720c */ /* 0x001fda0003f06270 */
[----:B------:R-:W-:Y:S05]  /*28a0*/  @P0 EXIT ;  /* 0x000000000000094d */ /* 0x000fea0003800000 */
[----:B------:R-:W0:Y:S01]  /*28b0*/  LDCU UR4, c[0x0][0x380] ;  /* 0x00007000ff0477ac */ /* 0x000e220008000800 */
[----:B-123--:R-:W1:Y:S01]  /*28c0*/  LDC.64 R12, c[0x0][0x3d0] ;  /* 0x0000f400ff0c7b82 */ /* 0x00ee620000000a00 */
[----:B----4-:R-:W-:Y:S01]  /*28d0*/  SHF.R.S32.HI R6, RZ, 0x1f, R0 ;  /* 0x0000001fff067819 */ /* 0x010fe20000011400 */
[----:B------:R-:W2:Y:S01]  /*28e0*/  LDCU UR9, c[0x0][0x380] ;  /* 0x00007000ff0977ac */ /* 0x000ea20008000800 */
[----:B0-----:R-:W-:-:S04]  /*28f0*/  UIADD3 UR4, UPT, UPT, UR4, 0x1f, URZ ;  /* 0x0000001f04047890 */ /* 0x001fc8000fffe0ff */
[----:B------:R-:W-:Y:S01]  /*2900*/  USHF.R.S32.HI UR5, URZ, 0x1f, UR4 ;  /* 0x0000001fff057899 */ /* 0x000fe20008011404 */
[----:B-1----:R-:W-:-:S03]  /*2910*/  LEA R12, P0, R0, R12, 0x1 ;  /* 0x0000000c000c7211 */ /* 0x002fc600078008ff */
[----:B------:R-:W-:Y:S01]  /*2920*/  ULEA.HI UR5, UR5, UR4, URZ, 0x5 ;  /* 0x0000000405057291 */ /* 0x000fe2000f8f28ff */
[----:B------:R-:W-:-:S03]  /*2930*/  LEA.HI.X R13, R0, R13, R6, 0x1, P0 ;  /* 0x0000000d000d7211 */ /* 0x000fc600000f0c06 */
[----:B------:R-:W-:-:S04]  /*2940*/  ULOP3.LUT UR5, UR5, 0xffffffe0, URZ, 0xc0, !UPT ;  /* 0xffffffe005057892 */ /* 0x000fc8000f8ec0ff */
[----:B------:R-:W-:-:S04]  /*2950*/  UISETP.LT.AND UP0, UPT, UR5, 0x20, UPT ;  /* 0x000000200500788c */ /* 0x000fc8000bf01270 */
[----:B------:R-:W-:-:S04]  /*2960*/  USEL UR5, UR5, 0x20, !UP0 ;  /* 0x0000002005057887 */ /* 0x000fc8000c000000 */
[----:B------:R-:W-:-:S04]  /*2970*/  UIADD3 UR5, UPT, UPT, UR5, -0x1, URZ ;  /* 0xffffffff05057890 */ /* 0x000fc8000fffe0ff */
[----:B------:R-:W-:-:S04]  /*2980*/  ULEA.HI UR5, UR5, 0x1, URZ, 0x1b ;  /* 0x0000000105057891 */ /* 0x000fc8000f8fd8ff */
[----:B------:R-:W-:Y:S02]  /*2990*/  ULOP3.LUT UR8, UR5, 0x3, URZ, 0xc0, !UPT ;  /* 0x0000000305087892 */ /* 0x000fe4000f8ec0ff */
[----:B--2---:R-:W-:-:S12]  /*29a0*/  ULOP3.LUT UR5, UR5, 0xffffffc, URZ, 0xc0, !UPT ;  /* 0x0ffffffc05057892 */ /* 0x004fd8000f8ec0ff */
.L_x_86:
[----:B0-----:R-:W-:Y:S01]  /*29b0*/  LEA R7, R2, UR7, 0x2 ;  /* 0x0000000702077c11 */ /* 0x001fe2000f8e10ff */
[----:B------:R-:W0:Y:S01]  /*29c0*/  S2UR UR6, SR_CgaCtaId ;  /* 0x00000000000679c3 */ /* 0x000e220000008800 */
[----:B------:R-:W-:Y:S01]  /*29d0*/  UMOV UR4, 0x400 ;  /* 0x0000040000047882 */ /* 0x000fe20000000000 */
[----:B------:R-:W-:Y:S04]  /*29e0*/  STL.64 [R1+0x8], RZ ;  /* 0x000008ff01007387 */ /* 0x000fe80000100a00 */
[----:B------:R-:W1:Y:S04]  /*29f0*/  LDS R7, [R7] ;  /* 0x0000000007077984 */ /* 0x000e680000000800 */
[----:B--2---:R2:W-:Y:S04]  /*2a00*/  STL.64 [R1+0x10], RZ ;  /* 0x000010ff01007387 */ /* 0x0045e80000100a00 */
[----:B------:R2:W-:Y:S01]  /*2a10*/  STL.64 [R1], RZ ;  /* 0x000000ff01007387 */ /* 0x0005e20000100a00 */
[----:B0-----:R-:W-:-:S06]  /*2a20*/  ULEA UR4, UR6, UR4, 0x18 ;  /* 0x0000000406047291 */ /* 0x001fcc000f8ec0ff */
[----:B-1----:R-:W-:-:S05]  /*2a30*/  LEA R8, R7, UR4, 0x2 ;  /* 0x0000000407087c11 */ /* 0x002fca000f8e10ff */
[----:B------:R-:W0:Y:S01]  /*2a40*/  LDCU UR4, c[0x0][0x380] ;  /* 0x00007000ff0477ac */ /* 0x000e220008000800 */
[----:B------:R-:W1:Y:S01]  /*2a50*/  LDS R8, [R8] ;  /* 0x0000000008087984 */ /* 0x000e620000000800 */
[----:B0-----:R-:W-:-:S04]  /*2a60*/  MOV R0, UR4 ;  /* 0x0000000400007c02 */ /* 0x001fc80008000f00 */
[----:B------:R-:W-:-:S13]  /*2a70*/  ISETP.GE.AND P0, PT, R0, 0x1, PT ;  /* 0x000000010000780c */ /* 0x000fda0003f06270 */
[----:B--2---:R-:W-:Y:S05]  /*2a80*/  @!P0 BRA `(.L_x_46) ;  /* 0x0000000800f88947 */ /* 0x004fea0003800000 */
[----:B------:R-:W0:Y:S01]  /*2a90*/  LDCU UR4, c[0x0][0x388] ;  /* 0x00007100ff0477ac */ /* 0x000e220008000800 */
[----:B------:R-:W-:Y:S01]  /*2aa0*/  ISETP.GE.AND P0, PT, R0, 0xe1, PT ;  /* 0x000000e10000780c */ /* 0x000fe20003f06270 */
[----:B------:R-:W-:Y:S02]  /*2ab0*/  IMAD.MOV.U32 R6, RZ, RZ, RZ ;  /* 0x000000ffff067224 */ /* 0x000fe400078e00ff */
[----:B0-----:R-:W-:-:S10]  /*2ac0*/  VIADD R17, R7, UR4 ;  /* 0x0000000407117c36 */ /* 0x001fd40008000000 */
[----:B------:R-:W-:Y:S05]  /*2ad0*/  @!P0 BRA `(.L_x_47) ;  /* 0x00000004003c8947 */ /* 0x000fea0003800000 */
[----:B------:R-:W0:Y:S01]  /*2ae0*/  LDCU UR4, c[0x0][0x380] ;  /* 0x00007000ff0477ac */ /* 0x000e220008000800 */
[----:B------:R-:W-:Y:S01]  /*2af0*/  BSSY.RECONVERGENT B0, `(.L_x_48) ;  /* 0x000004c000007945 */ /* 0x000fe20003800200 */
[-CC-:B------:R-:W-:Y:S02]  /*2b00*/  IMAD R17, R17, R0.reuse, R3.reuse ;  /* 0x0000000011117224 */ /* 0x180fe400078e0203 */
[--C-:B------:R-:W-:Y:S02]  /*2b10*/  IMAD R19, R7, R0, R3.reuse ;  /* 0x0000000007137224 */ /* 0x100fe400078e0203 */
[----:B------:R-:W-:Y:S02]  /*2b20*/  IMAD.MOV.U32 R6, RZ, RZ, 0x80 ;  /* 0x00000080ff067424 */ /* 0x000fe400078e00ff */
[----:B------:R-:W-:Y:S01]  /*2b30*/  IMAD.MOV.U32 R9, RZ, RZ, R3 ;  /* 0x000000ffff097224 */ /* 0x000fe200078e0003 */
[----:B0-----:R-:W-:-:S04]  /*2b40*/  UIADD3 UR4, UPT, UPT, UR4, 0x1f, URZ ;  /* 0x0000001f04047890 */ /* 0x001fc8000fffe0ff */
[----:B------:R-:W-:-:S04]  /*2b50*/  USHF.R.S32.HI UR6, URZ, 0x1f, UR4 ;  /* 0x0000001fff067899 */ /* 0x000fc80008011404 */
[----:B------:R-:W-:-:S04]  /*2b60*/  ULEA.HI UR6, UR6, UR4, URZ, 0x5 ;  /* 0x0000000406067291 */ /* 0x000fc8000f8f28ff */
[----:B------:R-:W-:-:S04]  /*2b70*/  ULOP3.LUT UR6, UR6, 0xffffffe0, URZ, 0xc0, !UPT ;  /* 0xffffffe006067892 */ /* 0x000fc8000f8ec0ff */
[----:B------:R-:W-:-:S04]  /*2b80*/  UISETP.LT.AND UP0, UPT, UR6, 0x20, UPT ;  /* 0x000000200600788c */ /* 0x000fc8000bf01270 */
[----:B------:R-:W-:-:S04]  /*2b90*/  USEL UR6, UR6, 0x20, !UP0 ;  /* 0x0000002006067887 */ /* 0x000fc8000c000000 */
[----:B------:R-:W-:-:S04]  /*2ba0*/  UIADD3 UR6, UPT, UPT, UR6, -0x1, URZ ;  /* 0xffffffff06067890 */ /* 0x000fc8000fffe0ff */
[----:B------:R-:W-:-:S04]  /*2bb0*/  ULEA.HI UR6, UR6, 0x1, URZ, 0x1b ;  /* 0x0000000106067891 */ /* 0x000fc8000f8fd8ff */
[----:B------:R-:W-:-:S04]  /*2bc0*/  ULOP3.LUT UR6, UR6, 0xffffff8, URZ, 0xc0, !UPT ;  /* 0x0ffffff806067892 */ /* 0x000fc8000f8ec0ff */
[----:B------:R-:W-:-:S06]  /*2bd0*/  UIADD3 UR6, UPT, UPT, -UR6, URZ, URZ ;  /* 0x000000ff06067290 */ /* 0x000fcc000fffe1ff */
[----:B------:R-:W-:-:S07]  /*2be0*/  IMAD.U32 R16, RZ, RZ, UR6 ;  /* 0x00000006ff107e24 */ /* 0x000fce000f8e00ff */
.L_x_49:
[----:B------:R-:W-:Y:S02]  /*2bf0*/  IMAD.U32 R0, RZ, RZ, UR9 ;  /* 0x00000009ff007e24 */ /* 0x000fe4000f8e00ff */
[----:B------:R-:W-:-:S03]  /*2c00*/  IMAD.WIDE R10, R19, 0x2, R12 ;  /* 0x00000002130a7825 */ /* 0x000fc600078e020c */
[----:B------:R-:W-:Y:S01]  /*2c10*/  ISETP.GE.AND P4, PT, R9, R0, PT ;  /* 0x000000000900720c */ /* 0x000fe20003f86270 */
[----:B------:R-:W-:-:S04]  /*2c20*/  IMAD.WIDE R14, R17, 0x2, R12 ;  /* 0x00000002110e7825 */ /* 0x000fc800078e020c */
[----:B------:R-:W-:-:S08]  /*2c30*/  VIADD R25, R9, 0x20 ;  /* 0x0000002009197836 */ /* 0x000fd00000000000 */
[----:B------:R-:W2:Y:S04]  /*2c40*/  @!P4 LDG.E.U16 R23, desc[UR10][R10.64] ;  /* 0x0000000a0a17c981 */ /* 0x000ea8000c1e1500 */
[----:B------:R-:W3:Y:S01]  /*2c50*/  @!P4 LDG.E.U16 R21, desc[UR10][R14.64] ;  /* 0x0000000a0e15c981 */ /* 0x000ee2000c1e1500 */
[-C--:B------:R-:W-:Y:S01]  /*2c60*/  ISETP.GE.AND P3, PT, R25, R0.reuse, PT ;  /* 0x000000001900720c */ /* 0x080fe20003f66270 */
[C---:B------:R-:W-:Y:S02]  /*2c70*/  VIADD R25, R9.reuse, 0x40 ;  /* 0x0000004009197836 */ /* 0x040fe40000000000 */
[C---:B------:R-:W-:Y:S02]  /*2c80*/  VIADD R29, R9.reuse, 0x80 ;  /* 0x00000080091d7836 */ /* 0x040fe40000000000 */
[----:B------:R-:W-:Y:S01]  /*2c90*/  VIADD R27, R9, 0x60 ;  /* 0x00000060091b7836 */ /* 0x000fe20000000000 */
[-C--:B------:R-:W-:Y:S01]  /*2ca0*/  ISETP.GE.AND P2, PT, R25, R0.reuse, PT ;  /* 0x000000001900720c */ /* 0x080fe20003f46270 */
[----:B------:R-:W-:Y:S01]  /*2cb0*/  VIADD R18, R6, 0xffffff80 ;  /* 0xffffff8006127836 */ /* 0x000fe20000000000 */
[----:B------:R-:W-:-:S02]  /*2cc0*/  ISETP.GE.AND P0, PT, R29, R0, PT ;  /* 0x000000001d00720c */ /* 0x000fc40003f06270 */
[----:B------:R-:W-:Y:S02]  /*2cd0*/  ISETP.GE.AND P1, PT, R27, R0, PT ;  /* 0x000000001b00720c */ /* 0x000fe40003f26270 */
[----:B------:R-:W-:Y:S01]  /*2ce0*/  SHF.R.U32.HI R18, RZ, 0x5, R18 ;  /* 0x00000005ff127819 */ /* 0x000fe20000011612 */
[----:B------:R-:W4:Y:S04]  /*2cf0*/  @!P3 LDG.E.U16 R26, desc[UR10][R10.64+0x40] ;  /* 0x0000400a0a1ab981 */ /* 0x000f28000c1e1500 */
[----:B------:R-:W5:Y:S01]  /*2d00*/  @!P3 LDG.E.U16 R29, desc[UR10][R14.64+0x40] ;  /* 0x0000400a0e1db981 */ /* 0x000f62000c1e1500 */
[----:B------:R-:W-:-:S03]  /*2d10*/  IMAD R18, R18, 0x2, R1 ;  /* 0x0000000212127824 */ /* 0x000fc600078e0201 */
[----:B------:R-:W5:Y:S01]  /*2d20*/  @!P2 LDG.E.U16 R27, desc[UR10][R10.64+0x80] ;  /* 0x0000800a0a1ba981 */ /* 0x000f62000c1e1500 */
[----:B------:R-:W-:-:S03]  /*2d30*/  IADD3 R25, PT, PT, R9, 0xa0, RZ ;  /* 0x000000a009197810 */ /* 0x000fc60007ffe0ff */
[----:B------:R-:W5:Y:S04]  /*2d40*/  @!P1 LDG.E.U16 R22, desc[UR10][R10.64+0xc0] ;  /* 0x0000c00a0a169981 */ /* 0x000f68000c1e1500 */
[----:B------:R-:W5:Y:S04]  /*2d50*/  @!P0 LDG.E.U16 R20, desc[UR10][R10.64+0x100] ;  /* 0x0001000a0a148981 */ /* 0x000f68000c1e1500 */
[----:B------:R-:W5:Y:S04]  /*2d60*/  @!P1 LDG.E.U16 R28, desc[UR10][R14.64+0xc0] ;  /* 0x0000c00a0e1c9981 */ /* 0x000f68000c1e1500 */
[----:B--2---:R-:W-:Y:S04]  /*2d70*/  @!P4 STL.U16 [R18], R23 ;  /* 0x000000171200c387 */ /* 0x004fe80000100400 */
[----:B---3--:R0:W-:Y:S01]  /*2d80*/  @!P4 STL.U16 [R18+0xc], R21 ;  /* 0x00000c151200c387 */ /* 0x0081e20000100400 */
[----:B------:R-:W-:Y:S01]  /*2d90*/  ISETP.GE.AND P4, PT, R25, R0, PT ;  /* 0x000000001900720c */ /* 0x000fe20003f86270 */
[----:B------:R-:W-:-:S05]  /*2da0*/  VIADD R25, R9, 0xc0 ;  /* 0x000000c009197836 */ /* 0x000fca0000000000 */
[-C--:B------:R-:W-:Y:S01]  /*2db0*/  ISETP.GE.AND P5, PT, R25, R0.reuse, PT ;  /* 0x000000001900720c */ /* 0x080fe20003fa6270 */
[----:B------:R-:W-:Y:S01]  /*2dc0*/  VIADD R25, R9, 0xe0 ;  /* 0x000000e009197836 */ /* 0x000fe20000000000 */
[----:B0-----:R-:W2:Y:S04]  /*2dd0*/  @!P2 LDG.E.U16 R21, desc[UR10][R14.64+0x80] ;  /* 0x0000800a0e15a981 */ /* 0x001ea8000c1e1500 */
[----:B------:R-:W-:Y:S01]  /*2de0*/  ISETP.GE.AND P6, PT, R25, R0, PT ;  /* 0x000000001900720c */ /* 0x000fe20003fc6270 */
[----:B----4-:R0:W-:Y:S04]  /*2df0*/  @!P3 STL.U16 [R18+0x2], R26 ;  /* 0x0000021a1200b387 */ /* 0x0101e80000100400 */
[----:B------:R-:W3:Y:S04]  /*2e00*/  @!P4 LDG.E.U16 R23, desc[UR10][R10.64+0x140] ;  /* 0x0001400a0a17c981 */ /* 0x000ee8000c1e1500 */
[----:B------:R-:W4:Y:S04]  /*2e10*/  @!P5 LDG.E.U16 R25, desc[UR10][R10.64+0x180] ;  /* 0x0001800a0a19d981 */ /* 0x000f28000c1e1500 */
[----:B------:R-:W4:Y:S04]  /*2e20*/  @!P6 LDG.E.U16 R24, desc[UR10][R10.64+0x1c0] ;  /* 0x0001c00a0a18e981 */ /* 0x000f28000c1e1500 */
[----:B-----5:R5:W-:Y:S04]  /*2e30*/  @!P3 STL.U16 [R18+0xe], R29 ;  /* 0x00000e1d1200b387 */ /* 0x020be80000100400 */
[----:B0-----:R-:W4:Y:S04]  /*2e40*/  @!P4 LDG.E.U16 R26, desc[UR10][R14.64+0x140] ;  /* 0x0001400a0e1ac981 */ /* 0x001f28000c1e1500 */
[----:B------:R-:W4:Y:S04]  /*2e50*/  @!P6 LDG.E.U16 R11, desc[UR10][R14.64+0x1c0] ;  /* 0x0001c00a0e0be981 */ /* 0x000f28000c1e1500 */
[----:B-----5:R-:W5:Y:S04]  /*2e60*/  @!P5 LDG.E.U16 R29, desc[UR10][R14.64+0x180] ;  /* 0x0001800a0e1dd981 */ /* 0x020f68000c1e1500 */
[----:B------:R0:W-:Y:S04]  /*2e70*/  @!P2 STL.U16 [R18+0x4], R27 ;  /* 0x0000041b1200a387 */ /* 0x0001e80000100400 */
[----:B0-----:R-:W5:Y:S01]  /*2e80*/  @!P0 LDG.E.U16 R27, desc[UR10][R14.64+0x100] ;  /* 0x0001000a0e1b8981 */ /* 0x001f62000c1e1500 */
[----:B------:R-:W-:-:S03]  /*2e90*/  VIADD R16, R16, 0x8 ;  /* 0x0000000810107836 */ /* 0x000fc60000000000 */
[----:B------:R0:W-:Y:S04]  /*2ea0*/  @!P1 STL.U16 [R18+0x6], R22 ;  /* 0x0000061612009387 */ /* 0x0001e80000100400 */
[----:B------:R0:W-:Y:S04]  /*2eb0*/  @!P1 STL.U16 [R18+0x12], R28 ;  /* 0x0000121c12009387 */ /* 0x0001e80000100400 */
[----:B------:R0:W-:Y:S01]  /*2ec0*/  @!P0 STL.U16 [R18+0x8], R20 ;  /* 0x0000081412008387 */ /* 0x0001e20000100400 */
[----:B------:R-:W-:Y:S02]  /*2ed0*/  VIADD R6, R6, 0x100 ;  /* 0x0000010006067836 */ /* 0x000fe40000000000 */
[----:B------:R-:W-:-:S02]  /*2ee0*/  VIADD R19, R19, 0x100 ;  /* 0x0000010013137836 */ /* 0x000fc40000000000 */
[----:B------:R-:W-:Y:S02]  /*2ef0*/  VIADD R17, R17, 0x100 ;  /* 0x0000010011117836 */ /* 0x000fe40000000000 */
[----:B------:R-:W-:Y:S01]  /*2f00*/  VIADD R9, R9, 0x100 ;  /* 0x0000010009097836 */ /* 0x000fe20000000000 */
[----:B--2---:R0:W-:Y:S04]  /*2f10*/  @!P2 STL.U16 [R18+0x10], R21 ;  /* 0x000010151200a387 */ /* 0x0041e80000100400 */
[----:B---3--:R0:W-:Y:S04]  /*2f20*/  @!P4 STL.U16 [R18+0xa], R23 ;  /* 0x00000a171200c387 */ /* 0x0081e80000100400 */
[----:B----4-:R0:W-:Y:S04]  /*2f30*/  @!P5 STL.U16 [R18+0xc], R25 ;  /* 0x00000c191200d387 */ /* 0x0101e80000100400 */
[----:B------:R0:W-:Y:S04]  /*2f40*/  @!P6 STL.U16 [R18+0xe], R24 ;  /* 0x00000e181200e387 */ /* 0x0001e80000100400 */
[----:B------:R0:W-:Y:S04]  /*2f50*/  @!P4 STL.U16 [R18+0x16], R26 ;  /* 0x0000161a1200c387 */ /* 0x0001e80000100400 */
[----:B------:R0:W-:Y:S04]  /*2f60*/  @!P6 STL.U16 [R18+0x1a], R11 ;  /* 0x00001a0b1200e387 */ /* 0x0001e80000100400 */
[----:B-----5:R0:W-:Y:S04]  /*2f70*/  @!P5 STL.U16 [R18+0x18], R29 ;  /* 0x0000181d1200d387 */ /* 0x0201e80000100400 */
[----:B------:R0:W-:Y:S01]  /*2f80*/  @!P0 STL.U16 [R18+0x14], R27 ;  /* 0x0000141b12008387 */ /* 0x0001e20000100400 */
[----:B------:R-:W-:-:S13]  /*2f90*/  ISETP.NE.AND P0, PT, R16, RZ, PT ;  /* 0x000000ff1000720c */ /* 0x000fda0003f05270 */
[----:B0-----:R-:W-:Y:S05]  /*2fa0*/  @P0 BRA `(.L_x_49) ;  /* 0xfffffffc00100947 */ /* 0x001fea000383ffff */
[----:B------:R-:W-:Y:S05]  /*2fb0*/  BSYNC.RECONVERGENT B0 ;  /* 0x0000000000007941 */ /* 0x000fea0003800200 */
.L_x_48:
[----:B------:R-:W-:-:S07]  /*2fc0*/  VIADD R6, R6, 0xffffff80 ;  /* 0xffffff8006067836 */ /* 0x000fce0000000000 */
.L_x_47:
[----:B------:R-:W0:Y:S01]  /*2fd0*/  LDCU UR4, c[0x0][0x380] ;  /* 0x00007000ff0477ac */ /* 0x000e220008000800 */
[----:B------:R-:W-:Y:S01]  /*2fe0*/  BSSY.RECONVERGENT B0, `(.L_x_46) ;  /* 0x0000068000007945 */ /* 0x000fe20003800200 */
        /* <DEDUP_REMOVED lines=9> */
[----:B------:R-:W-:-:S09]  /*3080*/  UISETP.NE.AND UP0, UPT, UR4, URZ, UPT ;  /* 0x000000ff0400728c */ /* 0x000fd2000bf05270 */
[----:B------:R-:W-:Y:S05]  /*3090*/  BRA.U !UP0, `(.L_x_50) ;  /* 0x0000000508707547 */ /* 0x000fea000b800000 */
[----:B------:R-:W0:Y:S01]  /*30a0*/  LDCU UR12, c[0x0][0x388] ;  /* 0x00007100ff0c77ac */ /* 0x000e220008000800 */
[----:B------:R-:W-:Y:S02]  /*30b0*/  UIADD3 UR4, UPT, UPT, UR4, -0x1, URZ ;  /* 0xffffffff04047890 */ /* 0x000fe4000fffe0ff */
[----:B------:R-:W-:Y:S02]  /*30c0*/  UISETP.NE.AND UP1, UPT, UR8, URZ, UPT ;  /* 0x000000ff0800728c */ /* 0x000fe4000bf25270 */
[----:B------:R-:W-:Y:S01]  /*30d0*/  UISETP.GE.U32.AND UP0, UPT, UR4, 0x3, UPT ;  /* 0x000000030400788c */ /* 0x000fe2000bf06070 */
[----:B0-----:R-:W-:-:S08]  /*30e0*/  VIADD R9, R7, UR12 ;  /* 0x0000000c07097c36 */ /* 0x001fd00008000000 */
[----:B------:R-:W-:Y:S05]  /*30f0*/  BRA.U !UP0, `(.L_x_51) ;  /* 0x0000000108a87547 */ /* 0x000fea000b800000 */
[----:B------:R-:W-:Y:S02]  /*3100*/  IMAD.IADD R19, R6, 0x1, R3 ;  /* 0x0000000106137824 */ /* 0x000fe400078e0203 */
[----:B------:R-:W-:Y:S02]  /*3110*/  IMAD.MOV.U32 R10, RZ, RZ, R12 ;  /* 0x000000ffff0a7224 */ /* 0x000fe400078e000c */
[C---:B------:R-:W-:Y:S01]  /*3120*/  VIADD R11, R19.reuse, 0x20 ;  /* 0x00000020130b7836 */ /* 0x040fe20000000000 */
[C---:B------:R-:W-:Y:S01]  /*3130*/  IADD3 R17, PT, PT, R19.reuse, 0x60, RZ ;  /* 0x0000006013117810 */ /* 0x040fe20007ffe0ff */
[C---:B------:R-:W-:Y:S01]  /*3140*/  VIADD R15, R19.reuse, 0x40 ;  /* 0x00000040130f7836 */ /* 0x040fe20000000000 */
[-C--:B------:R-:W-:Y:S02]  /*3150*/  ISETP.GE.AND P0, PT, R19, R0.reuse, PT ;  /* 0x000000001300720c */ /* 0x080fe40003f06270 */
[-C--:B------:R-:W-:Y:S01]  /*3160*/  ISETP.GE.AND P1, PT, R11, R0.reuse, PT ;  /* 0x000000000b00720c */ /* 0x080fe20003f26270 */
[----:B------:R-:W-:Y:S01]  /*3170*/  IMAD.MOV.U32 R11, RZ, RZ, R13 ;  /* 0x000000ffff0b7224 */ /* 0x000fe200078e000d */
[-C--:B------:R-:W-:Y:S01]  /*3180*/  ISETP.GE.AND P2, PT, R15, R0.reuse, PT ;  /* 0x000000000f00720c */ /* 0x080fe20003f46270 */
[-CC-:B------:R-:W-:Y:S01]  /*3190*/  IMAD R15, R7, R0.reuse, R19.reuse ;  /* 0x00000000070f7224 */ /* 0x180fe200078e0213 */
[-C--:B------:R-:W-:Y:S01]  /*31a0*/  ISETP.GE.AND P3, PT, R17, R0.reuse, PT ;  /* 0x000000001100720c */ /* 0x080fe20003f66270 */
[----:B------:R-:W-:-:S02]  /*31b0*/  IMAD R17, R9, R0, R19 ;  /* 0x0000000009117224 */ /* 0x000fc400078e0213 */
[----:B------:R-:W-:-:S04]  /*31c0*/  IMAD.WIDE R14, R15, 0x2, R10 ;  /* 0x000000020f0e7825 */ /* 0x000fc800078e020a */
[----:B------:R-:W-:Y:S01]  /*31d0*/  IMAD.WIDE R10, R17, 0x2, R10 ;  /* 0x00000002110a7825 */ /* 0x000fe200078e020a */
[----:B------:R-:W2:Y:S04]  /*31e0*/  @!P0 LDG.E.U16 R20, desc[UR10][R14.64] ;  /* 0x0000000a0e148981 */ /* 0x000ea8000c1e1500 */
[----:B------:R-:W3:Y:S04]  /*31f0*/  @!P0 LDG.E.U16 R21, desc[UR10][R10.64] ;  /* 0x0000000a0a158981 */ /* 0x000ee8000c1e1500 */
[----:B------:R-:W4:Y:S04]  /*3200*/  @!P1 LDG.E.U16 R16, desc[UR10][R14.64+0x40] ;  /* 0x0000400a0e109981 */ /* 0x000f28000c1e1500 */
[----:B------:R-:W5:Y:S04]  /*3210*/  @!P1 LDG.E.U16 R19, desc[UR10][R10.64+0x40] ;  /* 0x0000400a0a139981 */ /* 0x000f68000c1e1500 */
[----:B------:R-:W5:Y:S04]  /*3220*/  @!P2 LDG.E.U16 R18, desc[UR10][R14.64+0x80] ;  /* 0x0000800a0e12a981 */ /* 0x000f68000c1e1500 */
[----:B------:R-:W5:Y:S04]  /*3230*/  @!P2 LDG.E.U16 R17, desc[UR10][R10.64+0x80] ;  /* 0x0000800a0a11a981 */ /* 0x000f68000c1e1500 */
[----:B------:R-:W5:Y:S04]  /*3240*/  @!P3 LDG.E.U16 R22, desc[UR10][R14.64+0xc0] ;  /* 0x0000c00a0e16b981 */ /* 0x000f68000c1e1500 */
[----:B------:R-:W5:Y:S01]  /*3250*/  @!P3 LDG.E.U16 R23, desc[UR10][R10.64+0xc0] ;  /* 0x0000c00a0a17b981 */ /* 0x000f62000c1e1500 */
[C---:B------:R-:W-:Y:S01]  /*3260*/  @!P1 VIADD R25, R6.reuse, 0x20 ;  /* 0x0000002006199836 */ /* 0x040fe20000000000 */
[----:B------:R-:W-:Y:S01]  /*3270*/  @!P0 SHF.R.U32.HI R24, RZ, 0x5, R6 ;  /* 0x00000005ff188819 */ /* 0x000fe20000011606 */
[----:B------:R-:W-:-:S02]  /*3280*/  @!P2 VIADD R27, R6, 0x40 ;  /* 0x00000040061ba836 */ /* 0x000fc40000000000 */
[----:B------:R-:W-:Y:S01]  /*3290*/  @!P3 VIADD R29, R6, 0x60 ;  /* 0x00000060061db836 */ /* 0x000fe20000000000 */
[----:B------:R-:W-:Y:S01]  /*32a0*/  @!P1 SHF.R.U32.HI R26, RZ, 0x5, R25 ;  /* 0x00000005ff1a9819 */ /* 0x000fe20000011619 */
[----:B------:R-:W-:Y:S01]  /*32b0*/  @!P0 IMAD R24, R24, 0x2, R1 ;  /* 0x0000000218188824 */ /* 0x000fe200078e0201 */
[----:B------:R-:W-:Y:S01]  /*32c0*/  @!P2 SHF.R.U32.HI R28, RZ, 0x5, R27 ;  /* 0x00000005ff1ca819 */ /* 0x000fe2000001161b */
[----:B------:R-:W-:Y:S01]  /*32d0*/  VIADD R6, R6, 0x80 ;  /* 0x0000008006067836 */ /* 0x000fe20000000000 */
[----:B------:R-:W-:Y:S01]  /*32e0*/  @!P3 SHF.R.U32.HI R29, RZ, 0x5, R29 ;  /* 0x00000005ff1db819 */ /* 0x000fe2000001161d */
[--C-:B------:R-:W-:Y:S02]  /*32f0*/  @!P1 IMAD R26, R26, 0x2, R1.reuse ;  /* 0x000000021a1a9824 */ /* 0x100fe400078e0201 */
[--C-:B------:R-:W-:Y:S02]  /*3300*/  @!P2 IMAD R28, R28, 0x2, R1.reuse ;  /* 0x000000021c1ca824 */ /* 0x100fe400078e0201 */
[----:B------:R-:W-:Y:S01]  /*3310*/  @!P3 IMAD R29, R29, 0x2, R1 ;  /* 0x000000021d1db824 */ /* 0x000fe200078e0201 */
[----:B--2---:R0:W-:Y:S04]  /*3320*/  @!P0 STL.U16 [R24], R20 ;  /* 0x0000001418008387 */ /* 0x0041e80000100400 */
[----:B---3--:R0:W-:Y:S04]  /*3330*/  @!P0 STL.U16 [R24+0xc], R21 ;  /* 0x00000c1518008387 */ /* 0x0081e80000100400 */
[----:B----4-:R0:W-:Y:S04]  /*3340*/  @!P1 STL.U16 [R26], R16 ;  /* 0x000000101a009387 */ /* 0x0101e80000100400 */
[----:B-----5:R0:W-:Y:S04]  /*3350*/  @!P1 STL.U16 [R26+0xc], R19 ;  /* 0x00000c131a009387 */ /* 0x0201e80000100400 */
[----:B------:R0:W-:Y:S04]  /*3360*/  @!P2 STL.U16 [R28], R18 ;  /* 0x000000121c00a387 */ /* 0x0001e80000100400 */
[----:B------:R0:W-:Y:S04]  /*3370*/  @!P2 STL.U16 [R28+0xc], R17 ;  /* 0x00000c111c00a387 */ /* 0x0001e80000100400 */
[----:B------:R0:W-:Y:S04]  /*3380*/  @!P3 STL.U16 [R29], R22 ;  /* 0x000000161d00b387 */ /* 0x0001e80000100400 */
[----:B------:R0:W-:Y:S02]  /*3390*/  @!P3 STL.U16 [R29+0xc], R23 ;  /* 0x00000c171d00b387 */ /* 0x0001e40000100400 */
.L_x_51:
[----:B------:R-:W-:Y:S05]  /*33a0*/  BRA.U !UP1, `(.L_x_50) ;  /* 0x0000000109ac7547 */ /* 0x000fea000b800000 */
[----:B------:R-:W-:-:S09]  /*33b0*/  UISETP.NE.AND UP0, UPT, UR8, 0x1, UPT ;  /* 0x000000010800788c */ /* 0x000fd2000bf05270 */
[----:B------:R-:W-:Y:S05]  /*33c0*/  BRA.U !UP0, `(.L_x_52) ;  /* 0x0000000108607547 */ /* 0x000fea000b800000 */
[----:B0-----:R-:W-:Y:S01]  /*33d0*/  IMAD.IADD R17, R6, 0x1, R3 ;  /* 0x0000000106117824 */ /* 0x001fe200078e0203 */
[----:B------:R-:W-:Y:S01]  /*33e0*/  MOV R14, R12 ;  /* 0x0000000c000e7202 */ /* 0x000fe20000000f00 */
[----:B------:R-:W-:Y:S02]  /*33f0*/  IMAD.MOV.U32 R15, RZ, RZ, R13 ;  /* 0x000000ffff0f7224 */ /* 0x000fe400078e000d */
[C---:B------:R-:W-:Y:S01]  /*3400*/  VIADD R11, R17.reuse, 0x20 ;  /* 0x00000020110b7836 */ /* 0x040fe20000000000 */
[----:B------:R-:W-:-:S04]  /*3410*/  ISETP.GE.AND P0, PT, R17, R0, PT ;  /* 0x000000001100720c */ /* 0x000fc80003f06270 */
[-C--:B------:R-:W-:Y:S01]  /*3420*/  ISETP.GE.AND P1, PT, R11, R0.reuse, PT ;  /* 0x000000000b00720c */ /* 0x080fe20003f26270 */
[-CC-:B------:R-:W-:Y:S02]  /*3430*/  IMAD R11, R7, R0.reuse, R17.reuse ;  /* 0x00000000070b7224 */ /* 0x180fe400078e0211 */
[----:B------:R-:W-:Y:S02]  /*3440*/  IMAD R17, R9, R0, R17 ;  /* 0x0000000009117224 */ /* 0x000fe400078e0211 */
[----:B------:R-:W-:-:S04]  /*3450*/  IMAD.WIDE R10, R11, 0x2, R14 ;  /* 0x000000020b0a7825 */ /* 0x000fc800078e020e */
[----:B------:R-:W-:Y:S01]  /*3460*/  IMAD.WIDE R14, R17, 0x2, R14 ;  /* 0x00000002110e7825 */ /* 0x000fe200078e020e */
[----:B------:R-:W2:Y:S04]  /*3470*/  @!P0 LDG.E.U16 R16, desc[UR10][R10.64] ;  /* 0x0000000a0a108981 */ /* 0x000ea8000c1e1500 */
[----:B------:R-:W3:Y:S04]  /*3480*/  @!P0 LDG.E.U16 R17, desc[UR10][R14.64] ;  /* 0x0000000a0e118981 */ /* 0x000ee8000c1e1500 */
[----:B------:R-:W4:Y:S04]  /*3490*/  @!P1 LDG.E.U16 R18, desc[UR10][R10.64+0x40] ;  /* 0x0000400a0a129981 */ /* 0x000f28000c1e1500 */
[----:B------:R-:W5:Y:S01]  /*34a0*/  @!P1 LDG.E.U16 R19, desc[UR10][R14.64+0x40] ;  /* 0x0000400a0e139981 */ /* 0x000f62000c1e1500 */
[C---:B------:R-:W-:Y:S01]  /*34b0*/  @!P1 VIADD R21, R6.reuse, 0x20 ;  /* 0x0000002006159836 */ /* 0x040fe20000000000 */
[----:B------:R-:W-:Y:S01]  /*34c0*/  @!P0 SHF.R.U32.HI R20, RZ, 0x5, R6 ;  /* 0x00000005ff148819 */ /* 0x000fe20000011606 */
[----:B------:R-:W-:-:S03]  /*34d0*/  VIADD R6, R6, 0x40 ;  /* 0x0000004006067836 */ /* 0x000fc60000000000 */
[----:B------:R-:W-:Y:S01]  /*34e0*/  @!P1 SHF.R.U32.HI R22, RZ, 0x5, R21 ;  /* 0x00000005ff169819 */ /* 0x000fe20000011615 */
[----:B------:R-:W-:-:S04]  /*34f0*/  @!P0 IMAD R20, R20, 0x2, R1 ;  /* 0x0000000214148824 */ /* 0x000fc800078e0201 */
[----:B------:R-:W-:Y:S01]  /*3500*/  @!P1 IMAD R22, R22, 0x2, R1 ;  /* 0x0000000216169824 */ /* 0x000fe200078e0201 */
[----:B--2---:R2:W-:Y:S04]  /*3510*/  @!P0 STL.U16 [R20], R16 ;  /* 0x0000001014008387 */ /* 0x0045e80000100400 */
[----:B---3--:R2:W-:Y:S04]  /*3520*/  @!P0 STL.U16 [R20+0xc], R17 ;  /* 0x00000c1114008387 */ /* 0x0085e80000100400 */
[----:B----4-:R2:W-:Y:S04]  /*3530*/  @!P1 STL.U16 [R22], R18 ;  /* 0x0000001216009387 */ /* 0x0105e80000100400 */
[----:B-----5:R2:W-:Y:S02]  /*3540*/  @!P1 STL.U16 [R22+0xc], R19 ;  /* 0x00000c1316009387 */ /* 0x0205e40000100400 */
.L_x_52:
[----:B------:R-:W-:Y:S01]  /*3550*/  IMAD.IADD R15, R3, 0x1, R6 ;  /* 0x00000001030f7824 */ /* 0x000fe200078e0206 */
[----:B------:R-:W-:-:S04]  /*3560*/  ULOP3.LUT UR6, UR6, 0x20, URZ, 0xc0, !UPT ;  /* 0x0000002006067892 */ /* 0x000fc8000f8ec0ff */
[----:B------:R-:W-:-:S04]  /*3570*/  ISETP.GE.AND P0, PT, R15, R0, PT ;  /* 0x000000000f00720c */ /* 0x000fc80003f06270 */
[----:B------:R-:W-:-:S13]  /*3580*/  ISETP.NE.OR P0, PT, RZ, UR6, P0 ;  /* 0x00000006ff007c0c */ /* 0x000fda0008705670 */
[----:B------:R-:W-:Y:S05]  /*3590*/  @P0 BRA `(.L_x_50) ;  /* 0x0000000000300947 */ /* 0x000fea0003800000 */
[-CC-:B------:R-:W-:Y:S02]  /*35a0*/  IMAD R11, R7, R0.reuse, R15.reuse ;  /* 0x00000000070b7224 */ /* 0x180fe400078e020f */
[----:B------:R-:W-:Y:S02]  /*35b0*/  IMAD R9, R9, R0, R15 ;  /* 0x0000000009097224 */ /* 0x000fe400078e020f */
[----:B------:R-:W-:Y:S02]  /*35c0*/  IMAD.MOV.U32 R14, RZ, RZ, R12 ;  /* 0x000000ffff0e7224 */ /* 0x000fe400078e000c */
[----:B------:R-:W-:Y:S02]  /*35d0*/  IMAD.MOV.U32 R15, RZ, RZ, R13 ;  /* 0x000000ffff0f7224 */ /* 0x000fe400078e000d */
[----:B------:R-:W-:-:S04]  /*35e0*/  IMAD.WIDE R10, R11, 0x2, R14 ;  /* 0x000000020b0a7825 */ /* 0x000fc800078e020e */
[----:B------:R-:W-:Y:S02]  /*35f0*/  IMAD.WIDE R14, R9, 0x2, R14 ;  /* 0x00000002090e7825 */ /* 0x000fe400078e020e */
[----:B------:R-:W3:Y:S04]  /*3600*/  LDG.E.U16 R11, desc[UR10][R10.64] ;  /* 0x0000000a0a0b7981 */ /* 0x000ee8000c1e1500 */
[----:B------:R-:W4:Y:S01]  /*3610*/  LDG.E.U16 R15, desc[UR10][R14.64] ;  /* 0x0000000a0e0f7981 */ /* 0x000f22000c1e1500 */
[----:B------:R-:W-:-:S05]  /*3620*/  SHF.R.U32.HI R6, RZ, 0x5, R6 ;  /* 0x00000005ff067819 */ /* 0x000fca0000011606 */
[----:B------:R-:W-:-:S05]  /*3630*/  IMAD R6, R6, 0x2, R1 ;  /* 0x0000000206067824 */ /* 0x000fca00078e0201 */
[----:B---3--:R3:W-:Y:S04]  /*3640*/  STL.U16 [R6], R11 ;  /* 0x0000000b06007387 */ /* 0x0087e80000100400 */
[----:B----4-:R3:W-:Y:S02]  /*3650*/  STL.U16 [R6+0xc], R15 ;  /* 0x00000c0f06007387 */ /* 0x0107e40000100400 */
.L_x_50:
[----:B------:R-:W-:Y:S05]  /*3660*/  BSYNC.RECONVERGENT B0 ;  /* 0x0000000000007941 */ /* 0x000fea0003800200 */
.L_x_46:
[----:B------:R-:W-:Y:S01]  /*3670*/  ISETP.NE.AND P0, PT, R2, RZ, PT ;  /* 0x000000ff0200720c */ /* 0x000fe20003f05270 */
[----:B------:R-:W-:-:S12]  /*3680*/  BSSY B1, `(.L_x_53) ;  /* 0x0000100000017945 */ /* 0x000fd80003800000 */
[----:B------:R-:W-:Y:S05]  /*3690*/  @!P0 BRA `(.L_x_54) ;  /* 0x0000000c00f88947 */ /* 0x000fea0003800000 */
[----:B---3--:R-:W-:-:S07]  /*36a0*/  IMAD.MOV.U32 R15, RZ, RZ, RZ ;  /* 0x000000ffff0f7224 */ /* 0x008fce00078e00ff */
.L_x_75:
[C---:B------:R-:W-:Y:S01]  /*36b0*/  LEA R9, R15.reuse, UR7, 0x2 ;  /* 0x000000070f097c11 */ /* 0x040fe2000f8e10ff */
[----:B------:R-:W3:Y:S01]  /*36c0*/  LDCU UR4, c[0x0][0x380] ;  /* 0x00007000ff0477ac */ /* 0x000ee20008000800 */
[----:B------:R-:W-:Y:S01]  /*36d0*/  VIADD R15, R15, 0x1 ;  /* 0x000000010f0f7836 */ /* 0x000fe20000000000 */
[----:B------:R-:W-:-:S03]  /*36e0*/  PRMT R6, RZ, 0x7610, R6 ;  /* 0x00007610ff067816 */ /* 0x000fc60000000006 */
[----:B------:R-:W4:Y:S01]  /*36f0*/  LDS R9, [R9] ;  /* 0x0000000009097984 */ /* 0x000f220000000800 */
[----:B------:R-:W-:Y:S01]  /*3700*/  ISETP.NE.AND P0, PT, R15, R2, PT ;  /* 0x000000020f00720c */ /* 0x000fe20003f05270 */
[----:B---3--:R-:W-:-:S05]  /*3710*/  IMAD.U32 R0, RZ, RZ, UR4 ;  /* 0x00000004ff007e24 */ /* 0x008fca000f8e00ff */
[----:B------:R-:W-:-:S13]  /*3720*/  ISETP.GE.AND P1, PT, R0, 0x1, PT ;  /* 0x000000010000780c */ /* 0x000fda0003f26270 */
[----:B0-----:R-:W-:Y:S05]  /*3730*/  @!P1 BRA `(.L_x_55) ;  /* 0x0000000c00389947 */ /* 0x001fea0003800000 */
[----:B------:R-:W3:Y:S01]  /*3740*/  S2UR UR6, SR_CgaCtaId ;  /* 0x00000000000679c3 */ /* 0x000ee20000008800 */
[----:B------:R-:W-:Y:S01]  /*3750*/  UMOV UR4, 0x400 ;  /* 0x0000040000047882 */ /* 0x000fe20000000000 */
[----:B------:R-:W-:Y:S01]  /*3760*/  BSSY.RECONVERGENT B0, `(.L_x_55) ;  /* 0x00000cb000007945 */ /* 0x000fe20003800200 */
[----:B---3--:R-:W-:-:S06]  /*3770*/  ULEA UR4, UR6, UR4, 0x18 ;  /* 0x0000000406047291 */ /* 0x008fcc000f8ec0ff */
[----:B----4-:R-:W-:-:S05]  /*3780*/  LEA R6, R9, UR4, 0x2 ;  /* 0x0000000409067c11 */ /* 0x010fca000f8e10ff */
[----:B------:R-:W0:Y:S01]  /*3790*/  LDCU UR4, c[0x0][0x388] ;  /* 0x00007100ff0477ac */ /* 0x000e220008000800 */
[----:B------:R-:W3:Y:S01]  /*37a0*/  LDS R6, [R6] ;  /* 0x0000000006067984 */ /* 0x000ee20000000800 */
[----:B012---:R-:W-:Y:S01]  /*37b0*/  IMAD R17, R8, UR4, R9 ;  /* 0x0000000408117c24 */ /* 0x007fe2000f8e0209 */
[----:B---3--:R-:W-:-:S13]  /*37c0*/  ISETP.NE.AND P1, PT, R6, RZ, PT ;  /* 0x000000ff0600720c */ /* 0x008fda0003f25270 */
[----:B------:R-:W-:Y:S05]  /*37d0*/  @P1 BRA `(.L_x_56) ;  /* 0x0000000400881947 */ /* 0x000fea0003800000 */
[----:B------:R-:W-:Y:S01]  /*37e0*/  ISETP.GE.AND P1, PT, R0, 0x61, PT ;  /* 0x000000610000780c */ /* 0x000fe20003f26270 */
[----:B------:R-:W-:Y:S01]  /*37f0*/  HFMA2 R14, -RZ, RZ, 0, 0 ;  /* 0x00000000ff0e7431 */ /* 0x000fe200000001ff */
[----:B------:R-:W-:-:S11]  /*3800*/  PRMT R6, RZ, 0x7610, R6 ;  /* 0x00007610ff067816 */ /* 0x000fd60000000006 */
[----:B------:R-:W-:Y:S05]  /*3810*/  @!P1 BRA `(.L_x_57) ;  /* 0x0000000000b49947 */ /* 0x000fea0003800000 */
[----:B------:R-:W-:Y:S01]  /*3820*/  BSSY.RECONVERGENT B2, `(.L_x_57) ;  /* 0x000002c000027945 */ /* 0x000fe20003800200 */
[----:B------:R-:W-:Y:S01]  /*3830*/  IMAD.MOV.U32 R14, RZ, RZ, RZ ;  /* 0x000000ffff0e7224 */ /* 0x000fe200078e00ff */
[----:B------:R-:W-:Y:S01]  /*3840*/  PRMT R6, RZ, 0x7610, R6 ;  /* 0x00007610ff067816 */ /* 0x000fe20000000006 */
[----:B------:R-:W-:-:S07]  /*3850*/  IMAD.MOV.U32 R16, RZ, RZ, RZ ;  /* 0x000000ffff107224 */ /* 0x000fce00078e00ff */
.L_x_58:
[----:B------:R-:W0:Y:S01]  /*3860*/  LDCU UR4, c[0x0][0x380] ;  /* 0x00007000ff0477ac */ /* 0x000e220008000800 */
[--C-:B------:R-:W-:Y:S01]  /*3870*/  IMAD.IADD R23, R3, 0x1, R14.reuse ;  /* 0x0000000103177824 */ /* 0x100fe200078e020e */
[----:B------:R-:W-:Y:S01]  /*3880*/  SHF.R.U32.HI R18, RZ, 0x5, R14 ;  /* 0x00000005ff127819 */ /* 0x000fe2000001160e */
[----:B------:R-:W-:Y:S01]  /*3890*/  IMAD.MOV.U32 R10, RZ, RZ, R12 ;  /* 0x000000ffff0a7224 */ /* 0x000fe200078e000c */
[----:B------:R-:W-:Y:S01]  /*38a0*/  PRMT R20, RZ, 0x7610, R20 ;  /* 0x00007610ff147816 */ /* 0x000fe20000000014 */
[C---:B------:R-:W-:Y:S01]  /*38b0*/  VIADD R11, R23.reuse, 0x20 ;  /* 0x00000020170b7836 */ /* 0x040fe20000000000 */
[----:B------:R-:W-:Y:S01]  /*38c0*/  PRMT R25, RZ, 0x7610, R25 ;  /* 0x00007610ff197816 */ /* 0x000fe20000000019 */
[C---:B------:R-:W-:Y:S02]  /*38d0*/  VIADD R19, R23.reuse, 0x40 ;  /* 0x0000004017137836 */ /* 0x040fe40000000000 */
[----:B------:R-:W-:Y:S02]  /*38e0*/  VIADD R21, R23, 0x60 ;  /* 0x0000006017157836 */ /* 0x000fe40000000000 */
[----:B------:R-:W-:-:S02]  /*38f0*/  IMAD R18, R18, 0x2, R1 ;  /* 0x0000000212127824 */ /* 0x000fc400078e0201 */
[----:B0-----:R-:W-:-:S05]  /*3900*/  IMAD.U32 R0, RZ, RZ, UR4 ;  /* 0x00000004ff007e24 */ /* 0x001fca000f8e00ff */
[-C--:B------:R-:W-:Y:S02]  /*3910*/  ISETP.GE.AND P1, PT, R23, R0.reuse, PT ;  /* 0x000000001700720c */ /* 0x080fe40003f26270 */
[-C--:B------:R-:W-:Y:S01]  /*3920*/  ISETP.GE.AND P2, PT, R11, R0.reuse, PT ;  /* 0x000000000b00720c */ /* 0x080fe20003f46270 */
[----:B------:R-:W-:Y:S01]  /*3930*/  IMAD.MOV.U32 R11, RZ, RZ, R13 ;  /* 0x000000ffff0b7224 */ /* 0x000fe200078e000d */
[-C--:B------:R-:W-:Y:S01]  /*3940*/  ISETP.GE.AND P3, PT, R19, R0.reuse, PT ;  /* 0x000000001300720c */ /* 0x080fe20003f66270 */
[-C--:B------:R-:W-:Y:S01]  /*3950*/  IMAD R19, R17, R0.reuse, R23 ;  /* 0x0000000011137224 */ /* 0x080fe200078e0217 */
[----:B------:R-:W-:Y:S02]  /*3960*/  ISETP.GE.AND P4, PT, R21, R0, PT ;  /* 0x000000001500720c */ /* 0x000fe40003f86270 */
[----:B------:R-:W-:Y:S01]  /*3970*/  PRMT R21, RZ, 0x7610, R21 ;  /* 0x00007610ff157816 */ /* 0x000fe20000000015 */
[----:B------:R-:W-:Y:S01]  /*3980*/  IMAD.WIDE R10, R19, 0x2, R10 ;  /* 0x00000002130a7825 */ /* 0x000fe200078e020a */
[----:B------:R-:W-:-:S02]  /*3990*/  PRMT R23, RZ, 0x7610, R23 ;  /* 0x00007610ff177816 */ /* 0x000fc40000000017 */
[----:B------:R-:W-:Y:S01]  /*39a0*/  PRMT R22, RZ, 0x7610, R22 ;  /* 0x00007610ff167816 */ /* 0x000fe20000000016 */
[----:B------:R-:W2:Y:S01]  /*39b0*/  @!P1 LDL.U16 R20, [R18] ;  /* 0x0000000012149983 */ /* 0x000ea20000100400 */
[----:B------:R-:W-:Y:S02]  /*39c0*/  PRMT R24, RZ, 0x7610, R24 ;  /* 0x00007610ff187816 */ /* 0x000fe40000000018 */
[----:B------:R-:W-:Y:S01]  /*39d0*/  PRMT R19, RZ, 0x7610, R19 ;  /* 0x00007610ff137816 */ /* 0x000fe20000000013 */
[----:B------:R-:W2:Y:S01]  /*39e0*/  @!P1 LDG.E.U16 R21, desc[UR10][R10.64] ;  /* 0x0000000a0a159981 */ /* 0x000ea2000c1e1500 */
[----:B------:R-:W-:-:S03]  /*39f0*/  PRMT R26, RZ, 0x7610, R26 ;  /* 0x00007610ff1a7816 */ /* 0x000fc6000000001a */
[----:B------:R-:W3:Y:S04]  /*3a00*/  @!P2 LDG.E.U16 R23, desc[UR10][R10.64+0x40] ;  /* 0x0000400a0a17a981 */ /* 0x000ee8000c1e1500 */
[----:B------:R-:W3:Y:S04]  /*3a10*/  @!P2 LDL.U16 R22, [R18+0x2] ;  /* 0x000002001216a983 */ /* 0x000ee80000100400 */
[----:B------:R-:W4:Y:S04]  /*3a20*/  @!P3 LDG.E.U16 R25, desc[UR10][R10.64+0x80] ;  /* 0x0000800a0a19b981 */ /* 0x000f28000c1e1500 */
[----:B------:R-:W4:Y:S04]  /*3a30*/  @!P3 LDL.U16 R24, [R18+0x4] ;  /* 0x000004001218b983 */ /* 0x000f280000100400 */
[----:B------:R2:W5:Y:S04]  /*3a40*/  @!P4 LDG.E.U16 R19, desc[UR10][R10.64+0xc0] ;  /* 0x0000c00a0a13c981 */ /* 0x000568000c1e1500 */
[----:B------:R-:W5:Y:S01]  /*3a50*/  @!P4 LDL.U16 R26, [R18+0x6] ;  /* 0x00000600121ac983 */ /* 0x000f620000100400 */
[----:B------:R-:W-:-:S05]  /*3a60*/  VIADD R16, R16, 0x4 ;  /* 0x0000000410107836 */ /* 0x000fca0000000000 */
[----:B------:R-:W-:Y:S01]  /*3a70*/  ISETP.NE.AND P1, PT, R16, UR5, PT ;  /* 0x0000000510007c0c */ /* 0x000fe2000bf25270 */
[----:B------:R-:W-:Y:S02]  /*3a80*/  VIADD R14, R14, 0x80 ;  /* 0x000000800e0e7836 */ /* 0x000fe40000000000 */
[----:B--2---:R-:W-:-:S04]  /*3a90*/  HFMA2 R11, R21.H0_H0, R20.H0_H0, R6.H0_H0 ;  /* 0x20000014150b7231 */ /* 0x004fc80000040806 */
[----:B---3--:R-:W-:-:S04]  /*3aa0*/  HFMA2 R11, R23.H0_H0, R22.H0_H0, R11.H0_H0 ;  /* 0x20000016170b7231 */ /* 0x008fc8000004080b */
[----:B----4-:R-:W-:-:S04]  /*3ab0*/  HFMA2 R11, R25.H0_H0, R24.H0_H0, R11.H0_H0 ;  /* 0x20000018190b7231 */ /* 0x010fc8000004080b */
[----:B-----5:R-:W-:Y:S01]  /*3ac0*/  HFMA2 R6, R19.H0_H0, R26.H0_H0, R11.H0_H0 ;  /* 0x2000001a13067231 */ /* 0x020fe2000004080b */
[----:B------:R-:W-:Y:S06]  /*3ad0*/  @P1 BRA `(.L_x_58) ;  /* 0xfffffffc00601947 */ /* 0x000fec000383ffff */
[----:B------:R-:W-:Y:S05]  /*3ae0*/  BSYNC.RECONVERGENT B2 ;  /* 0x0000000000027941 */ /* 0x000fea0003800200 */
.L_x_57:
[----:B------:R-:W-:-:S09]  /*3af0*/  UISETP.NE.AND UP0, UPT, UR8, URZ, UPT ;  /* 0x000000ff0800728c */ /* 0x000fd2000bf05270 */
[----:B------:R-:W-:Y:S05]  /*3b00*/  BRA.U !UP0, `(.L_x_59) ;  /* 0x0000000908407547 */ /* 0x000fea000b800000 */
[----:B------:R-:W-:Y:S01]  /*3b10*/  IADD3 R19, PT, PT, R3, R14, RZ ;  /* 0x0000000e03137210 */ /* 0x000fe20007ffe0ff */
[----:B------:R-:W-:Y:S01]  /*3b20*/  IMAD.MOV.U32 R10, RZ, RZ, R12 ;  /* 0x000000ffff0a7224 */ /* 0x000fe200078e000c */
[----:B------:R-:W-:Y:S01]  /*3b30*/  BSSY.RECONVERGENT B2, `(.L_x_60) ;  /* 0x000000c000027945 */ /* 0x000fe20003800200 */
[----:B------:R-:W-:Y:S01]  /*3b40*/  IMAD.MOV.U32 R11, RZ, RZ, R13 ;  /* 0x000000ffff0b7224 */ /* 0x000fe200078e000d */
[-C--:B------:R-:W-:Y:S01]  /*3b50*/  ISETP.GE.AND P1, PT, R19, R0.reuse, PT ;  /* 0x000000001300720c */ /* 0x080fe20003f26270 */
[----:B------:R-:W-:Y:S01]  /*3b60*/  IMAD R17, R17, R0, R19 ;  /* 0x0000000011117224 */ /* 0x000fe200078e0213 */
[----:B------:R-:W-:Y:S02]  /*3b70*/  PRMT R21, RZ, 0x7610, R21 ;  /* 0x00007610ff157816 */ /* 0x000fe40000000015 */
[----:B------:R-:W-:Y:S01]  /*3b80*/  PRMT R16, RZ, 0x7610, R16 ;  /* 0x00007610ff107816 */ /* 0x000fe20000000010 */
[----:B------:R-:W-:-:S08]  /*3b90*/  IMAD.WIDE R10, R17, 0x2, R10 ;  /* 0x00000002110a7825 */ /* 0x000fd000078e020a */
[----:B------:R-:W-:Y:S05]  /*3ba0*/  @P1 BRA `(.L_x_61) ;  /* 0x0000000000101947 */ /* 0x000fea0003800000 */
[----:B------:R-:W-:Y:S01]  /*3bb0*/  SHF.R.U32.HI R16, RZ, 0x5, R14 ;  /* 0x00000005ff107819 */ /* 0x000fe2000001160e */
[----:B------:R0:W5:Y:S04]  /*3bc0*/  LDG.E.U16 R21, desc[UR10][R10.64] ;  /* 0x0000000a0a157981 */ /* 0x000168000c1e1500 */
[----:B------:R-:W-:-:S06]  /*3bd0*/  IMAD R16, R16, 0x2, R1 ;  /* 0x0000000210107824 */ /* 0x000fcc00078e0201 */
[----:B0-----:R-:W5:Y:S02]  /*3be0*/  LDL.U16 R16, [R16] ;  /* 0x0000000010107983 */ /* 0x001f640000100400 */
.L_x_61:
[----:B------:R-:W-:Y:S05]  /*3bf0*/  BSYNC.RECONVERGENT B2 ;  /* 0x0000000000027941 */ /* 0x000fea0003800200 */
.L_x_60:
[----:B------:R-:W-:Y:S01]  /*3c00*/  UISETP.NE.AND UP0, UPT, UR8, 0x1, UPT ;  /* 0x000000010800788c */ /* 0x000fe2000bf05270 */
[----:B-----5:R-:W-:-:S08]  /*3c10*/  HFMA2 R6, R21.H0_H0, R16.H0_H0, R6.H0_H0 ;  /* 0x2000001015067231 */ /* 0x020fd00000040806 */
[----:B------:R-:W-:Y:S05]  /*3c20*/  BRA.U !UP0, `(.L_x_59) ;  /* 0x0000000508f87547 */ /* 0x000fea000b800000 */
[----:B------:R-:W-:Y:S01]  /*3c30*/  VIADD R17, R19, 0x20 ;  /* 0x0000002013117836 */ /* 0x000fe20000000000 */
[----:B------:R-:W-:Y:S01]  /*3c40*/  BSSY.RECONVERGENT B2, `(.L_x_62) ;  /* 0x000000a000027945 */ /* 0x000fe20003800200 */
[----:B------:R-:W-:-:S03]  /*3c50*/  PRMT R16, RZ, 0x7610, R16 ;  /* 0x00007610ff107816 */ /* 0x000fc60000000010 */
[----:B------:R-:W-:Y:S02]  /*3c60*/  ISETP.GE.AND P1, PT, R17, R0, PT ;  /* 0x000000001100720c */ /* 0x000fe40003f26270 */
[----:B------:R-:W-:-:S11]  /*3c70*/  PRMT R17, RZ, 0x7610, R17 ;  /* 0x00007610ff117816 */ /* 0x000fd60000000011 */
[----:B------:R-:W-:Y:S05]  /*3c80*/  @P1 BRA `(.L_x_63) ;  /* 0x0000000000141947 */ /* 0x000fea0003800000 */
[----:B------:R-:W-:Y:S01]  /*3c90*/  VIADD R16, R14, 0x20 ;  /* 0x000000200e107836 */ /* 0x000fe20000000000 */
[----:B------:R0:W5:Y:S04]  /*3ca0*/  LDG.E.U16 R17, desc[UR10][R10.64+0x40] ;  /* 0x0000400a0a117981 */ /* 0x000168000c1e1500 */
[----:B------:R-:W-:-:S05]  /*3cb0*/  SHF.R.U32.HI R16, RZ, 0x5, R16 ;  /* 0x00000005ff107819 */ /* 0x000fca0000011610 */
[----:B------:R-:W-:-:S06]  /*3cc0*/  IMAD R16, R16, 0x2, R1 ;  /* 0x0000000210107824 */ /* 0x000fcc00078e0201 */
[----:B0-----:R-:W5:Y:S02]  /*3cd0*/  LDL.U16 R16, [R16] ;  /* 0x0000000010107983 */ /* 0x001f640000100400 */
.L_x_63:
[----:B------:R-:W-:Y:S05]  /*3ce0*/  BSYNC.RECONVERGENT B2 ;  /* 0x0000000000027941 */ /* 0x000fea0003800200 */
.L_x_62:
[----:B------:R-:W-:Y:S01]  /*3cf0*/  UISETP.NE.AND UP0, UPT, UR8, 0x2, UPT ;  /* 0x000000020800788c */ /* 0x000fe2000bf05270 */
[----:B-----5:R-:W-:-:S08]  /*3d00*/  HFMA2 R6, R17.H0_H0, R16.H0_H0, R6.H0_H0 ;  /* 0x2000001011067231 */ /* 0x020fd00000040806 */
[----:B------:R-:W-:Y:S05]  /*3d10*/  BRA.U !UP0, `(.L_x_59) ;  /* 0x0000000508bc7547 */ /* 0x000fea000b800000 */
[----:B------:R-:W-:Y:S01]  /*3d20*/  VIADD R19, R19, 0x40 ;  /* 0x0000004013137836 */ /* 0x000fe20000000000 */
[----:B------:R-:W-:Y:S01]  /*3d30*/  BSSY.RECONVERGENT B2, `(.L_x_64) ;  /* 0x000000a000027945 */ /* 0x000fe20003800200 */
[----:B------:R-:W-:Y:S02]  /*3d40*/  PRMT R17, RZ, 0x7610, R17 ;  /* 0x00007610ff117816 */ /* 0x000fe40000000011 */
[----:B------:R-:W-:Y:S02]  /*3d50*/  PRMT R16, RZ, 0x7610, R16 ;  /* 0x00007610ff107816 */ /* 0x000fe40000000010 */
[----:B------:R-:W-:-:S13]  /*3d60*/  ISETP.GE.AND P1, PT, R19, R0, PT ;  /* 0x000000001300720c */ /* 0x000fda0003f26270 */
[----:B------:R-:W-:Y:S05]  /*3d70*/  @P1 BRA `(.L_x_65) ;  /* 0x0000000000141947 */ /* 0x000fea0003800000 */
[----:B------:R-:W-:Y:S01]  /*3d80*/  VIADD R14, R14, 0x40 ;  /* 0x000000400e0e7836 */ /* 0x000fe20000000000 */
[----:B------:R0:W5:Y:S04]  /*3d90*/  LDG.E.U16 R17, desc[UR10][R10.64+0x80] ;  /* 0x0000800a0a117981 */ /* 0x000168000c1e1500 */
[----:B------:R-:W-:-:S05]  /*3da0*/  SHF.R.U32.HI R14, RZ, 0x5, R14 ;  /* 0x00000005ff0e7819 */ /* 0x000fca000001160e */
[----:B------:R-:W-:-:S05]  /*3db0*/  IMAD R14, R14, 0x2, R1 ;  /* 0x000000020e0e7824 */ /* 0x000fca00078e0201 */
[----:B------:R0:W5:Y:S02]  /*3dc0*/  LDL.U16 R16, [R14] ;  /* 0x000000000e107983 */ /* 0x0001640000100400 */
.L_x_65:
[----:B------:R-:W-:Y:S05]  /*3dd0*/  BSYNC.RECONVERGENT B2 ;  /* 0x0000000000027941 */ /* 0x000fea0003800200 */
.L_x_64:
[----:B-----5:R-:W-:Y:S01]  /*3de0*/  HFMA2 R6, R17.H0_H0, R16.H0_H0, R6.H0_H0 ;  /* 0x2000001011067231 */ /* 0x020fe20000040806 */
[----:B------:R-:W-:Y:S06]  /*3df0*/  BRA `(.L_x_59) ;  /* 0x0000000400847947 */ /* 0x000fec0003800000 */
.L_x_56:
[----:B------:R-:W-:Y:S01]  /*3e00*/  ISETP.GE.AND P1, PT, R0, 0x61, PT ;  /* 0x000000610000780c */ /* 0x000fe20003f26270 */
[----:B------:R-:W-:Y:S01]  /*3e10*/  IMAD.MOV.U32 R14, RZ, RZ, RZ ;  /* 0x000000ffff0e7224 */ /* 0x000fe200078e00ff */
[----:B------:R-:W-:-:S11]  /*3e20*/  PRMT R6, RZ, 0x7610, R6 ;  /* 0x00007610ff067816 */ /* 0x000fd60000000006 */
[----:B------:R-:W-:Y:S05]  /*3e30*/  @!P1 BRA `(.L_x_66) ;  /* 0x0000000000b49947 */ /* 0x000fea0003800000 */
[----:B------:R-:W-:Y:S01]  /*3e40*/  BSSY.RECONVERGENT B2, `(.L_x_66) ;  /* 0x000002c000027945 */ /* 0x000fe20003800200 */
[----:B------:R-:W-:Y:S01]  /*3e50*/  IMAD.MOV.U32 R14, RZ, RZ, RZ ;  /* 0x000000ffff0e7224 */ /* 0x000fe200078e00ff */
[----:B------:R-:W-:Y:S01]  /*3e60*/  PRMT R6, RZ, 0x7610, R6 ;  /* 0x00007610ff067816 */ /* 0x000fe20000000006 */
[----:B------:R-:W-:-:S07]  /*3e70*/  IMAD.MOV.U32 R16, RZ, RZ, RZ ;  /* 0x000000ffff107224 */ /* 0x000fce00078e00ff */
.L_x_67:
[----:B------:R-:W0:Y:S01]  /*3e80*/  LDCU UR4, c[0x0][0x380] ;  /* 0x00007000ff0477ac */ /* 0x000e220008000800 */
[----:B------:R-:W-:Y:S01]  /*3e90*/  IADD3 R23, PT, PT, R3, R14, RZ ;  /* 0x0000000e03177210 */ /* 0x000fe20007ffe0ff */
[----:B------:R-:W-:Y:S01]  /*3ea0*/  IMAD.MOV.U32 R10, RZ, RZ, R12 ;  /* 0x000000ffff0a7224 */ /* 0x000fe200078e000c */
[----:B------:R-:W-:Y:S02]  /*3eb0*/  SHF.R.U32.HI R18, RZ, 0x5, R14 ;  /* 0x00000005ff127819 */ /* 0x000fe4000001160e */
[----:B------:R-:W-:Y:S01]  /*3ec0*/  PRMT R20, RZ, 0x7610, R20 ;  /* 0x00007610ff147816 */ /* 0x000fe20000000014 */
[C---:B------:R-:W-:Y:S01]  /*3ed0*/  VIADD R11, R23.reuse, 0x20 ;  /* 0x00000020170b7836 */ /* 0x040fe20000000000 */
[----:B------:R-:W-:Y:S01]  /*3ee0*/  PRMT R25, RZ, 0x7610, R25 ;  /* 0x00007610ff197816 */ /* 0x000fe20000000019 */
[C---:B------:R-:W-:Y:S02]  /*3ef0*/  VIADD R19, R23.reuse, 0x40 ;  /* 0x0000004017137836 */ /* 0x040fe40000000000 */
[----:B------:R-:W-:-:S02]  /*3f00*/  VIADD R21, R23, 0x60 ;  /* 0x0000006017157836 */ /* 0x000fc40000000000 */
[----:B------:R-:W-:Y:S02]  /*3f10*/  IMAD R18, R18, 0x2, R1 ;  /* 0x0000000212127824 */ /* 0x000fe400078e0201 */
        /* <DEDUP_REMOVED lines=11> */
[----:B------:R-:W2:Y:S01]  /*3fd0*/  @!P1 LDL.U16 R20, [R18+0xc] ;  /* 0x00000c0012149983 */ /* 0x000ea20000100400 */
        /* <DEDUP_REMOVED lines=19> */
.L_x_66:
[----:B------:R-:W-:-:S09]  /*4110*/  UISETP.NE.AND UP0, UPT, UR8, URZ, UPT ;  /* 0x000000ff0800728c */ /* 0x000fd2000bf05270 */
[----:B------:R-:W-:Y:S05]  /*4120*/  BRA.U !UP0, `(.L_x_59) ;  /* 0x0000000108b87547 */ /* 0x000fea000b800000 */
[----:B------:R-:W-:Y:S01]  /*4130*/  IMAD.IADD R19, R3, 0x1, R14 ;  /* 0x0000000103137824 */ /* 0x000fe200078e020e */
[----:B------:R-:W-:Y:S01]  /*4140*/  BSSY.RECONVERGENT B2, `(.L_x_68) ;  /* 0x000000d000027945 */ /* 0x000fe20003800200 */
[----:B------:R-:W-:Y:S01]  /*4150*/  IMAD.MOV.U32 R10, RZ, RZ, R12 ;  /* 0x000000ffff0a7224 */ /* 0x000fe200078e000c */
[----:B------:R-:W-:Y:S01]  /*4160*/  PRMT R21, RZ, 0x7610, R21 ;  /* 0x00007610ff157816 */ /* 0x000fe20000000015 */
[-C--:B------:R-:W-:Y:S01]  /*4170*/  IMAD R17, R17, R0.reuse, R19 ;  /* 0x0000000011117224 */ /* 0x080fe200078e0213 */
[----:B------:R-:W-:Y:S01]  /*4180*/  ISETP.GE.AND P1, PT, R19, R0, PT ;  /* 0x000000001300720c */ /* 0x000fe20003f26270 */
[----:B------:R-:W-:Y:S01]  /*4190*/  IMAD.MOV.U32 R11, RZ, RZ, R13 ;  /* 0x000000ffff0b7224 */ /* 0x000fe200078e000d */
[----:B------:R-:W-:Y:S01]  /*41a0*/  PRMT R16, RZ, 0x7610, R16 ;  /* 0x00007610ff107816 */ /* 0x000fe20000000010 */
[----:B------:R-:W-:-:S10]  /*41b0*/  IMAD.WIDE R10, R17, 0x2, R10 ;  /* 0x00000002110a7825 */ /* 0x000fd400078e020a */
[----:B------:R-:W-:Y:S05]  /*41c0*/  @P1 BRA `(.L_x_69) ;  /* 0x0000000000101947 */ /* 0x000fea0003800000 */
[----:B------:R-:W-:Y:S01]  /*41d0*/  SHF.R.U32.HI R16, RZ, 0x5, R14 ;  /* 0x00000005ff107819 */ /* 0x000fe2000001160e */
[----:B------:R0:W5:Y:S03]  /*41e0*/  LDG.E.U16 R21, desc[UR10][R10.64] ;  /* 0x0000000a0a157981 */ /* 0x000166000c1e1500 */
[----:B------:R-:W-:-:S06]  /*41f0*/  LEA R16, R16, R1, 0x1 ;  /* 0x0000000110107211 */ /* 0x000fcc00078e08ff */
[----:B------:R-:W5:Y:S02]  /*4200*/  LDL.U16 R16, [R16+0xc] ;  /* 0x00000c0010107983 */ /* 0x000f640000100400 */
.L_x_69:
[----:B------:R-:W-:Y:S05]  /*4210*/  BSYNC.RECONVERGENT B2 ;  /* 0x0000000000027941 */ /* 0x000fea0003800200 */
.L_x_68:
        /* <DEDUP_REMOVED lines=13> */
[----:B-1----:R-:W5:Y:S02]  /*42f0*/  LDL.U16 R16, [R16+0xc] ;  /* 0x00000c0010107983 */ /* 0x002f640000100400 */
.L_x_71:
[----:B------:R-:W-:Y:S05]  /*4300*/  BSYNC.RECONVERGENT B2 ;  /* 0x0000000000027941 */ /* 0x000fea0003800200 */
.L_x_70:
        /* <DEDUP_REMOVED lines=13> */
[----:B------:R1:W5:Y:S02]  /*43e0*/  LDL.U16 R16, [R14+0xc] ;  /* 0x00000c000e107983 */ /* 0x0003640000100400 */
.L_x_73:
[----:B------:R-:W-:Y:S05]  /*43f0*/  BSYNC.RECONVERGENT B2 ;  /* 0x0000000000027941 */ /* 0x000fea0003800200 */
.L_x_72:
[----:B-----5:R-:W-:-:S07]  /*4400*/  HFMA2 R6, R17.H0_H0, R16.H0_H0, R6.H0_H0 ;  /* 0x2000001011067231 */ /* 0x020fce0000040806 */
.L_x_59:
[----:B------:R-:W-:Y:S05]  /*4410*/  BSYNC.RECONVERGENT B0 ;  /* 0x0000000000007941 */ /* 0x000fea0003800200 */
.L_x_55:
[----:B01----:R-:W0:Y:S01]  /*4420*/  LDC R11, c[0x0][0x388] ;  /* 0x0000e200ff0b7b82 */ /* 0x003e220000000800 */
[----:B------:R-:W-:Y:S01]  /*4430*/  VIADD R10, R7, 0x2 ;  /* 0x00000002070a7836 */ /* 0x000fe20000000000 */
[----:B------:R-:W-:Y:S01]  /*4440*/  UMOV UR4, 0xffffffff ;  /* 0xffffffff00047882 */ /* 0x000fe20000000000 */
[----:B------:R-:W-:Y:S02]  /*4450*/  ISETP.NE.AND P1, PT, R3, RZ, PT ;  /* 0x000000ff0300720c */ /* 0x000fe40003f25270 */
[----:B------:R-:W-:-:S05]  /*4460*/  IMAD R10, R7, R10, R10 ;  /* 0x0000000a070a7224 */ /* 0x000fca00078e020a */
[----:B------:R-:W-:-:S04]  /*4470*/  LEA.HI R14, R10, R10, RZ, 0x1 ;  /* 0x0000000a0a0e7211 */ /* 0x000fc800078f08ff */
[----:B------:R-:W-:Y:S01]  /*4480*/  SHF.R.S32.HI R14, RZ, 0x1, R14 ;  /* 0x00000001ff0e7819 */ /* 0x000fe2000001140e */
[----:B0-----:R-:W-:-:S05]  /*4490*/  IMAD R11, R11, R11, R11 ;  /* 0x0000000b0b0b7224 */ /* 0x001fca00078e020b */
[----:B--2---:R-:W-:-:S04]  /*44a0*/  LEA.HI R20, R11, R11, RZ, 0x1 ;  /* 0x0000000b0b147211 */ /* 0x004fc800078f08ff */
[----:B------:R-:W-:Y:S01]  /*44b0*/  SHF.R.S32.HI R20, RZ, 0x1, R20 ;  /* 0x00000001ff147819 */ /* 0x000fe20000011414 */
[----:B------:R-:W-:Y:S06]  /*44c0*/  BRA.DIV UR4, `(.L_x_74) ;  /* 0x0000001604607947 */ /* 0x000fec000b800000 */
[----:B------:R-:W-:Y:S01]  /*44d0*/  PRMT R6, R6, 0x5410, R6 ;  /* 0x0000541006067816 */ /* 0x000fe20000000006 */
[----:B------:R-:W0:Y:S01]  /*44e0*/  @!P1 S2R R21, SR_CTAID.X ;  /* 0x0000000000159919 */ /* 0x000e220000002500 */
[----:B------:R-:W-:-:S03]  /*44f0*/  NOP ;  /* 0x0000000000007918 */ /* 0x000fc60000000000 */
[----:B------:R-:W1:Y:S02]  /*4500*/  SHFL.BFLY PT, R10, R6, 0x1, 0x1f ;  /* 0x0c201f00060a7f89 */ /* 0x000e6400000e0000 */
[----:B-1----:R-:W-:Y:S01]  /*4510*/  PRMT R10, R10, 0x5410, R10 ;  /* 0x000054100a0a7816 */ /* 0x002fe2000000000a */
[----:B0-----:R-:W-:Y:S01]  /*4520*/  @!P1 IMAD R21, R20, R21, RZ ;  /* 0x0000001514159224 */ /* 0x001fe200078e02ff */
[----:B------:R-:W-:-:S03]  /*4530*/  @!P1 LOP3.LUT R20, RZ, R7, RZ, 0x33, !PT ;  /* 0x00000007ff149212 */ /* 0x000fc600078e33ff */
[----:B------:R-:W-:Y:S01]  /*4540*/  HADD2 R10, R6.H0_H0, R10.H1_H1 ;  /* 0x3000000a060a7230 */ /* 0x000fe20000000800 */
[----:B----4-:R-:W-:-:S04]  /*4550*/  @!P1 IADD3 R9, PT, PT, R9, R14, R20 ;  /* 0x0000000e09099210 */ /* 0x010fc80007ffe014 */
[----:B------:R-:W0:Y:S02]  /*4560*/  SHFL.BFLY PT, R11, R10, 0x2, 0x1f ;  /* 0x0c401f000a0b7f89 */ /* 0x000e2400000e0000 */
[----:B0-----:R-:W-:-:S05]  /*4570*/  PRMT R11, R11, 0x5410, R11 ;  /* 0x000054100b0b7816 */ /* 0x001fca000000000b */
[----:B------:R-:W-:-:S05]  /*4580*/  HADD2 R11, R10.H0_H0, R11.H1_H1 ;  /* 0x3000000b0a0b7230 */ /* 0x000fca0000000800 */
[----:B------:R-:W0:Y:S02]  /*4590*/  SHFL.BFLY PT, R16, R11, 0x4, 0x1f ;  /* 0x0c801f000b107f89 */ /* 0x000e2400000e0000 */
[----:B0-----:R-:W-:-:S05]  /*45a0*/  PRMT R6, R16, 0x7610, R6 ;  /* 0x0000761010067816 */ /* 0x001fca0000000006 */
[----:B------:R-:W-:-:S05]  /*45b0*/  HADD2 R6, R11.H0_H0, R6.H0_H0 ;  /* 0x200000060b067230 */ /* 0x000fca0000000800 */
[----:B------:R-:W0:Y:S02]  /*45c0*/  SHFL.BFLY PT, R16, R6, 0x8, 0x1f ;  /* 0x0d001f0006107f89 */ /* 0x000e2400000e0000 */
[----:B0-----:R-:W-:-:S05]  /*45d0*/  PRMT R10, R10, 0x5410, R16 ;  /* 0x000054100a0a7816 */ /* 0x001fca0000000010 */
[----:B------:R-:W-:Y:S02]  /*45e0*/  HADD2 R6, R6.H0_H0, R10.H1_H1 ;  /* 0x3000000a06067230 */ /* 0x000fe40000000800 */
[----:B------:R-:W0:Y:S03]  /*45f0*/  @!P1 LDC.64 R10, c[0x0][0x3c8] ;  /* 0x0000f200ff0a9b82 */ /* 0x000e260000000a00 */
[----:B------:R-:W1:Y:S01]  /*4600*/  SHFL.BFLY PT, R22, R6, 0x10, 0x1f ;  /* 0x0e001f0006167f89 */ /* 0x000e6200000e0000 */
[----:B0-----:R-:W-:Y:S01]  /*4610*/  @!P1 IMAD.WIDE R10, R21, 0x2, R10 ;  /* 0x00000002150a9825 */ /* 0x001fe200078e020a */
[----:B-1----:R-:W-:-:S03]  /*4620*/  PRMT R22, R22, 0x5410, R22 ;  /* 0x0000541016167816 */ /* 0x002fc60000000016 */
[----:B------:R-:W-:-:S04]  /*4630*/  @!P1 IMAD.WIDE R10, R9, 0x2, R10 ;  /* 0x00000002090a9825 */ /* 0x000fc800078e020a */
[----:B------:R-:W-:-:S05]  /*4640*/  HADD2 R14, R6.H0_H0, R22.H1_H1 ;  /* 0x30000016060e7230 */ /* 0x000fca0000000800 */
[----:B------:R0:W-:Y:S01]  /*4650*/  @!P1 STG.E.U16 desc[UR10][R10.64], R14 ;  /* 0x0000000e0a009986 */ /* 0x0001e2000c10150a */
[----:B------:R-:W-:Y:S01]  /*4660*/  NOP ;  /* 0x0000000000007918 */ /* 0x000fe20000000000 */
.L_x_95:
[----:B------:R-:W-:Y:S05]  /*4670*/  @P0 BRA `(.L_x_75) ;  /* 0xfffffff0000c0947 */ /* 0x000fea000383ffff */
.L_x_54:
[----:B------:R-:W-:Y:S05]  /*4680*/  BSYNC B1 ;  /* 0x0000000000017941 */ /* 0x000fea0003800000 */
.L_x_53:
[----:B------:R-:W-:Y:S01]  /*4690*/  ISETP.GE.AND P0, PT, R0, 0x1, PT ;  /* 0x000000010000780c */ /* 0x000fe20003f06270 */
[----:B------:R-:W-:Y:S01]  /*46a0*/  BSSY.RECONVERGENT B0, `(.L_x_76) ;  /* 0x0000114000007945 */ /* 0x000fe20003800200 */
[----:B0-----:R-:W-:-:S11]  /*46b0*/  PRMT R24, RZ, 0x7610, R24 ;  /* 0x00007610ff187816 */ /* 0x001fd60000000018 */
[----:B------:R-:W-:Y:S05]  /*46c0*/  @!P0 BRA `(.L_x_77) ;  /* 0x0000001000448947 */ /* 0x000fea0003800000 */
[----:B------:R-:W1:Y:S01]  /*46d0*/  LDCU UR4, c[0x0][0x388] ;  /* 0x00007100ff0477ac */ /* 0x000e620008000800 */
[----:B------:R-:W-:Y:S01]  /*46e0*/  ISETP.GE.AND P0, PT, R0, 0xe1, PT ;  /* 0x000000e10000780c */ /* 0x000fe20003f06270 */
[----:B------:R-:W-:Y:S01]  /*46f0*/  BSSY.RECONVERGENT B1, `(.L_x_78) ;  /* 0x0000085000017945 */ /* 0x000fe20003800200 */
[----:B---3--:R-:W-:Y:S01]  /*4700*/  IMAD.MOV.U32 R6, RZ, RZ, RZ ;  /* 0x000000ffff067224 */ /* 0x008fe200078e00ff */
[----:B------:R-:W-:Y:S01]  /*4710*/  PRMT R24, RZ, 0x7610, R24 ;  /* 0x00007610ff187816 */ /* 0x000fe20000000018 */
[----:B-1----:R-:W-:-:S09]  /*4720*/  IMAD R9, R8, UR4, R7 ;  /* 0x0000000408097c24 */ /* 0x002fd2000f8e0207 */
[----:B------:R-:W-:Y:S05]  /*4730*/  @!P0 BRA `(.L_x_79) ;  /* 0x0000000800008947 */ /* 0x000fea0003800000 */
[----:B------:R-:W-:Y:S01]  /*4740*/  IMAD.MOV.U32 R6, RZ, RZ, RZ ;  /* 0x000000ffff067224 */ /* 0x000fe200078e00ff */
[----:B------:R-:W-:Y:S01]  /*4750*/  PRMT R24, RZ, 0x7610, R24 ;  /* 0x00007610ff187816 */ /* 0x000fe20000000018 */
[----:B------:R-:W-:-:S07]  /*4760*/  IMAD.MOV.U32 R10, RZ, RZ, RZ ;  /* 0x000000ffff0a7224 */ /* 0x000fce00078e00ff */
.L_x_80:
[----:B------:R-:W0:Y:S01]  /*4770*/  LDCU UR4, c[0x0][0x380] ;  /* 0x00007000ff0477ac */ /* 0x000e220008000800 */
[C---:B------:R-:W-:Y:S01]  /*4780*/  IMAD.IADD R11, R3.reuse, 0x1, R6 ;  /* 0x00000001030b7824 */ /* 0x040fe200078e0206 */
[----:B------:R-:W-:Y:S01]  /*4790*/  IADD3 R23, PT, PT, R3, R6, RZ ;  /* 0x0000000603177210 */ /* 0x000fe20007ffe0ff */
[----:B------:R-:W-:Y:S01]  /*47a0*/  IMAD.MOV.U32 R14, RZ, RZ, R12 ;  /* 0x000000ffff0e7224 */ /* 0x000fe200078e000c */
[----:B------:R-:W-:Y:S02]  /*47b0*/  SHF.R.S32.HI R8, RZ, 0x1f, R4 ;  /* 0x0000001fff087819 */ /* 0x000fe40000011404 */
[----:B------:R-:W-:Y:S02]  /*47c0*/  PRMT R25, RZ, 0x7610, R25 ;  /* 0x00007610ff197816 */ /* 0x000fe40000000019 */
[----:B--2---:R-:W-:Y:S01]  /*47d0*/  PRMT R20, RZ, 0x7610, R20 ;  /* 0x00007610ff147816 */ /* 0x004fe20000000014 */
[----:B0-----:R-:W-:-:S05]  /*47e0*/  IMAD.U32 R0, RZ, RZ, UR4 ;  /* 0x00000004ff007e24 */ /* 0x001fca000f8e00ff */
[-C--:B------:R-:W-:Y:S01]  /*47f0*/  ISETP.GE.AND P0, PT, R11, R0.reuse, PT ;  /* 0x000000000b00720c */ /* 0x080fe20003f06270 */
[----:B------:R-:W-:-:S12]  /*4800*/  IMAD R11, R9, R0, R11 ;  /* 0x00000000090b7224 */ /* 0x000fd800078e020b */
[----:B------:R-:W-:-:S05]  /*4810*/  @!P0 IMAD R15, R7, R0, R23 ;  /* 0x00000000070f8224 */ /* 0x000fca00078e0217 */
[----:B------:R-:W-:-:S04]  /*4820*/  @!P0 IADD3 R17, P1, PT, R15, R4, RZ ;  /* 0x000000040f118210 */ /* 0x000fc80007f3e0ff */
[----:B------:R-:W-:Y:S01]  /*4830*/  @!P0 LEA.HI.X.SX32 R16, R15, R8, 0x1, P1 ;  /* 0x000000080f108211 */ /* 0x000fe200008f0eff */
[----:B------:R-:W-:Y:S01]  /*4840*/  IMAD.MOV.U32 R15, RZ, RZ, R13 ;  /* 0x000000ffff0f7224 */ /* 0x000fe200078e000d */
[----:B------:R-:W-:Y:S01]  /*4850*/  @!P0 LEA R18, P1, R17, R12, 0x1 ;  /* 0x0000000c11128211 */ /* 0x000fe200078208ff */
[----:B------:R-:W-:-:S03]  /*4860*/  IMAD.WIDE R14, R11, 0x2, R14 ;  /* 0x000000020b0e7825 */ /* 0x000fc600078e020e */
[----:B------:R-:W-:Y:S02]  /*4870*/  @!P0 LEA.HI.X R19, R17, R13, R16, 0x1, P1 ;  /* 0x0000000d11138211 */ /* 0x000fe400008f0c10 */
[----:B------:R-:W2:Y:S04]  /*4880*/  @!P0 LDG.E.U16 R25, desc[UR10][R14.64] ;  /* 0x0000000a0e198981 */ /* 0x000ea8000c1e1500 */
[----:B------:R0:W2:Y:S01]  /*4890*/  @!P0 LDG.E.U16 R20, desc[UR10][R18.64] ;  /* 0x0000000a12148981 */ /* 0x0000a2000c1e1500 */
[----:B------:R-:W-:Y:S01]  /*48a0*/  VIADD R11, R23, 0x20 ;  /* 0x00000020170b7836 */ /* 0x000fe20000000000 */
[----:B------:R-:W-:Y:S02]  /*48b0*/  PRMT R27, RZ, 0x7610, R27 ;  /* 0x00007610ff1b7816 */ /* 0x000fe4000000001b */
[----:B------:R-:W-:-:S02]  /*48c0*/  PRMT R28, RZ, 0x7610, R28 ;  /* 0x00007610ff1c7816 */ /* 0x000fc4000000001c */
[----:B------:R-:W-:-:S13]  /*48d0*/  ISETP.GE.AND P0, PT, R11, R0, PT ;  /* 0x000000000b00720c */ /* 0x000fda0003f06270 */
[----:B------:R-:W-:Y:S01]  /*48e0*/  @!P0 IMAD R11, R7, R0, R11 ;  /* 0x00000000070b8224 */ /* 0x000fe200078e020b */
[----:B------:R-:W3:Y:S04]  /*48f0*/  @!P0 LDG.E.U16 R28, desc[UR10][R14.64+0x40] ;  /* 0x0000400a0e1c8981 */ /* 0x000ee8000c1e1500 */
[----:B------:R-:W-:-:S04]  /*4900*/  @!P0 IADD3 R17, P1, PT, R11, R4, RZ ;  /* 0x000000040b118210 */ /* 0x000fc80007f3e0ff */
[----:B------:R-:W-:Y:S02]  /*4910*/  @!P0 LEA.HI.X.SX32 R11, R11, R8, 0x1, P1 ;  /* 0x000000080b0b8211 */ /* 0x000fe400008f0eff */
[----:B------:R-:W-:-:S04]  /*4920*/  @!P0 LEA R16, P1, R17, R12, 0x1 ;  /* 0x0000000c11108211 */ /* 0x000fc800078208ff */
[----:B------:R-:W-:Y:S01]  /*4930*/  @!P0 LEA.HI.X R17, R17, R13, R11, 0x1, P1 ;  /* 0x0000000d11118211 */ /* 0x000fe200008f0c0b */
[----:B------:R-:W-:-:S04]  /*4940*/  VIADD R11, R23, 0x40 ;  /* 0x00000040170b7836 */ /* 0x000fc80000000000 */
[----:B------:R1:W3:Y:S01]  /*4950*/  @!P0 LDG.E.U16 R27, desc[UR10][R16.64] ;  /* 0x0000000a101b8981 */ /* 0x0002e2000c1e1500 */
[----:B------:R-:W-:Y:S01]  /*4960*/  ISETP.GE.AND P0, PT, R11, R0, PT ;  /* 0x000000000b00720c */ /* 0x000fe20003f06270 */
[----:B------:R-:W-:-:S05]  /*4970*/  VIADD R21, R23, 0x60 ;  /* 0x0000006017157836 */ /* 0x000fca0000000000 */
[----:B------:R-:W-:-:S07]  /*4980*/  ISETP.GE.AND P1, PT, R21, R0, PT ;  /* 0x000000001500720c */ /* 0x000fce0003f26270 */
[----:B------:R-:W-:-:S05]  /*4990*/  @!P0 IMAD R11, R7, R0, R11 ;  /* 0x00000000070b8224 */ /* 0x000fca00078e020b */
[----:B0-----:R-:W-:Y:S01]  /*49a0*/  @!P0 IADD3 R19, P2, PT, R11, R4, RZ ;  /* 0x000000040b138210 */ /* 0x001fe20007f5e0ff */
[----:B-1----:R-:W-:-:S03]  /*49b0*/  @!P1 IMAD R17, R7, R0, R21 ;  /* 0x0000000007119224 */ /* 0x002fc600078e0215 */
[----:B------:R-:W-:Y:S02]  /*49c0*/  @!P0 LEA.HI.X.SX32 R11, R11, R8, 0x1, P2 ;  /* 0x000000080b0b8211 */ /* 0x000fe400010f0eff */
[----:B------:R-:W-:-:S04]  /*49d0*/  @!P0 LEA R18, P2, R19, R12, 0x1 ;  /* 0x0000000c13128211 */ /* 0x000fc800078408ff */
[----:B------:R-:W-:Y:S02]  /*49e0*/  @!P0 LEA.HI.X R19, R19, R13, R11, 0x1, P2 ;  /* 0x0000000d13138211 */ /* 0x000fe400010f0c0b */
[----:B------:R-:W-:-:S04]  /*49f0*/  @!P1 IADD3 R21, P2, PT, R17, R4, RZ ;  /* 0x0000000411159210 */ /* 0x000fc80007f5e0ff */
[----:B------:R-:W-:Y:S02]  /*4a00*/  @!P1 LEA.HI.X.SX32 R17, R17, R8, 0x1, P2 ;  /* 0x0000000811119211 */ /* 0x000fe400010f0eff */
[----:B------:R-:W-:-:S04]  /*4a10*/  @!P1 LEA R16, P2, R21, R12, 0x1 ;  /* 0x0000000c15109211 */ /* 0x000fc800078408ff */
[----:B------:R-:W-:Y:S02]  /*4a20*/  @!P1 LEA.HI.X R17, R21, R13, R17, 0x1, P2 ;  /* 0x0000000d15119211 */ /* 0x000fe400010f0c11 */
[----:B------:R-:W-:-:S06]  /*4a30*/  PRMT R21, RZ, 0x7610, R21 ;  /* 0x00007610ff157816 */ /* 0x000fcc0000000015 */
[----:B------:R-:W4:Y:S01]  /*4a40*/  @!P1 LDG.E.U16 R21, desc[UR10][R14.64+0xc0] ;  /* 0x0000c00a0e159981 */ /* 0x000f22000c1e1500 */
[----:B------:R-:W-:Y:S02]  /*4a50*/  PRMT R11, RZ, 0x7610, R11 ;  /* 0x00007610ff0b7816 */ /* 0x000fe4000000000b */
[----:B------:R-:W-:-:S04]  /*4a60*/  PRMT R22, RZ, 0x7610, R22 ;  /* 0x00007610ff167816 */ /* 0x000fc80000000016 */
[----:B------:R0:W5:Y:S04]  /*4a70*/  @!P0 LDG.E.U16 R11, desc[UR10][R18.64] ;  /* 0x0000000a120b8981 */ /* 0x000168000c1e1500 */
[----:B------:R-:W5:Y:S01]  /*4a80*/  @!P0 LDG.E.U16 R22, desc[UR10][R14.64+0x80] ;  /* 0x0000800a0e168981 */ /* 0x000f62000c1e1500 */
[----:B--2---:R-:W-:Y:S01]  /*4a90*/  HFMA2 R25, R25.H0_H0, R25.H0_H0, -R20.H0_H0 ;  /* 0x2000001919197231 */ /* 0x004fe20000140814 */
[----:B------:R-:W-:-:S06]  /*4aa0*/  PRMT R20, RZ, 0x7610, R20 ;  /* 0x00007610ff147816 */ /* 0x000fcc0000000014 */
[----:B------:R1:W4:Y:S01]  /*4ab0*/  @!P1 LDG.E.U16 R20, desc[UR10][R16.64] ;  /* 0x0000000a10149981 */ /* 0x000322000c1e1500 */
[----:B0-----:R-:W-:-:S05]  /*4ac0*/  VIADD R19, R23, 0x80 ;  /* 0x0000008017137836 */ /* 0x001fca0000000000 */
[----:B------:R-:W-:-:S13]  /*4ad0*/  ISETP.GE.AND P0, PT, R19, R0, PT ;  /* 0x000000001300720c */ /* 0x000fda0003f06270 */
[----:B------:R-:W-:-:S05]  /*4ae0*/  @!P0 IMAD R19, R7, R0, R19 ;  /* 0x0000000007138224 */ /* 0x000fca00078e0213 */
[----:B------:R-:W-:Y:S01]  /*4af0*/  @!P0 IADD3 R29, P1, PT, R19, R4, RZ ;  /* 0x00000004131d8210 */ /* 0x000fe20007f3e0ff */
[----:B-1----:R-:W-:-:S03]  /*4b00*/  VIADD R17, R23, 0xa0 ;  /* 0x000000a017117836 */ /* 0x002fc60000000000 */
[----:B------:R-:W-:Y:S02]  /*4b10*/  @!P0 LEA.HI.X.SX32 R19, R19, R8, 0x1, P1 ;  /* 0x0000000813138211 */ /* 0x000fe400008f0eff */
[----:B------:R-:W-:-:S04]  /*4b20*/  @!P0 LEA R18, P1, R29, R12, 0x1 ;  /* 0x0000000c1d128211 */ /* 0x000fc800078208ff */
[----:B------:R-:W-:Y:S02]  /*4b30*/  @!P0 LEA.HI.X R19, R29, R13, R19, 0x1, P1 ;  /* 0x0000000d1d138211 */ /* 0x000fe400008f0c13 */
[----:B------:R-:W-:Y:S01]  /*4b40*/  ISETP.GE.AND P1, PT, R17, R0, PT ;  /* 0x000000001100720c */ /* 0x000fe20003f26270 */
[----:B---3--:R-:W-:Y:S01]  /*4b50*/  HFMA2 R28, R28.H0_H0, R28.H0_H0, -R27.H0_H0 ;  /* 0x2000001c1c1c7231 */ /* 0x008fe2000014081b */
[----:B------:R-:W-:-:S06]  /*4b60*/  PRMT R26, RZ, 0x7610, R26 ;  /* 0x00007610ff1a7816 */ /* 0x000fcc000000001a */
[----:B------:R0:W2:Y:S05]  /*4b70*/  @!P0 LDG.E.U16 R26, desc[UR10][R18.64] ;  /* 0x0000000a121a8981 */ /* 0x0000aa000c1e1500 */
[----:B------:R-:W-:-:S05]  /*4b80*/  @!P1 IMAD R17, R7, R0, R17 ;  /* 0x0000000007119224 */ /* 0x000fca00078e0211 */
[----:B------:R-:W-:Y:S01]  /*4b90*/  @!P1 IADD3 R27, P2, PT, R17, R4, RZ ;  /* 0x00000004111b9210 */ /* 0x000fe20007f5e0ff */
[----:B0-----:R-:W-:-:S03]  /*4ba0*/  VIADD R19, R23, 0xc0 ;  /* 0x000000c017137836 */ /* 0x001fc60000000000 */
[----:B------:R-:W-:Y:S02]  /*4bb0*/  @!P1 LEA.HI.X.SX32 R17, R17, R8, 0x1, P2 ;  /* 0x0000000811119211 */ /* 0x000fe400010f0eff */
[----:B------:R-:W-:-:S04]  /*4bc0*/  @!P1 LEA R16, P2, R27, R12, 0x1 ;  /* 0x0000000c1b109211 */ /* 0x000fc800078408ff */
[----:B------:R-:W-:Y:S02]  /*4bd0*/  @!P1 LEA.HI.X R17, R27, R13, R17, 0x1, P2 ;  /* 0x0000000d1b119211 */ /* 0x000fe400010f0c11 */
[----:B------:R-:W-:Y:S01]  /*4be0*/  ISETP.GE.AND P2, PT, R19, R0, PT ;  /* 0x000000001300720c */ /* 0x000fe20003f46270 */
[----:B------:R-:W-:-:S12]  /*4bf0*/  VIADD R29, R23, 0xe0 ;  /* 0x000000e0171d7836 */ /* 0x000fd80000000000 */
[----:B------:R-:W-:-:S05]  /*4c00*/  @!P2 IMAD R18, R7, R0, R19 ;  /* 0x000000000712a224 */ /* 0x000fca00078e0213 */
[----:B------:R-:W-:-:S04]  /*4c10*/  @!P2 IADD3 R19, P3, PT, R18, R4, RZ ;  /* 0x000000041213a210 */ /* 0x000fc80007f7e0ff */
[----:B------:R-:W-:Y:S02]  /*4c20*/  @!P2 LEA.HI.X.SX32 R23, R18, R8, 0x1, P3 ;  /* 0x000000081217a211 */ /* 0x000fe400018f0eff */
[----:B------:R-:W-:-:S04]  /*4c30*/  @!P2 LEA R18, P3, R19, R12, 0x1 ;  /* 0x0000000c1312a211 */ /* 0x000fc800078608ff */
[--C-:B------:R-:W-:Y:S02]  /*4c40*/  @!P2 LEA.HI.X R19, R19, R13, R23.reuse, 0x1, P3 ;  /* 0x0000000d1313a211 */ /* 0x100fe400018f0c17 */
[----:B------:R-:W-:Y:S02]  /*4c50*/  ISETP.GE.AND P3, PT, R29, R0, PT ;  /* 0x000000001d00720c */ /* 0x000fe40003f66270 */
[----:B------:R-:W-:Y:S02]  /*4c60*/  PRMT R23, RZ, 0x7610, R23 ;  /* 0x00007610ff177816 */ /* 0x000fe40000000017 */
[----:B------:R-:W-:-:S04]  /*4c70*/  PRMT R27, RZ, 0x7610, R27 ;  /* 0x00007610ff1b7816 */ /* 0x000fc8000000001b */
[----:B------:R4:W3:Y:S01]  /*4c80*/  @!P2 LDG.E.U16 R23, desc[UR10][R18.64] ;  /* 0x0000000a1217a981 */ /* 0x0008e2000c1e1500 */
[----:B------:R-:W-:-:S04]  /*4c90*/  HFMA2 R25, R25.H0_H0, 0.5, 0.5, R24.H0_H0 ;  /* 0x3800380019197831 */ /* 0x000fc80000040818 */
[----:B------:R-:W-:Y:S01]  /*4ca0*/  @!P3 IMAD R29, R7, R0, R29 ;  /* 0x00000000071db224 */ /* 0x000fe200078e021d */
[----:B------:R0:W2:Y:S01]  /*4cb0*/  @!P1 LDG.E.U16 R27, desc[UR10][R16.64] ;  /* 0x0000000a101b9981 */ /* 0x0000a2000c1e1500 */
[----:B------:R-:W-:Y:S01]  /*4cc0*/  PRMT R24, RZ, 0x7610, R24 ;  /* 0x00007610ff187816 */ /* 0x000fe20000000018 */
[----:B-----5:R-:W-:Y:S01]  /*4cd0*/  HFMA2 R11, R22.H0_H0, R22.H0_H0, -R11.H0_H0 ;  /* 0x20000016160b7231 */ /* 0x020fe2000014080b */
[----:B------:R-:W-:-:S04]  /*4ce0*/  PRMT R22, RZ, 0x7610, R22 ;  /* 0x00007610ff167816 */ /* 0x000fc80000000016 */
[----:B------:R-:W2:Y:S04]  /*4cf0*/  @!P1 LDG.E.U16 R24, desc[UR10][R14.64+0x140] ;  /* 0x0001400a0e189981 */ /* 0x000ea8000c1e1500 */
[----:B------:R-:W3:Y:S01]  /*4d00*/  @!P2 LDG.E.U16 R22, desc[UR10][R14.64+0x180] ;  /* 0x0001800a0e16a981 */ /* 0x000ee2000c1e1500 */
[----:B----4-:R-:W-:Y:S01]  /*4d10*/  HFMA2 R19, R21.H0_H0, R21.H0_H0, -R20.H0_H0 ;  /* 0x2000001515137231 */ /* 0x010fe20000140814 */
[----:B------:R-:W-:-:S06]  /*4d20*/  PRMT R21, RZ, 0x7610, R21 ;  /* 0x00007610ff157816 */ /* 0x000fcc0000000015 */
[----:B------:R-:W4:Y:S01]  /*4d30*/  @!P0 LDG.E.U16 R21, desc[UR10][R14.64+0x100] ;  /* 0x0001000a0e158981 */ /* 0x000f22000c1e1500 */
[----:B0-----:R-:W-:-:S04]  /*4d40*/  @!P3 IADD3 R17, P0, PT, R29, R4, RZ ;  /* 0x000000041d11b210 */ /* 0x001fc80007f1e0ff */
[----:B------:R-:W-:Y:S02]  /*4d50*/  @!P3 LEA.HI.X.SX32 R8, R29, R8, 0x1, P0 ;  /* 0x000000081d08b211 */ /* 0x000fe400000f0eff */
[C---:B------:R-:W-:Y:S02]  /*4d60*/  @!P3 LEA R16, P0, R17.reuse, R12, 0x1 ;  /* 0x0000000c1110b211 */ /* 0x040fe400078008ff */
[----:B------:R-:W-:Y:S02]  /*4d70*/  PRMT R20, RZ, 0x7610, R20 ;  /* 0x00007610ff147816 */ /* 0x000fe40000000014 */
[----:B------:R-:W-:Y:S02]  /*4d80*/  PRMT R29, RZ, 0x7610, R29 ;  /* 0x00007610ff1d7816 */ /* 0x000fe4000000001d */
[----:B------:R-:W-:Y:S02]  /*4d90*/  @!P3 LEA.HI.X R17, R17, R13, R8, 0x1, P0 ;  /* 0x0000000d1111b211 */ /* 0x000fe400000f0c08 */
[----:B------:R-:W5:Y:S04]  /*4da0*/  @!P3 LDG.E.U16 R20, desc[UR10][R14.64+0x1c0] ;  /* 0x0001c00a0e14b981 */ /* 0x000f68000c1e1500 */
[----:B------:R-:W5:Y:S01]  /*4db0*/  @!P3 LDG.E.U16 R29, desc[UR10][R16.64] ;  /* 0x0000000a101db981 */ /* 0x000f62000c1e1500 */
[----:B------:R-:W-:-:S04]  /*4dc0*/  UIADD3 UR4, UPT, UPT, UR4, 0x1f, URZ ;  /* 0x0000001f04047890 */ /* 0x000fc8000fffe0ff */
[----:B------:R-:W-:-:S04]  /*4dd0*/  USHF.R.S32.HI UR6, URZ, 0x1f, UR4 ;  /* 0x0000001fff067899 */ /* 0x000fc80008011404 */
[----:B------:R-:W-:-:S04]  /*4de0*/  ULEA.HI UR6, UR6, UR4, URZ, 0x5 ;  /* 0x0000000406067291 */ /* 0x000fc8000f8f28ff */
[----:B------:R-:W-:-:S04]  /*4df0*/  ULOP3.LUT UR6, UR6, 0xffffffe0, URZ, 0xc0, !UPT ;  /* 0xffffffe006067892 */ /* 0x000fc8000f8ec0ff */
[----:B------:R-:W-:-:S04]  /*4e00*/  UISETP.LT.AND UP0, UPT, UR6, 0x20, UPT ;  /* 0x000000200600788c */ /* 0x000fc8000bf01270 */
[----:B------:R-:W-:-:S04]  /*4e10*/  USEL UR6, UR6, 0x20, !UP0 ;  /* 0x0000002006067887 */ /* 0x000fc8000c000000 */
[----:B------:R-:W-:Y:S01]  /*4e20*/  UIADD3 UR6, UPT, UPT, UR6, -0x1, URZ ;  /* 0xffffffff06067890 */ /* 0x000fe2000fffe0ff */
[----:B------:R-:W-:-:S03]  /*4e30*/  HFMA2 R25, R28.H0_H0, 0.5, 0.5, R25.H0_H0 ;  /* 0x380038001c197831 */ /* 0x000fc60000040819 */
[----:B------:R-:W-:Y:S01]  /*4e40*/  ULEA.HI UR6, UR6, 0x1, URZ, 0x1b ;  /* 0x0000000106067891 */ /* 0x000fe2000f8fd8ff */
[----:B------:R-:W-:Y:S02]  /*4e50*/  HFMA2 R11, R11.H0_H0, 0.5, 0.5, R25.H0_H0 ;  /* 0x380038000b0b7831 */ /* 0x000fe40000040819 */
[----:B------:R-:W-:Y:S01]  /*4e60*/  VIADD R10, R10, 0x8 ;  /* 0x000000080a0a7836 */ /* 0x000fe20000000000 */
[----:B------:R-:W-:Y:S01]  /*4e70*/  ULOP3.LUT UR6, UR6, 0xffffff8, URZ, 0xc0, !UPT ;  /* 0x0ffffff806067892 */ /* 0x000fe2000f8ec0ff */
[----:B------:R-:W-:-:S05]  /*4e80*/  HFMA2 R11, R19.H0_H0, 0.5, 0.5, R11.H0_H0 ;  /* 0x38003800130b7831 */ /* 0x000fca000004080b */
[----:B------:R-:W-:Y:S01]  /*4e90*/  ISETP.NE.AND P0, PT, R10, UR6, PT ;  /* 0x000000060a007c0c */ /* 0x000fe2000bf05270 */
[----:B------:R-:W-:Y:S02]  /*4ea0*/  VIADD R6, R6, 0x100 ;  /* 0x0000010006067836 */ /* 0x000fe40000000000 */
[----:B--2---:R-:W-:Y:S02]  /*4eb0*/  HFMA2 R27, R24.H0_H0, R24.H0_H0, -R27.H0_H0 ;  /* 0x20000018181b7231 */ /* 0x004fe4000014081b */
[----:B---3--:R-:W-:Y:S02]  /*4ec0*/  HFMA2 R23, R22.H0_H0, R22.H0_H0, -R23.H0_H0 ;  /* 0x2000001616177231 */ /* 0x008fe40000140817 */
[----:B----4-:R-:W-:-:S04]  /*4ed0*/  HFMA2 R26, R21.H0_H0, R21.H0_H0, -R26.H0_H0 ;  /* 0x20000015151a7231 */ /* 0x010fc8000014081a */
[----:B------:R-:W-:-:S04]  /*4ee0*/  HFMA2 R11, R26.H0_H0, 0.5, 0.5, R11.H0_H0 ;  /* 0x380038001a0b7831 */ /* 0x000fc8000004080b */
[----:B------:R-:W-:-:S04]  /*4ef0*/  HFMA2 R11, R27.H0_H0, 0.5, 0.5, R11.H0_H0 ;  /* 0x380038001b0b7831 */ /* 0x000fc8000004080b */
[----:B------:R-:W-:Y:S02]  /*4f00*/  HFMA2 R11, R23.H0_H0, 0.5, 0.5, R11.H0_H0 ;  /* 0x38003800170b7831 */ /* 0x000fe4000004080b */
[----:B-----5:R-:W-:-:S04]  /*4f10*/  HFMA2 R29, R20.H0_H0, R20.H0_H0, -R29.H0_H0 ;  /* 0x20000014141d7231 */ /* 0x020fc8000014081d */
[----:B------:R-:W-:Y:S01]  /*4f20*/  HFMA2 R24, R29.H0_H0, 0.5, 0.5, R11.H0_H0 ;  /* 0x380038001d187831 */ /* 0x000fe2000004080b */
[----:B------:R-:W-:Y:S06]  /*4f30*/  @P0 BRA `(.L_x_80) ;  /* 0xfffffff8000c0947 */ /* 0x000fec000383ffff */
.L_x_79:
[----:B------:R-:W-:Y:S05]  /*4f40*/  BSYNC.RECONVERGENT B1 ;  /* 0x0000000000017941 */ /* 0x000fea0003800200 */
.L_x_78:
[----:B------:R-:W0:Y:S02]  /*4f50*/  LDCU UR4, c[0x0][0x380] ;  /* 0x00007000ff0477ac */ /* 0x000e240008000800 */
        /* <DEDUP_REMOVED lines=11> */
[----:B------:R-:W-:Y:S02]  /*5010*/  UIADD3 UR4, UPT, UPT, UR4, -0x1, URZ ;  /* 0xffffffff04047890 */ /* 0x000fe4000fffe0ff */
[----:B------:R-:W-:Y:S02]  /*5020*/  UISETP.NE.AND UP1, UPT, UR8, URZ, UPT ;  /* 0x000000ff0800728c */ /* 0x000fe4000bf25270 */
[----:B------:R-:W-:-:S09]  /*5030*/  UISETP.GE.U32.AND UP0, UPT, UR4, 0x3, UPT ;  /* 0x000000030400788c */ /* 0x000fd2000bf06070 */
[----:B------:R-:W-:Y:S05]  /*5040*/  BRA.U !UP0, `(.L_x_81) ;  /* 0x0000000108e87547 */ /* 0x000fea000b800000 */
[----:B--2---:R-:W-:Y:S01]  /*5050*/  IMAD.IADD R17, R6, 0x1, R3 ;  /* 0x0000000106117824 */ /* 0x004fe200078e0203 */
[----:B------:R-:W-:Y:S01]  /*5060*/  SHF.R.S32.HI R8, RZ, 0x1f, R4 ;  /* 0x0000001fff087819 */ /* 0x000fe20000011404 */
[----:B------:R-:W-:Y:S01]  /*5070*/  IMAD.MOV.U32 R10, RZ, RZ, R12 ;  /* 0x000000ffff0a7224 */ /* 0x000fe200078e000c */
[----:B------:R-:W-:Y:S01]  /*5080*/  PRMT R22, RZ, 0x7610, R22 ;  /* 0x00007610ff167816 */ /* 0x000fe20000000016 */
[C---:B------:R-:W-:Y:S01]  /*5090*/  VIADD R25, R17.reuse, 0x40 ;  /* 0x0000004011197836 */ /* 0x040fe20000000000 */
[CC--:B------:R-:W-:Y:S01]  /*50a0*/  ISETP.GE.AND P3, PT, R17.reuse, R0.reuse, PT ;  /* 0x000000001100720c */ /* 0x0c0fe20003f66270 */
[C---:B------:R-:W-:Y:S01]  /*50b0*/  VIADD R15, R17.reuse, 0x60 ;  /* 0x00000060110f7836 */ /* 0x040fe20000000000 */
[----:B------:R-:W-:Y:S01]  /*50c0*/  IADD3 R27, PT, PT, R17, 0x20, RZ ;  /* 0x00000020111b7810 */ /* 0x000fe20007ffe0ff */
[----:B------:R-:W-:Y:S01]  /*50d0*/  IMAD.MOV.U32 R11, RZ, RZ, R13 ;  /* 0x000000ffff0b7224 */ /* 0x000fe200078e000d */
[-C--:B------:R-:W-:Y:S02]  /*50e0*/  ISETP.GE.AND P1, PT, R25, R0.reuse, PT ;  /* 0x000000001900720c */ /* 0x080fe40003f26270 */
[----:B------:R-:W-:-:S02]  /*50f0*/  ISETP.GE.AND P2, PT, R27, R0, PT ;  /* 0x000000001b00720c */ /* 0x000fc40003f46270 */
[----:B------:R-:W-:-:S05]  /*5100*/  ISETP.GE.AND P0, PT, R15, R0, PT ;  /* 0x000000000f00720c */ /* 0x000fca0003f06270 */
[-CC-:B------:R-:W-:Y:S02]  /*5110*/  @!P3 IMAD R21, R7, R0.reuse, R17.reuse ;  /* 0x000000000715b224 */ /* 0x180fe400078e0211 */
[-C--:B------:R-:W-:Y:S02]  /*5120*/  IMAD R17, R9, R0.reuse, R17 ;  /* 0x0000000009117224 */ /* 0x080fe400078e0211 */
[----:B------:R-:W-:Y:S01]  /*5130*/  @!P1 IMAD R25, R7, R0, R25 ;  /* 0x0000000007199224 */ /* 0x000fe200078e0219 */
[----:B------:R-:W-:Y:S01]  /*5140*/  @!P3 IADD3 R19, P4, PT, R21, R4, RZ ;  /* 0x000000041513b210 */ /* 0x000fe20007f9e0ff */
[CC--:B------:R-:W-:Y:S02]  /*5150*/  @!P2 IMAD R27, R7.reuse, R0.reuse, R27 ;  /* 0x00000000071ba224 */ /* 0x0c0fe400078e021b */
[----:B------:R-:W-:Y:S01]  /*5160*/  @!P0 IMAD R15, R7, R0, R15 ;  /* 0x00000000070f8224 */ /* 0x000fe200078e020f */
[----:B------:R-:W-:Y:S01]  /*5170*/  @!P3 LEA.HI.X.SX32 R21, R21, R8, 0x1, P4 ;  /* 0x000000081515b211 */ /* 0x000fe200020f0eff */
[----:B------:R-:W-:Y:S01]  /*5180*/  IMAD.WIDE R10, R17, 0x2, R10 ;  /* 0x00000002110a7825 */ /* 0x000fe200078e020a */
[----:B------:R-:W-:-:S02]  /*5190*/  @!P3 LEA R18, P6, R19, R12, 0x1 ;  /* 0x0000000c1312b211 */ /* 0x000fc400078c08ff */
[-C--:B------:R-:W-:Y:S02]  /*51a0*/  @!P2 IADD3 R17, P4, PT, R27, R4.reuse, RZ ;  /* 0x000000041b11a210 */ /* 0x080fe40007f9e0ff */
[-C--:B------:R-:W-:Y:S02]  /*51b0*/  @!P1 IADD3 R23, P5, PT, R25, R4.reuse, RZ ;  /* 0x0000000419179210 */ /* 0x080fe40007fbe0ff */
[----:B------:R-:W-:Y:S02]  /*51c0*/  @!P3 LEA.HI.X R19, R19, R13, R21, 0x1, P6 ;  /* 0x0000000d1313b211 */ /* 0x000fe400030f0c15 */
[----:B------:R-:W-:Y:S02]  /*51d0*/  @!P0 IADD3 R21, P6, PT, R15, R4, RZ ;  /* 0x000000040f158210 */ /* 0x000fe40007fde0ff */
[-C--:B------:R-:W-:Y:S01]  /*51e0*/  @!P2 LEA.HI.X.SX32 R20, R27, R8.reuse, 0x1, P4 ;  /* 0x000000081b14a211 */ /* 0x080fe200020f0eff */
[----:B------:R0:W2:Y:S01]  /*51f0*/  @!P3 LDG.E.U16 R22, desc[UR10][R18.64] ;  /* 0x0000000a1216b981 */ /* 0x0000a2000c1e1500 */
[----:B------:R-:W-:-:S02]  /*5200*/  @!P1 LEA.HI.X.SX32 R25, R25, R8, 0x1, P5 ;  /* 0x0000000819199211 */ /* 0x000fc400028f0eff */
[-C--:B------:R-:W-:Y:S02]  /*5210*/  @!P2 LEA R14, P4, R17, R12.reuse, 0x1 ;  /* 0x0000000c110ea211 */ /* 0x080fe400078808ff */
[----:B------:R-:W-:Y:S02]  /*5220*/  @!P1 LEA R16, P5, R23, R12, 0x1 ;  /* 0x0000000c17109211 */ /* 0x000fe400078a08ff */
[----:B------:R-:W-:Y:S02]  /*5230*/  PRMT R27, RZ, 0x7610, R27 ;  /* 0x00007610ff1b7816 */ /* 0x000fe4000000001b */
[----:B------:R-:W-:Y:S02]  /*5240*/  @!P0 LEA.HI.X.SX32 R8, R15, R8, 0x1, P6 ;  /* 0x000000080f088211 */ /* 0x000fe400030f0eff */
[-C--:B------:R-:W-:Y:S02]  /*5250*/  @!P2 LEA.HI.X R15, R17, R13.reuse, R20, 0x1, P4 ;  /* 0x0000000d110fa211 */ /* 0x080fe400020f0c14 */
[----:B------:R-:W-:Y:S01]  /*5260*/  @!P1 LEA.HI.X R17, R23, R13, R25, 0x1, P5 ;  /* 0x0000000d17119211 */ /* 0x000fe200028f0c19 */
[----:B------:R-:W2:Y:S01]  /*5270*/  @!P3 LDG.E.U16 R27, desc[UR10][R10.64] ;  /* 0x0000000a0a1bb981 */ /* 0x000ea2000c1e1500 */
[----:B------:R-:W-:-:S02]  /*5280*/  PRMT R23, RZ, 0x7610, R23 ;  /* 0x00007610ff177816 */ /* 0x000fc40000000017 */
[----:B------:R-:W-:Y:S02]  /*5290*/  PRMT R28, RZ, 0x7610, R28 ;  /* 0x00007610ff1c7816 */ /* 0x000fe4000000001c */
[----:B------:R-:W-:Y:S02]  /*52a0*/  PRMT R25, RZ, 0x7610, R25 ;  /* 0x00007610ff197816 */ /* 0x000fe40000000019 */
[----:B------:R-:W-:Y:S01]  /*52b0*/  PRMT R29, RZ, 0x7610, R29 ;  /* 0x00007610ff1d7816 */ /* 0x000fe2000000001d */
[----:B------:R-:W3:Y:S01]  /*52c0*/  @!P2 LDG.E.U16 R23, desc[UR10][R14.64] ;  /* 0x0000000a0e17a981 */ /* 0x000ee2000c1e1500 */
[----:B------:R-:W-:-:S03]  /*52d0*/  @!P0 LEA R20, P3, R21, R12, 0x1 ;  /* 0x0000000c15148211 */ /* 0x000fc600078608ff */
[----:B------:R-:W3:Y:S01]  /*52e0*/  @!P2 LDG.E.U16 R28, desc[UR10][R10.64+0x40] ;  /* 0x0000400a0a1ca981 */ /* 0x000ee2000c1e1500 */
[----:B------:R-:W-:Y:S02]  /*52f0*/  PRMT R26, RZ, 0x7610, R26 ;  /* 0x00007610ff1a7816 */ /* 0x000fe4000000001a */
[----:B0-----:R-:W-:Y:S01]  /*5300*/  PRMT R19, RZ, 0x7610, R19 ;  /* 0x00007610ff137816 */ /* 0x001fe20000000013 */
[----:B------:R-:W4:Y:S01]  /*5310*/  @!P1 LDG.E.U16 R25, desc[UR10][R16.64] ;  /* 0x0000000a10199981 */ /* 0x000f22000c1e1500 */
[----:B------:R-:W-:-:S03]  /*5320*/  @!P0 LEA.HI.X R21, R21, R13, R8, 0x1, P3 ;  /* 0x0000000d15158211 */ /* 0x000fc600018f0c08 */
[----:B------:R-:W4:Y:S04]  /*5330*/  @!P1 LDG.E.U16 R29, desc[UR10][R10.64+0x80] ;  /* 0x0000800a0a1d9981 */ /* 0x000f28000c1e1500 */
[----:B------:R-:W5:Y:S04]  /*5340*/  @!P0 LDG.E.U16 R26, desc[UR10][R10.64+0xc0] ;  /* 0x0000c00a0a1a8981 */ /* 0x000f68000c1e1500 */
[----:B------:R-:W5:Y:S01]  /*5350*/  @!P0 LDG.E.U16 R19, desc[UR10][R20.64] ;  /* 0x0000000a14138981 */ /* 0x000f62000c1e1500 */
[----:B------:R-:W-:Y:S02]  /*5360*/  VIADD R6, R6, 0x80 ;  /* 0x0000008006067836 */ /* 0x000fe40000000000 */
[----:B--2---:R-:W-:-:S04]  /*5370*/  HFMA2 R22, R27.H0_H0, R27.H0_H0, -R22.H0_H0 ;  /* 0x2000001b1b167231 */ /* 0x004fc80000140816 */
[----:B------:R-:W-:Y:S02]  /*5380*/  HFMA2 R22, R22.H0_H0, 0.5, 0.5, R24.H0_H0 ;  /* 0x3800380016167831 */ /* 0x000fe40000040818 */
[----:B---3--:R-:W-:-:S04]  /*5390*/  HFMA2 R23, R28.H0_H0, R28.H0_H0, -R23.H0_H0 ;  /* 0x2000001c1c177231 */ /* 0x008fc80000140817 */
[----:B------:R-:W-:Y:S02]  /*53a0*/  HFMA2 R22, R23.H0_H0, 0.5, 0.5, R22.H0_H0 ;  /* 0x3800380017167831 */ /* 0x000fe40000040816 */
[----:B----4-:R-:W-:-:S04]  /*53b0*/  HFMA2 R25, R29.H0_H0, R29.H0_H0, -R25.H0_H0 ;  /* 0x2000001d1d197231 */ /* 0x010fc80000140819 */
[----:B------:R-:W-:Y:S02]  /*53c0*/  HFMA2 R22, R25.H0_H0, 0.5, 0.5, R22.H0_H0 ;  /* 0x3800380019167831 */ /* 0x000fe40000040816 */
[----:B-----5:R-:W-:-:S04]  /*53d0*/  HFMA2 R19, R26.H0_H0, R26.H0_H0, -R19.H0_H0 ;  /* 0x2000001a1a137231 */ /* 0x020fc80000140813 */
[----:B------:R-:W-:-:S07]  /*53e0*/  HFMA2 R24, R19.H0_H0, 0.5, 0.5, R22.H0_H0 ;  /* 0x3800380013187831 */ /* 0x000fce0000040816 */
.L_x_81:
[----:B------:R-:W-:Y:S05]  /*53f0*/  BRA.U !UP1, `(.L_x_77) ;  /* 0x0000000109f87547 */ /* 0x000fea000b800000 */
[----:B------:R-:W-:Y:S02]  /*5400*/  ULOP3.LUT UR6, UR6, 0xffffffe0, URZ, 0xc0, !UPT ;  /* 0xffffffe006067892 */ /* 0x000fe4000f8ec0ff */
[----:B------:R-:W-:Y:S02]  /*5410*/  UISETP.NE.AND UP1, UPT, UR8, 0x1, UPT ;  /* 0x000000010800788c */ /* 0x000fe4000bf25270 */
[----:B------:R-:W-:-:S04]  /*5420*/  UISETP.LT.AND UP0, UPT, UR6, 0x20, UPT ;  /* 0x000000200600788c */ /* 0x000fc8000bf01270 */
[----:B------:R-:W-:-:S04]  /*5430*/  USEL UR6, UR6, 0x20, !UP0 ;  /* 0x0000002006067887 */ /* 0x000fc8000c000000 */
[----:B------:R-:W-:-:S04]  /*5440*/  UIADD3 UR6, UPT, UPT, UR6, -0x1, URZ ;  /* 0xffffffff06067890 */ /* 0x000fc8000fffe0ff */
[----:B------:R-:W-:-:S04]  /*5450*/  ULOP3.LUT UR6, UR6, 0x20, URZ, 0xc0, !UPT ;  /* 0x0000002006067892 */ /* 0x000fc8000f8ec0ff */
[----:B------:R-:W-:Y:S01]  /*5460*/  UISETP.NE.AND UP0, UPT, UR6, URZ, UPT ;  /* 0x000000ff0600728c */ /* 0x000fe2000bf05270 */
[----:B------:R-:W-:Y:S10]  /*5470*/  BRA.U !UP1, `(.L_x_82) ;  /* 0x0000000109807547 */ /* 0x000ff4000b800000 */
[----:B--2---:R-:W-:Y:S01]  /*5480*/  IMAD.IADD R19, R6, 0x1, R3 ;  /* 0x0000000106137824 */ /* 0x004fe200078e0203 */
[----:B------:R-:W-:Y:S01]  /*5490*/  SHF.R.S32.HI R10, RZ, 0x1f, R4 ;  /* 0x0000001fff0a7819 */ /* 0x000fe20000011404 */
[----:B------:R-:W-:Y:S02]  /*54a0*/  IMAD.MOV.U32 R16, RZ, RZ, R12 ;  /* 0x000000ffff107224 */ /* 0x000fe400078e000c */
[C---:B------:R-:W-:Y:S01]  /*54b0*/  VIADD R17, R19.reuse, 0x20 ;  /* 0x0000002013117836 */ /* 0x040fe20000000000 */
[----:B------:R-:W-:-:S04]  /*54c0*/  ISETP.GE.AND P0, PT, R19, R0, PT ;  /* 0x000000001300720c */ /* 0x000fc80003f06270 */
[----:B------:R-:W-:-:S09]  /*54d0*/  ISETP.GE.AND P1, PT, R17, R0, PT ;  /* 0x000000001100720c */ /* 0x000fd20003f26270 */
[----:B------:R-:W-:-:S04]  /*54e0*/  @!P0 IMAD R11, R7, R0, R19 ;  /* 0x00000000070b8224 */ /* 0x000fc800078e0213 */
[----:B------:R-:W-:Y:S01]  /*54f0*/  @!P1 IMAD R17, R7, R0, R17 ;  /* 0x0000000007119224 */ /* 0x000fe200078e0211 */
[----:B------:R-:W-:-:S04]  /*5500*/  @!P0 IADD3 R15, P2, PT, R11, R4, RZ ;  /* 0x000000040b0f8210 */ /* 0x000fc80007f5e0ff */
[----:B------:R-:W-:Y:S01]  /*5510*/  @!P0 LEA.HI.X.SX32 R8, R11, R10, 0x1, P2 ;  /* 0x0000000a0b088211 */ /* 0x000fe200010f0eff */
[----:B------:R-:W-:Y:S01]  /*5520*/  IMAD R11, R9, R0, R19 ;  /* 0x00000000090b7224 */ /* 0x000fe200078e0213 */
[----:B------:R-:W-:Y:S02]  /*5530*/  @!P0 LEA R14, P2, R15, R12, 0x1 ;  /* 0x0000000c0f0e8211 */ /* 0x000fe400078408ff */
[----:B------:R-:W-:Y:S02]  /*5540*/  @!P1 IADD3 R21, P3, PT, R17, R4, RZ ;  /* 0x0000000411159210 */ /* 0x000fe40007f7e0ff */
[----:B------:R-:W-:Y:S02]  /*5550*/  @!P0 LEA.HI.X R15, R15, R13, R8, 0x1, P2 ;  /* 0x0000000d0f0f8211 */ /* 0x000fe400010f0c08 */
[----:B------:R-:W-:Y:S01]  /*5560*/  @!P1 LEA.HI.X.SX32 R8, R17, R10, 0x1, P3 ;  /* 0x0000000a11089211 */ /* 0x000fe200018f0eff */
[----:B------:R-:W-:Y:S01]  /*5570*/  IMAD.MOV.U32 R17, RZ, RZ, R13 ;  /* 0x000000ffff117224 */ /* 0x000fe200078e000d */
[----:B------:R-:W-:-:S02]  /*5580*/  @!P1 LEA R10, P2, R21, R12, 0x1 ;  /* 0x0000000c150a9211 */ /* 0x000fc400078408ff */
[----:B------:R-:W-:Y:S01]  /*5590*/  PRMT R19, RZ, 0x7610, R19 ;  /* 0x00007610ff137816 */ /* 0x000fe20000000013 */
[----:B------:R-:W-:Y:S01]  /*55a0*/  IMAD.WIDE R16, R11, 0x2, R16 ;  /* 0x000000020b107825 */ /* 0x000fe200078e0210 */
[--C-:B------:R-:W-:Y:S02]  /*55b0*/  @!P1 LEA.HI.X R11, R21, R13, R8.reuse, 0x1, P2 ;  /* 0x0000000d150b9211 */ /* 0x100fe400010f0c08 */
[----:B------:R-:W-:Y:S02]  /*55c0*/  PRMT R8, RZ, 0x7610, R8 ;  /* 0x00007610ff087816 */ /* 0x000fe40000000008 */
[----:B------:R-:W-:Y:S01]  /*55d0*/  PRMT R18, RZ, 0x7610, R18 ;  /* 0x00007610ff127816 */ /* 0x000fe20000000012 */
[----:B------:R-:W2:Y:S01]  /*55e0*/  @!P0 LDG.E.U16 R19, desc[UR10][R14.64] ;  /* 0x0000000a0e138981 */ /* 0x000ea2000c1e1500 */
[----:B------:R-:W-:-:S03]  /*55f0*/  PRMT R21, RZ, 0x7610, R21 ;  /* 0x00007610ff157816 */ /* 0x000fc60000000015 */
[----:B------:R-:W2:Y:S04]  /*5600*/  @!P0 LDG.E.U16 R8, desc[UR10][R16.64] ;  /* 0x0000000a10088981 */ /* 0x000ea8000c1e1500 */
[----:B------:R-:W3:Y:S04]  /*5610*/  @!P1 LDG.E.U16 R18, desc[UR10][R16.64+0x40] ;  /* 0x0000400a10129981 */ /* 0x000ee8000c1e1500 */
[----:B------:R-:W3:Y:S01]  /*5620*/  @!P1 LDG.E.U16 R21, desc[UR10][R10.64] ;  /* 0x0000000a0a159981 */ /* 0x000ee2000c1e1500 */
[----:B------:R-:W-:Y:S02]  /*5630*/  VIADD R6, R6, 0x40 ;  /* 0x0000004006067836 */ /* 0x000fe40000000000 */
[----:B--2---:R-:W-:-:S04]  /*5640*/  HFMA2 R19, R8.H0_H0, R8.H0_H0, -R19.H0_H0 ;  /* 0x2000000808137231 */ /* 0x004fc80000140813 */
[----:B------:R-:W-:Y:S02]  /*5650*/  HFMA2 R19, R19.H0_H0, 0.5, 0.5, R24.H0_H0 ;  /* 0x3800380013137831 */ /* 0x000fe40000040818 */
[----:B---3--:R-:W-:-:S04]  /*5660*/  HFMA2 R21, R18.H0_H0, R18.H0_H0, -R21.H0_H0 ;  /* 0x2000001212157231 */ /* 0x008fc80000140815 */
[----:B------:R-:W-:-:S07]  /*5670*/  HFMA2 R24, R21.H0_H0, 0.5, 0.5, R19.H0_H0 ;  /* 0x3800380015187831 */ /* 0x000fce0000040813 */
.L_x_82:
[----:B------:R-:W-:Y:S05]  /*5680*/  BRA.U UP0, `(.L_x_77) ;  /* 0x0000000100547547 */ /* 0x000fea000b800000 */
[----:B--2---:R-:W-:Y:S01]  /*5690*/  IMAD.IADD R17, R3, 0x1, R6 ;  /* 0x0000000103117824 */ /* 0x004fe200078e0206 */
[----:B------:R-:W-:Y:S01]  /*56a0*/  BSSY.RECONVERGENT B1, `(.L_x_83) ;  /* 0x0000011000017945 */ /* 0x000fe20003800200 */
[----:B------:R-:W-:Y:S02]  /*56b0*/  PRMT R10, RZ, 0x7610, R10 ;  /* 0x00007610ff0a7816 */ /* 0x000fe4000000000a */
[----:B------:R-:W-:Y:S02]  /*56c0*/  PRMT R15, RZ, 0x7610, R15 ;  /* 0x00007610ff0f7816 */ /* 0x000fe4000000000f */
[----:B------:R-:W-:-:S13]  /*56d0*/  ISETP.GE.AND P0, PT, R17, R0, PT ;  /* 0x000000001100720c */ /* 0x000fda0003f06270 */
[----:B------:R-:W-:Y:S05]  /*56e0*/  @P0 BRA `(.L_x_84) ;  /* 0x0000000000300947 */ /* 0x000fea0003800000 */
[-CC-:B------:R-:W-:Y:S01]  /*56f0*/  IMAD R11, R7, R0.reuse, R17.reuse ;  /* 0x00000000070b7224 */ /* 0x180fe200078e0211 */
[----:B------:R-:W-:Y:S01]  /*5700*/  SHF.R.S32.HI R6, RZ, 0x1f, R4 ;  /* 0x0000001fff067819 */ /* 0x000fe20000011404 */
[----:B------:R-:W-:Y:S02]  /*5710*/  IMAD R9, R9, R0, R17 ;  /* 0x0000000009097224 */ /* 0x000fe400078e0211 */
[----:B------:R-:W-:Y:S01]  /*5720*/  IMAD.MOV.U32 R10, RZ, RZ, R12 ;  /* 0x000000ffff0a7224 */ /* 0x000fe200078e000c */
[----:B------:R-:W-:-:S04]  /*5730*/  IADD3 R15, P0, PT, R11, R4, RZ ;  /* 0x000000040b0f7210 */ /* 0x000fc80007f1e0ff */
[----:B------:R-:W-:Y:S02]  /*5740*/  LEA.HI.X.SX32 R0, R11, R6, 0x1, P0 ;  /* 0x000000060b007211 */ /* 0x000fe400000f0eff */
[----:B------:R-:W-:Y:S02]  /*5750*/  MOV R11, R13 ;  /* 0x0000000d000b7202 */ /* 0x000fe40000000f00 */
[----:B------:R-:W-:Y:S01]  /*5760*/  LEA R8, P0, R15, R12, 0x1 ;  /* 0x0000000c0f087211 */ /* 0x000fe200078008ff */
[----:B------:R-:W-:-:S03]  /*5770*/  IMAD.WIDE R10, R9, 0x2, R10 ;  /* 0x00000002090a7825 */ /* 0x000fc600078e020a */
[----:B------:R-:W-:-:S03]  /*5780*/  LEA.HI.X R9, R15, R13, R0, 0x1, P0 ;  /* 0x0000000d0f097211 */ /* 0x000fc600000f0c00 */
[----:B------:R0:W5:Y:S04]  /*5790*/  LDG.E.U16 R10, desc[UR10][R10.64] ;  /* 0x0000000a0a0a7981 */ /* 0x000168000c1e1500 */
[----:B------:R0:W5:Y:S02]  /*57a0*/  LDG.E.U16 R15, desc[UR10][R8.64] ;  /* 0x0000000a080f7981 */ /* 0x000164000c1e1500 */
.L_x_84:
[----:B------:R-:W-:Y:S05]  /*57b0*/  BSYNC.RECONVERGENT B1 ;  /* 0x0000000000017941 */ /* 0x000fea0003800200 */
.L_x_83:
[----:B-----5:R-:W-:-:S04]  /*57c0*/  HFMA2 R15, R10.H0_H0, R10.H0_H0, -R15.H0_H0 ;  /* 0x2000000a0a0f7231 */ /* 0x020fc8000014080f */
[----:B------:R-:W-:-:S07]  /*57d0*/  HFMA2 R24, R15.H0_H0, 0.5, 0.5, R24.H0_H0 ;  /* 0x380038000f187831 */ /* 0x000fce0000040818 */
.L_x_77:
[----:B------:R-:W-:Y:S05]  /*57e0*/  BSYNC.RECONVERGENT B0 ;  /* 0x0000000000007941 */ /* 0x000fea0003800200 */
.L_x_76:
[----:B------:R-:W4:Y:S01]  /*57f0*/  LDC R0, c[0x0][0x388] ;  /* 0x0000e200ff007b82 */ /* 0x000f220000000800 */
[----:B---3--:R-:W-:Y:S01]  /*5800*/  VIADD R6, R7, 0x2 ;  /* 0x0000000207067836 */ /* 0x008fe20000000000 */
[----:B------:R-:W-:Y:S01]  /*5810*/  UMOV UR4, 0xffffffff ;  /* 0xffffffff00047882 */ /* 0x000fe20000000000 */
[----:B------:R-:W-:Y:S02]  /*5820*/  ISETP.NE.AND P0, PT, R3, RZ, PT ;  /* 0x000000ff0300720c */ /* 0x000fe40003f05270 */
[----:B------:R-:W-:-:S05]  /*5830*/  IMAD R6, R7, R6, R6 ;  /* 0x0000000607067224 */ /* 0x000fca00078e0206 */
[----:B------:R-:W-:Y:S01]  /*5840*/  LEA.HI R7, R6, R6, RZ, 0x1 ;  /* 0x0000000606077211 */ /* 0x000fe200078f08ff */
[----:B----4-:R-:W-:-:S05]  /*5850*/  IMAD R0, R0, R0, R0 ;  /* 0x0000000000007224 */ /* 0x010fca00078e0200 */
[----:B------:R-:W-:Y:S02]  /*5860*/  LEA.HI R6, R0, R0, RZ, 0x1 ;  /* 0x0000000000067211 */ /* 0x000fe400078f08ff */
[----:B------:R-:W-:Y:S02]  /*5870*/  SHF.R.S32.HI R0, RZ, 0x1, R7 ;  /* 0x00000001ff007819 */ /* 0x000fe40000011407 */
[----:B------:R-:W-:Y:S01]  /*5880*/  SHF.R.S32.HI R6, RZ, 0x1, R6 ;  /* 0x00000001ff067819 */ /* 0x000fe20000011406 */
[----:B------:R-:W-:Y:S06]  /*5890*/  BRA.DIV UR4, `(.L_x_85) ;  /* 0x0000000604587947 */ /* 0x000fec000b800000 */
[----:B------:R-:W-:Y:S01]  /*58a0*/  PRMT R24, R24, 0x5410, R24 ;  /* 0x0000541018187816 */ /* 0x000fe20000000018 */
[----:B0-----:R-:W0:Y:S01]  /*58b0*/  @!P0 S2R R11, SR_CTAID.X ;  /* 0x00000000000b8919 */ /* 0x001e220000002500 */
[----:B------:R-:W-:-:S03]  /*58c0*/  NOP ;  /* 0x0000000000007918 */ /* 0x000fc60000000000 */
[----:B------:R-:W3:Y:S02]  /*58d0*/  SHFL.BFLY PT, R7, R24, 0x1, 0x1f ;  /* 0x0c201f0018077f89 */ /* 0x000ee400000e0000 */
[----:B---3--:R-:W-:-:S05]  /*58e0*/  PRMT R7, R7, 0x5410, R7 ;  /* 0x0000541007077816 */ /* 0x008fca0000000007 */
[----:B------:R-:W-:-:S05]  /*58f0*/  HADD2 R7, R24.H0_H0, R7.H1_H1 ;  /* 0x3000000718077230 */ /* 0x000fca0000000800 */
[----:B-1----:R-:W1:Y:S02]  /*5900*/  SHFL.BFLY PT, R8, R7, 0x2, 0x1f ;  /* 0x0c401f0007087f89 */ /* 0x002e6400000e0000 */
[----:B-1----:R-:W-:-:S05]  /*5910*/  HADD2 R8, R7.H0_H0, R8.H0_H0 ;  /* 0x2000000807087230 */ /* 0x002fca0000000800 */
[----:B------:R-:W1:Y:S02]  /*5920*/  SHFL.BFLY PT, R9, R8, 0x4, 0x1f ;  /* 0x0c801f0008097f89 */ /* 0x000e6400000e0000 */
[----:B-1----:R-:W-:-:S05]  /*5930*/  PRMT R9, R9, 0x5410, R9 ;  /* 0x0000541009097816 */ /* 0x002fca0000000009 */
[----:B------:R-:W-:-:S05]  /*5940*/  HADD2 R9, R8.H0_H0, R9.H1_H1 ;  /* 0x3000000908097230 */ /* 0x000fca0000000800 */
[----:B------:R-:W1:Y:S02]  /*5950*/  SHFL.BFLY PT, R10, R9, 0x8, 0x1f ;  /* 0x0d001f00090a7f89 */ /* 0x000e6400000e0000 */
[----:B-1----:R-:W-:-:S05]  /*5960*/  PRMT R7, R10, 0x7610, R7 ;  /* 0x000076100a077816 */ /* 0x002fca0000000007 */
[----:B------:R-:W-:Y:S02]  /*5970*/  HADD2 R10, R9.H0_H0, R7.H0_H0 ;  /* 0x20000007090a7230 */ /* 0x000fe40000000800 */
[----:B0-----:R-:W-:Y:S01]  /*5980*/  @!P0 IMAD R7, R6, R11, RZ ;  /* 0x0000000b06078224 */ /* 0x001fe200078e02ff */
[----:B------:R-:W0:Y:S02]  /*5990*/  @!P0 LDC.64 R8, c[0x0][0x3c8] ;  /* 0x0000f200ff088b82 */ /* 0x000e240000000a00 */
[----:B------:R-:W1:Y:S01]  /*59a0*/  SHFL.BFLY PT, R14, R10, 0x10, 0x1f ;  /* 0x0e001f000a0e7f89 */ /* 0x000e6200000e0000 */
[----:B0-----:R-:W-:Y:S01]  /*59b0*/  @!P0 IMAD.WIDE R6, R7, 0x2, R8 ;  /* 0x0000000207068825 */ /* 0x001fe200078e0208 */
[----:B-1----:R-:W-:-:S03]  /*59c0*/  PRMT R11, R11, 0x5410, R14 ;  /* 0x000054100b0b7816 */ /* 0x002fc6000000000e */
[----:B------:R-:W-:-:S04]  /*59d0*/  @!P0 IMAD.WIDE R6, R0, 0x2, R6 ;  /* 0x0000000200068825 */ /* 0x000fc800078e0206 */
[----:B------:R-:W-:-:S05]  /*59e0*/  HADD2 R8, R10.H0_H0, R11.H1_H1 ;  /* 0x3000000b0a087230 */ /* 0x000fca0000000800 */
[----:B------:R0:W-:Y:S01]  /*59f0*/  @!P0 STG.E.U16 desc[UR10][R6.64+-0x2], R8 ;  /* 0xfffffe0806008986 */ /* 0x0001e2000c10150a */
[----:B------:R-:W-:Y:S01]  /*5a00*/  NOP ;  /* 0x0000000000007918 */ /* 0x000fe20000000000 */
.L_x_104:
[----:B------:R-:W-:-:S05]  /*5a10*/  VIADD R2, R2, 0x20 ;  /* 0x0000002002027836 */ /* 0x000fca0000000000 */
[----:B------:R-:W-:-:S13]  /*5a20*/  ISETP.GE.AND P0, PT, R2, R5, PT ;  /* 0x000000050200720c */ /* 0x000fda0003f06270 */
[----:B------:R-:W-:Y:S05]  /*5a30*/  @!P0 BRA `(.L_x_86) ;  /* 0xffffffcc00dc8947 */ /* 0x000fea000383ffff */
[----:B------:R-:W-:Y:S05]  /*5a40*/  EXIT ;  /* 0x000000000000794d */ /* 0x000fea0003800000 */
.L_x_74:
[----:B------:R-:W-:Y:S01]  /*5a50*/  BSSY B0, `(.L_x_87) ;  /* 0x0000005000007945 */ /* 0x000fe20003800000 */
[----:B------:R-:W-:-:S07]  /*5a60*/  IMAD.MOV.U32 R19, RZ, RZ, -0x1 ;  /* 0xffffffffff137424 */ /* 0x000fce00078e00ff */
[----:B----4-:R-:W-:Y:S05]  /*5a70*/  WARPSYNC.COLLECTIVE R19, `(.L_x_88) ;  /* 0x0000000013087348 */ /* 0x010fea0003c00000 */
[----:B------:R-:W-:Y:S01]  /*5a80*/  NOP ;  /* 0x0000000000007918 */ /* 0x000fe20000000000 */
[----:B----4-:R-:W-:Y:S05]  /*5a90*/  ENDCOLLECTIVE ;  /* 0x000000000000791b */ /* 0x010fea0003800000 */
.L_x_88:
[----:B------:R-:W-:Y:S05]  /*5aa0*/  BSYNC B0 ;  /* 0x0000000000007941 */ /* 0x000fea0003800000 */
.L_x_87:
[----:B------:R-:W-:Y:S01]  /*5ab0*/  PRMT R6, R6, 0x5410, R6 ;  /* 0x0000541006067816 */ /* 0x000fe20000000006 */
[----:B------:R-:W-:Y:S01]  /*5ac0*/  IMAD.MOV.U32 R17, RZ, RZ, 0x1 ;  /* 0x00000001ff117424 */ /* 0x000fe200078e00ff */
[----:B------:R-:W0:Y:S01]  /*5ad0*/  @!P1 S2R R21, SR_CTAID.X ;  /* 0x0000000000159919 */ /* 0x000e220000002500 */
[----:B------:R-:W-:Y:S02]  /*5ae0*/  IMAD.MOV.U32 R16, RZ, RZ, 0x1f ;  /* 0x0000001fff107424 */ /* 0x000fe400078e00ff */
[----:B------:R-:W-:Y:S02]  /*5af0*/  IMAD.MOV.U32 R18, RZ, RZ, R6 ;  /* 0x000000ffff127224 */ /* 0x000fe400078e0006 */
[----:B------:R-:W-:-:S07]  /*5b00*/  IMAD.MOV.U32 R19, RZ, RZ, -0x1 ;  /* 0xffffffffff137424 */ /* 0x000fce00078e00ff */
[----:B0-----:R-:W-:Y:S05]  /*5b10*/  WARPSYNC.COLLECTIVE R19, `(.L_x_89) ;  /* 0x0000000013087348 */ /* 0x001fea0003c00000 */
[----:B------:R1:W2:Y:S02]  /*5b20*/  SHFL.BFLY P2, R22, R18, R17, R16 ;  /* 0x0c00001112167389 */ /* 0x0002a40000040010 */
[----:B012---:R-:W-:Y:S05]  /*5b30*/  ENDCOLLECTIVE ;  /* 0x000000000000791b */ /* 0x007fea0003800000 */
.L_x_89:
[----:B------:R-:W-:Y:S02]  /*5b40*/  IMAD.MOV.U32 R17, RZ, RZ, 0x2 ;  /* 0x00000002ff117424 */ /* 0x000fe400078e00ff */
[----:B------:R-:W-:Y:S01]  /*5b50*/  @!P1 IMAD R21, R20, R21, RZ ;  /* 0x0000001514159224 */ /* 0x000fe200078e02ff */
[----:B------:R-:W-:Y:S01]  /*5b60*/  @!P1 LOP3.LUT R20, RZ, R7, RZ, 0x33, !PT ;  /* 0x00000007ff149212 */ /* 0x000fe200078e33ff */
[----:B------:R-:W-:-:S03]  /*5b70*/  IMAD.MOV.U32 R10, RZ, RZ, R22 ;  /* 0x000000ffff0a7224 */ /* 0x000fc600078e0016 */
[----:B------:R-:W-:Y:S02]  /*5b80*/  @!P1 IADD3 R9, PT, PT, R9, R14, R20 ;  /* 0x0000000e09099210 */ /* 0x000fe40007ffe014 */
[----:B------:R-:W-:-:S05]  /*5b90*/  PRMT R10, R10, 0x5410, R10 ;  /* 0x000054100a0a7816 */ /* 0x000fca000000000a */
[----:B------:R-:W-:-:S05]  /*5ba0*/  HADD2 R10, R6.H0_H0, R10.H1_H1 ;  /* 0x3000000a060a7230 */ /* 0x000fca0000000800 */
[----:B------:R-:W-:-:S07]  /*5bb0*/  IMAD.MOV.U32 R18, RZ, RZ, R10 ;  /* 0x000000ffff127224 */ /* 0x000fce00078e000a */
[----:B------:R-:W-:Y:S05]  /*5bc0*/  WARPSYNC.COLLECTIVE R19, `(.L_x_90) ;  /* 0x0000000013087348 */ /* 0x000fea0003c00000 */
[----:B------:R0:W1:Y:S02]  /*5bd0*/  SHFL.BFLY P2, R22, R18, R17, R16 ;  /* 0x0c00001112167389 */ /* 0x0000640000040010 */
[----:B01----:R-:W-:Y:S05]  /*5be0*/  ENDCOLLECTIVE ;  /* 0x000000000000791b */ /* 0x003fea0003800000 */
.L_x_90:
[----:B------:R-:W-:Y:S02]  /*5bf0*/  HFMA2 R17, -RZ, RZ, 0, 2.384185791015625e-07 ;  /* 0x00000004ff117431 */ /* 0x000fe400000001ff */
[----:B------:R-:W-:-:S05]  /*5c00*/  IMAD.MOV.U32 R11, RZ, RZ, R22 ;  /* 0x000000ffff0b7224 */ /* 0x000fca00078e0016 */
[----:B------:R-:W-:-:S05]  /*5c10*/  PRMT R11, R11, 0x5410, R11 ;  /* 0x000054100b0b7816 */ /* 0x000fca000000000b */
[----:B------:R-:W-:-:S05]  /*5c20*/  HADD2 R11, R10.H0_H0, R11.H1_H1 ;  /* 0x3000000b0a0b7230 */ /* 0x000fca0000000800 */
[----:B------:R-:W-:-:S07]  /*5c30*/  IMAD.MOV.U32 R18, RZ, RZ, R11 ;  /* 0x000000ffff127224 */ /* 0x000fce00078e000b */
[----:B------:R-:W-:Y:S05]  /*5c40*/  WARPSYNC.COLLECTIVE R19, `(.L_x_91) ;  /* 0x0000000013087348 */ /* 0x000fea0003c00000 */
[----:B------:R0:W1:Y:S02]  /*5c50*/  SHFL.BFLY P2, R22, R18, R17, R16 ;  /* 0x0c00001112167389 */ /* 0x0000640000040010 */
[----:B01----:R-:W-:Y:S05]  /*5c60*/  ENDCOLLECTIVE ;  /* 0x000000000000791b */ /* 0x003fea0003800000 */
.L_x_91:
[----:B------:R-:W-:Y:S02]  /*5c70*/  IMAD.MOV.U32 R17, RZ, RZ, 0x8 ;  /* 0x00000008ff117424 */ /* 0x000fe400078e00ff */
[----:B------:R-:W-:-:S05]  /*5c80*/  IMAD.MOV.U32 R6, RZ, RZ, R22 ;  /* 0x000000ffff067224 */ /* 0x000fca00078e0016 */
[----:B------:R-:W-:-:S05]  /*5c90*/  HADD2 R6, R11.H0_H0, R6.H0_H0 ;  /* 0x200000060b067230 */ /* 0x000fca0000000800 */
[----:B------:R-:W-:-:S07]  /*5ca0*/  IMAD.MOV.U32 R18, RZ, RZ, R6 ;  /* 0x000000ffff127224 */ /* 0x000fce00078e0006 */
[----:B------:R-:W-:Y:S05]  /*5cb0*/  WARPSYNC.COLLECTIVE R19, `(.L_x_92) ;  /* 0x0000000013087348 */ /* 0x000fea0003c00000 */
[----:B------:R0:W1:Y:S02]  /*5cc0*/  SHFL.BFLY P2, R22, R18, R17, R16 ;  /* 0x0c00001112167389 */ /* 0x0000640000040010 */
[----:B01----:R-:W-:Y:S05]  /*5cd0*/  ENDCOLLECTIVE ;  /* 0x000000000000791b */ /* 0x003fea0003800000 */
.L_x_92:
[----:B------:R-:W-:Y:S02]  /*5ce0*/  IMAD.MOV.U32 R17, RZ, RZ, 0x10 ;  /* 0x00000010ff117424 */ /* 0x000fe400078e00ff */
[----:B------:R-:W-:-:S05]  /*5cf0*/  IMAD.MOV.U32 R10, RZ, RZ, R22 ;  /* 0x000000ffff0a7224 */ /* 0x000fca00078e0016 */
[----:B------:R-:W-:-:S05]  /*5d00*/  PRMT R10, R10, 0x5410, R10 ;  /* 0x000054100a0a7816 */ /* 0x000fca000000000a */
[----:B------:R-:W-:Y:S02]  /*5d10*/  HADD2 R6, R6.H0_H0, R10.H1_H1 ;  /* 0x3000000a06067230 */ /* 0x000fe40000000800 */
[----:B------:R-:W0:Y:S03]  /*5d20*/  @!P1 LDC.64 R10, c[0x0][0x3c8] ;  /* 0x0000f200ff0a9b82 */ /* 0x000e260000000a00 */
[----:B------:R-:W-:-:S07]  /*5d30*/  IMAD.MOV.U32 R18, RZ, RZ, R6 ;  /* 0x000000ffff127224 */ /* 0x000fce00078e0006 */
[----:B0-----:R-:W-:Y:S05]  /*5d40*/  WARPSYNC.COLLECTIVE R19, `(.L_x_93) ;  /* 0x0000000013087348 */ /* 0x001fea0003c00000 */
[----:B------:R1:W2:Y:S02]  /*5d50*/  SHFL.BFLY P2, R22, R18, R17, R16 ;  /* 0x0c00001112167389 */ /* 0x0002a40000040010 */
[----:B012---:R-:W-:Y:S05]  /*5d60*/  ENDCOLLECTIVE ;  /* 0x000000000000791b */ /* 0x007fea0003800000 */
.L_x_93:
[----:B------:R-:W-:-:S04]  /*5d70*/  @!P1 IMAD.WIDE R10, R21, 0x2, R10 ;  /* 0x00000002150a9825 */ /* 0x000fc800078e020a */
[----:B------:R-:W-:Y:S01]  /*5d80*/  @!P1 IMAD.WIDE R10, R9, 0x2, R10 ;  /* 0x00000002090a9825 */ /* 0x000fe200078e020a */
[----:B------:R-:W-:-:S05]  /*5d90*/  PRMT R22, R22, 0x5410, R22 ;  /* 0x0000541016167816 */ /* 0x000fca0000000016 */
[----:B------:R-:W-:-:S05]  /*5da0*/  HADD2 R6, R6.H0_H0, R22.H1_H1 ;  /* 0x3000001606067230 */ /* 0x000fca0000000800 */
[----:B------:R0:W-:Y:S02]  /*5db0*/  @!P1 STG.E.U16 desc[UR10][R10.64], R6 ;  /* 0x000000060a009986 */ /* 0x0001e4000c10150a */
[----:B0-----:R-:W-:Y:S05]  /*5dc0*/  WARPSYNC.COLLECTIVE R19, `(.L_x_94) ;  /* 0x0000000013087348 */ /* 0x001fea0003c00000 */
[----:B------:R-:W-:Y:S01]  /*5dd0*/  NOP ;  /* 0x0000000000007918 */ /* 0x000fe20000000000 */
[----:B0-----:R-:W-:Y:S05]  /*5de0*/  ENDCOLLECTIVE ;  /* 0x000000000000791b */ /* 0x001fea0003800000 */
.L_x_94:
[----:B------:R-:W-:Y:S05]  /*5df0*/  BRA `(.L_x_95) ;  /* 0xffffffe8001c7947 */ /* 0x000fea000383ffff */
.L_x_85:
[----:B------:R-:W-:Y:S01]  /*5e00*/  BSSY B0, `(.L_x_96) ;  /* 0x0000005000007945 */ /* 0x000fe20003800000 */
[----:B--2---:R-:W-:-:S07]  /*5e10*/  IMAD.MOV.U32 R19, RZ, RZ, -0x1 ;  /* 0xffffffffff137424 */ /* 0x004fce00078e00ff */
[----:B01----:R-:W-:Y:S05]  /*5e20*/  WARPSYNC.COLLECTIVE R19, `(.L_x_97) ;  /* 0x0000000013087348 */ /* 0x003fea0003c00000 */
[----:B------:R-:W-:Y:S01]  /*5e30*/  NOP ;  /* 0x0000000000007918 */ /* 0x000fe20000000000 */
[----:B01----:R-:W-:Y:S05]  /*5e40*/  ENDCOLLECTIVE ;  /* 0x000000000000791b */ /* 0x003fea0003800000 */
.L_x_97:
[----:B------:R-:W-:Y:S05]  /*5e50*/  BSYNC B0 ;  /* 0x0000000000007941 */ /* 0x000fea0003800000 */
.L_x_96:
        /* <DEDUP_REMOVED lines=9> */
.L_x_98:
[----:B------:R-:W-:Y:S02]  /*5ef0*/  IMAD.MOV.U32 R17, RZ, RZ, 0x2 ;  /* 0x00000002ff117424 */ /* 0x000fe400078e00ff */
[----:B------:R-:W-:-:S05]  /*5f00*/  IMAD.MOV.U32 R7, RZ, RZ, R22 ;  /* 0x000000ffff077224 */ /* 0x000fca00078e0016 */
[----:B------:R-:W-:-:S05]  /*5f10*/  PRMT R7, R7, 0x5410, R7 ;  /* 0x0000541007077816 */ /* 0x000fca0000000007 */
[----:B------:R-:W-:-:S05]  /*5f20*/  HADD2 R7, R24.H0_H0, R7.H1_H1 ;  /* 0x3000000718077230 */ /* 0x000fca0000000800 */
[----:B------:R-:W-:-:S07]  /*5f30*/  MOV R18, R7 ;  /* 0x0000000700127202 */ /* 0x000fce0000000f00 */
[----:B------:R-:W-:Y:S05]  /*5f40*/  WARPSYNC.COLLECTIVE R19, `(.L_x_99) ;  /* 0x0000000013087348 */ /* 0x000fea0003c00000 */
[----:B------:R0:W1:Y:S02]  /*5f50*/  SHFL.BFLY P2, R22, R18, R17, R16 ;  /* 0x0c00001112167389 */ /* 0x0000640000040010 */
[----:B01----:R-:W-:Y:S05]  /*5f60*/  ENDCOLLECTIVE ;  /* 0x000000000000791b */ /* 0x003fea0003800000 */
.L_x_99:
[----:B------:R-:W-:Y:S02]  /*5f70*/  IMAD.MOV.U32 R17, RZ, RZ, 0x4 ;  /* 0x00000004ff117424 */ /* 0x000fe400078e00ff */
[----:B------:R-:W-:-:S05]  /*5f80*/  IMAD.MOV.U32 R8, RZ, RZ, R22 ;  /* 0x000000ffff087224 */ /* 0x000fca00078e0016 */
[----:B------:R-:W-:-:S05]  /*5f90*/  HADD2 R8, R7.H0_H0, R8.H0_H0 ;  /* 0x2000000807087230 */ /* 0x000fca0000000800 */
[----:B------:R-:W-:-:S07]  /*5fa0*/  IMAD.MOV.U32 R18, RZ, RZ, R8 ;  /* 0x000000ffff127224 */ /* 0x000fce00078e0008 */
[----:B------:R-:W-:Y:S05]  /*5fb0*/  WARPSYNC.COLLECTIVE R19, `(.L_x_100) ;  /* 0x0000000013087348 */ /* 0x000fea0003c00000 */
[----:B------:R0:W1:Y:S02]  /*5fc0*/  SHFL.BFLY P2, R22, R18, R17, R16 ;  /* 0x0c00001112167389 */ /* 0x0000640000040010 */
[----:B01----:R-:W-:Y:S05]  /*5fd0*/  ENDCOLLECTIVE ;  /* 0x000000000000791b */ /* 0x003fea0003800000 */
.L_x_100:
[----:B------:R-:W-:Y:S02]  /*5fe0*/  IMAD.MOV.U32 R17, RZ, RZ, 0x8 ;  /* 0x00000008ff117424 */ /* 0x000fe400078e00ff */
[----:B------:R-:W-:-:S05]  /*5ff0*/  IMAD.MOV.U32 R9, RZ, RZ, R22 ;  /* 0x000000ffff097224 */ /* 0x000fca00078e0016 */
[----:B------:R-:W-:-:S05]  /*6000*/  PRMT R9, R9, 0x5410, R9 ;  /* 0x0000541009097816 */ /* 0x000fca0000000009 */
[----:B------:R-:W-:-:S05]  /*6010*/  HADD2 R9, R8.H0_H0, R9.H1_H1 ;  /* 0x3000000908097230 */ /* 0x000fca0000000800 */
[----:B------:R-:W-:-:S07]  /*6020*/  IMAD.MOV.U32 R18, RZ, RZ, R9 ;  /* 0x000000ffff127224 */ /* 0x000fce00078e0009 */
[----:B------:R-:W-:Y:S05]  /*6030*/  WARPSYNC.COLLECTIVE R19, `(.L_x_101) ;  /* 0x0000000013087348 */ /* 0x000fea0003c00000 */
[----:B------:R0:W1:Y:S02]  /*6040*/  SHFL.BFLY P2, R22, R18, R17, R16 ;  /* 0x0c00001112167389 */ /* 0x0000640000040010 */
[----:B01----:R-:W-:Y:S05]  /*6050*/  ENDCOLLECTIVE ;  /* 0x000000000000791b */ /* 0x003fea0003800000 */
.L_x_101:
[----:B------:R-:W-:Y:S02]  /*6060*/  IMAD.MOV.U32 R17, RZ, RZ, 0x10 ;  /* 0x00000010ff117424 */ /* 0x000fe400078e00ff */
[----:B------:R-:W-:-:S05]  /*6070*/  IMAD.MOV.U32 R7, RZ, RZ, R22 ;  /* 0x000000ffff077224 */ /* 0x000fca00078e0016 */
[----:B------:R-:W-:Y:S02]  /*6080*/  HADD2 R10, R9.H0_H0, R7.H0_H0 ;  /* 0x20000007090a7230 */ /* 0x000fe40000000800 */
[----:B------:R-:W-:Y:S01]  /*6090*/  @!P0 IMAD R7, R6, R11, RZ ;  /* 0x0000000b06078224 */ /* 0x000fe200078e02ff */
[----:B------:R-:W0:Y:S02]  /*60a0*/  @!P0 LDC.64 R8, c[0x0][0x3c8] ;  /* 0x0000f200ff088b82 */ /* 0x000e240000000a00 */
[----:B------:R-:W-:-:S07]  /*60b0*/  IMAD.MOV.U32 R18, RZ, RZ, R10 ;  /* 0x000000ffff127224 */ /* 0x000fce00078e000a */
[----:B0-----:R-:W-:Y:S05]  /*60c0*/  WARPSYNC.COLLECTIVE R19, `(.L_x_102) ;  /* 0x0000000013087348 */ /* 0x001fea0003c00000 */
[----:B------:R1:W2:Y:S02]  /*60d0*/  SHFL.BFLY P2, R22, R18, R17, R16 ;  /* 0x0c00001112167389 */ /* 0x0002a40000040010 */
[----:B012---:R-:W-:Y:S05]  /*60e0*/  ENDCOLLECTIVE ;  /* 0x000000000000791b */ /* 0x007fea0003800000 */
.L_x_102:
[----:B------:R-:W-:-:S04]  /*60f0*/  @!P0 IMAD.WIDE R6, R7, 0x2, R8 ;  /* 0x0000000207068825 */ /* 0x000fc800078e0208 */
[----:B------:R-:W-:-:S04]  /*6100*/  @!P0 IMAD.WIDE R6, R0, 0x2, R6 ;  /* 0x0000000200068825 */ /* 0x000fc800078e0206 */
[----:B------:R-:W-:-:S05]  /*6110*/  IMAD.MOV.U32 R14, RZ, RZ, R22 ;  /* 0x000000ffff0e7224 */ /* 0x000fca00078e0016 */
[----:B------:R-:W-:-:S05]  /*6120*/  PRMT R11, R11, 0x5410, R14 ;  /* 0x000054100b0b7816 */ /* 0x000fca000000000e */
[----:B------:R-:W-:-:S05]  /*6130*/  HADD2 R10, R10.H0_H0, R11.H1_H1 ;  /* 0x3000000b0a0a7230 */ /* 0x000fca0000000800 */
[----:B------:R0:W-:Y:S02]  /*6140*/  @!P0 STG.E.U16 desc[UR10][R6.64+-0x2], R10 ;  /* 0xfffffe0a06008986 */ /* 0x0001e4000c10150a */
[----:B0-----:R-:W-:Y:S05]  /*6150*/  WARPSYNC.COLLECTIVE R19, `(.L_x_103) ;  /* 0x0000000013087348 */ /* 0x001fea0003c00000 */
[----:B------:R-:W-:Y:S01]  /*6160*/  NOP ;  /* 0x0000000000007918 */ /* 0x000fe20000000000 */
[----:B0-----:R-:W-:Y:S05]  /*6170*/  ENDCOLLECTIVE ;  /* 0x000000000000791b */ /* 0x001fea0003800000 */
.L_x_103:
[----:B------:R-:W-:Y:S05]  /*6180*/  BRA `(.L_x_104) ;  /* 0xfffffff800207947 */ /* 0x000fea000383ffff */
.L_x_105:
[----:B------:R-:W-:-:S00]  /*6190*/  BRA `(.L_x_105) ;  /* 0xfffffffc00fc7947 */ /* 0x000fc0000383ffff */
[----:B------:R-:W-:-:S00]  /*61a0*/  NOP ;  /* 0x0000000000007918 */ /* 0x000fc00000000000 */
        /* <DEDUP_REMOVED lines=13> */
.L_x_478:


//--------------------- .text._ZN8nvinfer112sparse_fipnn19BroadcastCommonPartI6__halfEEviiiiPT_S4_S4_ --------------------------
	.section	.text._ZN8nvinfer112sparse_fipnn19BroadcastCommonPartI6__halfEEviiiiPT_S4_S4_,"ax",@progbits
	.align	128
        .global         _ZN8nvinfer112sparse_fipnn19BroadcastCommonPartI6__halfEEviiiiPT_S4_S4_
        .type           _ZN8nvinfer112sparse_fipnn19BroadcastCommonPartI6__halfEEviiiiPT_S4_S4_,@function
        .size           _ZN8nvinfer112sparse_fipnn19BroadcastCommonPartI6__halfEEviiiiPT_S4_S4_,(.L_x_479 - _ZN8nvinfer112sparse_fipnn19BroadcastCommonPartI6__halfEEviiiiPT_S4_S4_)
        .other          _ZN8nvinfer112sparse_fipnn19BroadcastCommonPartI6__halfEEviiiiPT_S4_S4_,@"STO_CUDA_ENTRY STV_DEFAULT"
_ZN8nvinfer112sparse_fipnn19BroadcastCommonPartI6__halfEEviiiiPT_S4_S4_:
.text._ZN8nvinfer112sparse_fipnn19BroadcastCommonPartI6__halfEEviiiiPT_S4_S4_:
[----:B------:R-:W-:Y:S08]  /*0000*/  LDC R1, c[0x0][0x37c] ;  /* 0x0000df00ff017b82 */ /* 0x000ff00000000800 */
[----:B------:R-:W0:Y:S01]  /*0010*/  LDC.64 R2, c[0x0][0x388] ;  /* 0x0000e200ff027b82 */ /* 0x000e220000000a00 */
[----:B------:R-:W1:Y:S01]  /*0020*/  S2R R11, SR_TID.X ;  /* 0x00000000000b7919 */ /* 0x000e620000002100 */
[----:B------:R-:W1:Y:S01]  /*0030*/  LDCU UR7, c[0x0][0x384] ;  /* 0x00007080ff0777ac */ /* 0x000e620008000800 */
[----:B------:R-:W2:Y:S05]  /*0040*/  LDCU.64 UR4, c[0x0][0x358] ;  /* 0x00006b00ff0477ac */ /* 0x000eaa0008000a00 */
[----:B------:R-:W3:Y:S08]  /*0050*/  S2UR UR6, SR_CTAID.X ;  /* 0x00000000000679c3 */ /* 0x000ef00000002500 */
[----:B------:R-:W4:Y:S01]  /*0060*/  LDC.64 R8, c[0x0][0x390] ;  /* 0x0000e400ff087b82 */ /* 0x000f220000000a00 */
[----:B0-----:R-:W0:Y:S01]  /*0070*/  I2F.U32.RP R0, R3 ;  /* 0x0000000300007306 */ /* 0x001e220000209000 */
[----:B------:R-:W-:-:S07]  /*0080*/  ISETP.NE.U32.AND P2, PT, R3, RZ, PT ;  /* 0x000000ff0300720c */ /* 0x000fce0003f45070 */
[----:B0-----:R-:W0:Y:S02]  /*0090*/  MUFU.RCP R0, R0 ;  /* 0x0000000000007308 */ /* 0x001e240000001000 */
[----:B0-----:R-:W-:-:S06]  /*00a0*/  IADD3 R4, PT, PT, R0, 0xffffffe, RZ ;  /* 0x0ffffffe00047810 */ /* 0x001fcc0007ffe0ff */
[----:B------:R0:W5:Y:S02]  /*00b0*/  F2I.FTZ.U32.TRUNC.NTZ R5, R4 ;  /* 0x0000000400057305 */ /* 0x000164000021f000 */
[----:B0-----:R-:W-:Y:S01]  /*00c0*/  HFMA2 R4, -RZ, RZ, 0, 0 ;  /* 0x00000000ff047431 */ /* 0x001fe200000001ff */
[----:B-----5:R-:W-:-:S05]  /*00d0*/  IADD3 R6, PT, PT, RZ, -R5, RZ ;  /* 0x80000005ff067210 */ /* 0x020fca0007ffe0ff */
[----:B------:R-:W-:-:S04]  /*00e0*/  IMAD R7, R6, R3, RZ ;  /* 0x0000000306077224 */ /* 0x000fc800078e02ff */
[----:B------:R-:W-:-:S06]  /*00f0*/  IMAD.HI.U32 R5, R5, R7, R4 ;  /* 0x0000000705057227 */ /* 0x000fcc00078e0004 */
[----:B---3--:R-:W-:Y:S02]  /*0100*/  IMAD.HI.U32 R10, R5, UR6, RZ ;  /* 0x00000006050a7c27 */ /* 0x008fe4000f8e00ff */
[----:B------:R-:W0:Y:S03]  /*0110*/  LDC.64 R4, c[0x0][0x3a0] ;  /* 0x0000e800ff047b82 */ /* 0x000e260000000a00 */
[----:B------:R-:W-:-:S05]  /*0120*/  IADD3 R6, PT, PT, -R10, RZ, RZ ;  /* 0x000000ff0a067210 */ /* 0x000fca0007ffe1ff */
[----:B------:R-:W-:Y:S02]  /*0130*/  IMAD R0, R3, R6, UR6 ;  /* 0x0000000603007e24 */ /* 0x000fe4000f8e0206 */
[----:B------:R-:W3:Y:S03]  /*0140*/  LDC.64 R6, c[0x0][0x398] ;  /* 0x0000e600ff067b82 */ /* 0x000ee60000000a00 */
[----:B------:R-:W-:-:S13]  /*0150*/  ISETP.GE.U32.AND P0, PT, R0, R3, PT ;  /* 0x000000030000720c */ /* 0x000fda0003f06070 */
[-C--:B------:R-:W-:Y:S02]  /*0160*/  @P0 IADD3 R0, PT, PT, R0, -R3.reuse, RZ ;  /* 0x8000000300000210 */ /* 0x080fe40007ffe0ff */
[----:B------:R-:W-:Y:S02]  /*0170*/  @P0 IADD3 R10, PT, PT, R10, 0x1, RZ ;  /* 0x000000010a0a0810 */ /* 0x000fe40007ffe0ff */
[----:B------:R-:W-:-:S13]  /*0180*/  ISETP.GE.U32.AND P1, PT, R0, R3, PT ;  /* 0x000000030000720c */ /* 0x000fda0003f26070 */
[----:B------:R-:W-:Y:S02]  /*0190*/  @P1 IADD3 R10, PT, PT, R10, 0x1, RZ ;  /* 0x000000010a0a1810 */ /* 0x000fe40007ffe0ff */
[----:B------:R-:W-:-:S04]  /*01a0*/  @!P2 LOP3.LUT R10, RZ, R3, RZ, 0x33, !PT ;  /* 0x00000003ff0aa212 */ /* 0x000fc800078e33ff */
[----:B------:R-:W-:-:S05]  /*01b0*/  IADD3 R0, PT, PT, -R10, RZ, RZ ;  /* 0x000000ff0a007210 */ /* 0x000fca0007ffe1ff */
[----:B------:R-:W-:-:S04]  /*01c0*/  IMAD R0, R3, R0, UR6 ;  /* 0x0000000603007e24 */ /* 0x000fc8000f8e0200 */
[----:B-1----:R-:W-:-:S04]  /*01d0*/  IMAD R11, R0, UR7, R11 ;  /* 0x00000007000b7c24 */ /* 0x002fc8000f8e020b */
[----:B---3--:R-:W-:-:S05]  /*01e0*/  IMAD.WIDE R6, R11, 0x2, R6 ;  /* 0x000000020b067825 */ /* 0x008fca00078e0206 */
[----:B--2---:R1:W2:Y:S01]  /*01f0*/  LDG.E.U16 R13, desc[UR4][R6.64] ;  /* 0x00000004060d7981 */ /* 0x0042a2000c1e1500 */
[----:B------:R-:W-:Y:S02]  /*0200*/  IMAD R2, R2, UR7, RZ ;  /* 0x0000000702027c24 */ /* 0x000fe4000f8e02ff */
[----:B----4-:R-:W-:-:S03]  /*0210*/  IMAD.WIDE R8, R11, 0x2, R8 ;  /* 0x000000020b087825 */ /* 0x010fc600078e0208 */
[----:B------:R-:W-:Y:S01]  /*0220*/  IADD3 R0, PT, PT, R2, UR7, RZ ;  /* 0x0000000702007c10 */ /* 0x000fe2000fffe0ff */
[----:B------:R-:W-:-:S04]  /*0230*/  IMAD R17, R3, UR7, RZ ;  /* 0x0000000703117c24 */ /* 0x000fc8000f8e02ff */
[----:B------:R-:W-:Y:S02]  /*0240*/  IMAD R0, R0, R3, RZ ;  /* 0x0000000300007224 */ /* 0x000fe400078e02ff */
[----:B-1----:R-:W-:-:S04]  /*0250*/  IMAD.WIDE R6, R17, 0x2, R8 ;  /* 0x0000000211067825 */ /* 0x002fc800078e0208 */
[----:B------:R-:W-:-:S04]  /*0260*/  IMAD R15, R10, R0, R11 ;  /* 0x000000000a0f7224 */ /* 0x000fc800078e020b */
[----:B------:R-:W-:-:S04]  /*0270*/  IMAD R11, R2, R3, R15 ;  /* 0x00000003020b7224 */ /* 0x000fc800078e020f */
[----:B0-----:R-:W-:-:S05]  /*0280*/  IMAD.WIDE R2, R11, 0x2, R4 ;  /* 0x000000020b027825 */ /* 0x001fca00078e0204 */
[----:B--2---:R-:W-:Y:S04]  /*0290*/  STG.E.U16 desc[UR4][R2.64], R13 ;  /* 0x0000000d02007986 */ /* 0x004fe8000c101504 */
[----:B------:R-:W2:Y:S04]  /*02a0*/  LDG.E.U16 R9, desc[UR4][R8.64] ;  /* 0x0000000408097981 */ /* 0x000ea8000c1e1500 */
[----:B------:R-:W3:Y:S01]  /*02b0*/  LDG.E.U16 R7, desc[UR4][R6.64] ;  /* 0x0000000406077981 */ /* 0x000ee2000c1e1500 */
[----:B------:R-:W-:-:S04]  /*02c0*/  IMAD.WIDE R4, R15, 0x2, R4 ;  /* 0x000000020f047825 */ /* 0x000fc800078e0204 */
[----:B------:R-:W-:Y:S01]  /*02d0*/  IMAD.WIDE R10, R17, 0x2, R4 ;  /* 0x00000002110a7825 */ /* 0x000fe200078e0204 */
[----:B--2---:R-:W-:Y:S04]  /*02e0*/  STG.E.U16 desc[UR4][R4.64], R9 ;  /* 0x0000000904007986 */ /* 0x004fe8000c101504 */
[----:B---3--:R-:W-:Y:S01]  /*02f0*/  STG.E.U16 desc[UR4][R10.64], R7 ;  /* 0x000000070a007986 */ /* 0x008fe2000c101504 */
[----:B------:R-:W-:Y:S05]  /*0300*/  EXIT ;  /* 0x000000000000794d */ /* 0x000fea0003800000 */
.L_x_106:
        /* <DEDUP_REMOVED lines=15> */
.L_x_479:


//--------------------- .text._ZN8nvinfer112sparse_fipnn17ProcessCommonPartI6__halfLi32EEEviiiPiPKT_PKiPS4_S9_S3_ --------------------------
	.section	.text._ZN8nvinfer112sparse_fipnn17ProcessCommonPartI6__halfLi32EEEviiiPiPKT_PKiPS4_S9_S3_,"ax",@progbits
	.align	128
        .global         _ZN8nvinfer112sparse_fipnn17ProcessCommonPartI6__halfLi32EEEviiiPiPKT_PKiPS4_S9_S3_
        .type           _ZN8nvinfer112sparse_fipnn17ProcessCommonPartI6__halfLi32EEEviiiPiPKT_PKiPS4_S9_S3_,@function
        .size           _ZN8nvinfer112sparse_fipnn17ProcessCommonPartI6__halfLi32EEEviiiPiPKT_PKiPS4_S9_S3_,(.L_x_480 - _ZN8nvinfer112sparse_fipnn17ProcessCommonPartI6__halfLi32EEEviiiPiPKT_PKiPS4_S9_S3_)
        .other          _ZN8nvinfer112sparse_fipnn17ProcessCommonPartI6__halfLi32EEEviiiPiPKT_PKiPS4_S9_S3_,@"STO_CUDA_ENTRY STV_DEFAULT"
_ZN8nvinfer112sparse_fipnn17ProcessCommonPartI6__halfLi32EEEviiiPiPKT_PKiPS4_S9_S3_:
.text._ZN8nvinfer112sparse_fipnn17ProcessCommonPartI6__halfLi32EEEviiiPiPKT_PKiPS4_S9_S3_:
[----:B------:R-:W-:Y:S08]  /*0000*/  LDC R1, c[0x0][0x37c] ;  /* 0x0000df00ff017b82 */ /* 0x000ff00000000800 */
[----:B------:R-:W0:Y:S01]  /*0010*/  LDC.64 R2, c[0x0][0x390] ;  /* 0x0000e400ff027b82 */ /* 0x000e220000000a00 */
[----:B------:R-:W0:Y:S02]  /*0020*/  LDCU.64 UR4, c[0x0][0x358] ;  /* 0x00006b00ff0477ac */ /* 0x000e240008000a00 */
[----:B0-----:R-:W2:Y:S01]  /*0030*/  LDG.E R11, desc[UR4][R2.64] ;  /* 0x00000004020b7981 */ /* 0x001ea2000c1e1900 */
[----:B------:R-:W0:Y:S01]  /*0040*/  S2R R6, SR_TID.Y ;  /* 0x0000000000067919 */ /* 0x000e220000002200 */
[----:B------:R-:W0:Y:S02]  /*0050*/  S2R R5, SR_CTAID.X ;  /* 0x0000000000057919 */ /* 0x000e240000002500 */
[----:B0-----:R-:W-:-:S05]  /*0060*/  IMAD R6, R5, 0x20, R6 ;  /* 0x0000002005067824 */ /* 0x001fca00078e0206 */
[----:B--2---:R-:W-:-:S13]  /*0070*/  ISETP.GE.AND P0, PT, R6, R11, PT ;  /* 0x0000000b0600720c */ /* 0x004fda0003f06270 */
[----:B------:R-:W-:Y:S05]  /*0080*/  @P0 EXIT ;  /* 0x000000000000094d */ /* 0x000fea0003800000 */
[----:B------:R-:W0:Y:S01]  /*0090*/  LDC R0, c[0x0][0x380] ;  /* 0x0000e000ff007b82 */ /* 0x000e220000000800 */
[----:B------:R-:W1:Y:S07]  /*00a0*/  S2R R8, SR_TID.X ;  /* 0x0000000000087919 */ /* 0x000e6e0000002100 */
[----:B------:R-:W2:Y:S01]  /*00b0*/  LDC R9, c[0x0][0x370] ;  /* 0x0000dc00ff097b82 */ /* 0x000ea20000000800 */
[----:B0-----:R-:W-:-:S05]  /*00c0*/  VIADD R0, R0, 0x1f ;  /* 0x0000001f00007836 */ /* 0x001fca0000000000 */
[----:B------:R-:W-:-:S04]  /*00d0*/  SHF.R.S32.HI R3, RZ, 0x1f, R0 ;  /* 0x0000001fff037819 */ /* 0x000fc80000011400 */
[----:B------:R-:W-:-:S04]  /*00e0*/  LEA.HI R3, R3, R0, RZ, 0x5 ;  /* 0x0000000003037211 */ /* 0x000fc800078f28ff */
[----:B------:R-:W-:-:S04]  /*00f0*/  LOP3.LUT R7, R3, 0xffffffe0, RZ, 0xc0, !PT ;  /* 0xffffffe003077812 */ /* 0x000fc800078ec0ff */
[----:B------:R-:W-:-:S05]  /*0100*/  VIMNMX R0, PT, PT, R7, 0x20, !PT ;  /* 0x0000002007007848 */ /* 0x000fca0007fe0100 */
[----:B------:R-:W-:-:S05]  /*0110*/  VIADD R0, R0, 0xffffffff ;  /* 0xffffffff00007836 */ /* 0x000fca0000000000 */
[----:B------:R-:W-:-:S04]  /*0120*/  LEA.HI R0, R0, 0x1, RZ, 0x1b ;  /* 0x0000000100007811 */ /* 0x000fc800078fd8ff */
[C---:B------:R-:W-:Y:S02]  /*0130*/  LOP3.LUT R17, R0.reuse, 0x3, RZ, 0xc0, !PT ;  /* 0x0000000300117812 */ /* 0x040fe400078ec0ff */
[----:B-12---:R-:W-:-:S07]  /*0140*/  LOP3.LUT R0, R0, 0xffffffc, RZ, 0xc0, !PT ;  /* 0x0ffffffc00007812 */ /* 0x006fce00078ec0ff */
.L_x_137:
        /* <DEDUP_REMOVED lines=16> */
[----:B------:R-:W-:Y:S02]  /*0250*/  VIADD R13, R13, 0xffffffff ;  /* 0xffffffff0d0d7836 */ /* 0x000fe40000000000 */
[----:B------:R-:W-:-:S10]  /*0260*/  VIADD R15, R15, 0xffffffff ;  /* 0xffffffff0f0f7836 */ /* 0x000fd40000000000 */
[----:B------:R-:W0:Y:S02]  /*0270*/  @!P0 LDC.64 R2, c[0x0][0x3b8] ;  /* 0x0000ee00ff028b82 */ /* 0x000e240000000a00 */
[----:B0-----:R-:W-:-:S05]  /*0280*/  @!P0 IMAD.WIDE.U32 R2, R13, 0x4, R2 ;  /* 0x000000040d028825 */ /* 0x001fca00078e0002 */
[----:B------:R0:W-:Y:S01]  /*0290*/  @!P0 STG.E desc[UR4][R2.64], R15 ;  /* 0x0000000f02008986 */ /* 0x0001e2000c101904 */
[----:B------:R-:W-:-:S13]  /*02a0*/  ISETP.GE.AND P0, PT, R4, 0x1, PT ;  /* 0x000000010400780c */ /* 0x000fda0003f06270 */
[----:B0-----:R-:W-:Y:S05]  /*02b0*/  @!P0 BRA `(.L_x_109) ;  /* 0x0000000000c48947 */ /* 0x001fea0003800000 */
[----:B------:R-:W-:-:S07]  /*02c0*/  IMAD.MOV.U32 R10, RZ, RZ, RZ ;  /* 0x000000ffff0a7224 */ /* 0x000fce00078e00ff */
.L_x_115:
[----:B------:R-:W0:Y:S02]  /*02d0*/  LDCU UR8, c[0x0][0x380] ;  /* 0x00007000ff0877ac */ /* 0x000e240008000800 */
[----:B0-----:R-:W-:-:S09]  /*02e0*/  UISETP.GE.AND UP0, UPT, UR8, 0x1, UPT ;  /* 0x000000010800788c */ /* 0x001fd2000bf06270 */
[----:B------:R-:W-:Y:S05]  /*02f0*/  BRA.U !UP0, `(.L_x_110) ;  /* 0x0000000108a07547 */ /* 0x000fea000b800000 */
[----:B------:R-:W0:Y:S01]  /*0300*/  LDCU UR10, c[0x0][0x388] ;  /* 0x00007100ff0a77ac */ /* 0x000e220008000800 */
[----:B------:R-:W-:Y:S02]  /*0310*/  IMAD.MOV.U32 R12, RZ, RZ, RZ ;  /* 0x000000ffff0c7224 */ /* 0x000fe400078e00ff */
[----:B------:R-:W-:Y:S01]  /*0320*/  IMAD.MOV.U32 R14, RZ, RZ, R8 ;  /* 0x000000ffff0e7224 */ /* 0x000fe200078e0008 */
[----:B------:R-:W1:Y:S01]  /*0330*/  LDCU.64 UR6, c[0x0][0x3a8] ;  /* 0x00007500ff0677ac */ /* 0x000e620008000a00 */
[----:B------:R-:W2:Y:S01]  /*0340*/  LDCU UR9, c[0x0][0x384] ;  /* 0x00007080ff0977ac */ /* 0x000ea20008000800 */
[----:B0-----:R-:W-:-:S04]  /*0350*/  IMAD R2, R10, UR10, R13 ;  /* 0x0000000a0a027c24 */ /* 0x001fc8000f8e020d */
[----:B------:R-:W-:Y:S02]  /*0360*/  IMAD R3, R2, UR8, RZ ;  /* 0x0000000802037c24 */ /* 0x000fe4000f8e02ff */
[----:B--2---:R-:W-:-:S03]  /*0370*/  IMAD R5, R6, UR9, R10 ;  /* 0x0000000906057c24 */ /* 0x004fc6000f8e020a */
[----:B------:R-:W-:Y:S01]  /*0380*/  IADD3 R2, P0, PT, R3, R8, RZ ;  /* 0x0000000803027210 */ /* 0x000fe20007f1e0ff */
[----:B------:R-:W-:-:S03]  /*0390*/  IMAD R21, R5, UR8, R8 ;  /* 0x0000000805157c24 */ /* 0x000fc6000f8e0208 */
[----:B------:R-:W-:Y:S02]  /*03a0*/  LEA.HI.X.SX32 R3, R3, RZ, 0x1, P0 ;  /* 0x000000ff03037211 */ /* 0x000fe400000f0eff */
[----:B-1----:R-:W-:-:S04]  /*03b0*/  LEA R19, P0, R2, UR6, 0x1 ;  /* 0x0000000602137c11 */ /* 0x002fc8000f8008ff */
[----:B------:R-:W-:-:S09]  /*03c0*/  LEA.HI.X R3, R2, UR7, R3, 0x1, P0 ;  /* 0x0000000702037c11 */ /* 0x000fd200080f0c03 */
.L_x_114:
[----:B------:R-:W0:Y:S01]  /*03d0*/  LDCU UR6, c[0x0][0x380] ;  /* 0x00007000ff0677ac */ /* 0x000e220008000800 */
[----:B------:R-:W-:Y:S01]  /*03e0*/  VIADD R12, R12, 0x20 ;  /* 0x000000200c0c7836 */ /* 0x000fe20000000000 */
[----:B------:R-:W-:Y:S04]  /*03f0*/  BSSY.RECONVERGENT B1, `(.L_x_111) ;  /* 0x0000013000017945 */ /* 0x000fe80003800200 */
[----:B------:R-:W-:Y:S02]  /*0400*/  ISETP.GE.AND P1, PT, R12, R7, PT ;  /* 0x000000070c00720c */ /* 0x000fe40003f26270 */
[----:B0-----:R-:W-:-:S13]  /*0410*/  ISETP.GE.AND P0, PT, R14, UR6, PT ;  /* 0x000000060e007c0c */ /* 0x001fda000bf06270 */
[----:B------:R-:W-:Y:S05]  /*0420*/  @P0 BRA `(.L_x_112) ;  /* 0x00000000003c0947 */ /* 0x000fea0003800000 */
[----:B------:R-:W0:Y:S01]  /*0430*/  LDC.64 R4, c[0x0][0x398] ;  /* 0x0000e600ff047b82 */ /* 0x000e220000000a00 */
[C---:B------:R-:W-:Y:S02]  /*0440*/  LOP3.LUT R2, R19.reuse, 0xfffffffd, RZ, 0xc0, !PT ;  /* 0xfffffffd13027812 */ /* 0x040fe400078ec0ff */
[----:B------:R-:W-:Y:S01]  /*0450*/  LOP3.LUT R16, R19, 0x2, RZ, 0xc0, !PT ;  /* 0x0000000213107812 */ /* 0x000fe200078ec0ff */
[----:B0-----:R-:W-:-:S05]  /*0460*/  IMAD.WIDE R4, R21, 0x2, R4 ;  /* 0x0000000215047825 */ /* 0x001fca00078e0204 */
[----:B------:R0:W5:Y:S01]  /*0470*/  LDG.E.U16 R23, desc[UR4][R4.64] ;  /* 0x0000000404177981 */ /* 0x000162000c1e1500 */
[----:B------:R-:W-:Y:S01]  /*0480*/  ISETP.EQ.U32.AND P0, PT, R16, RZ, PT ;  /* 0x000000ff1000720c */ /* 0x000fe20003f02070 */
[----:B------:R-:W-:Y:S02]  /*0490*/  IMAD.MOV.U32 R16, RZ, RZ, 0x3254 ;  /* 0x00003254ff107424 */ /* 0x000fe400078e00ff */
[----:B------:R0:W5:Y:S03]  /*04a0*/  LD.E R18, desc[UR4][R2.64] ;  /* 0x0000000402127980 */ /* 0x000166000c101900 */
[----:B------:R-:W-:-:S07]  /*04b0*/  SEL R16, R16, 0x7610, P0 ;  /* 0x0000761010107807 */ /* 0x000fce0000000000 */
.L_x_113:
[----:B0----5:R-:W-:-:S05]  /*04c0*/  HADD2 R5, R18, R23.H0_H0 ;  /* 0x2000001712057230 */ /* 0x021fca0000000000 */
[----:B------:R-:W-:-:S06]  /*04d0*/  PRMT R5, R18, R16, R5 ;  /* 0x0000001012057216 */ /* 0x000fcc0000000005 */
[----:B------:R-:W2:Y:S02]  /*04e0*/  ATOM.E.CAS.STRONG.GPU PT, R5, [R2], R18, R5 ;  /* 0x000000120205738b */ /* 0x000ea400001ee105 */
[----:B--2---:R-:W-:Y:S01]  /*04f0*/  ISETP.NE.U32.AND P0, PT, R5, R18, PT ;  /* 0x000000120500720c */ /* 0x004fe20003f05070 */
[----:B------:R-:W-:-:S12]  /*0500*/  IMAD.MOV.U32 R18, RZ, RZ, R5 ;  /* 0x000000ffff127224 */ /* 0x000fd800078e0005 */
[----:B------:R-:W-:Y:S05]  /*0510*/  @P0 BRA `(.L_x_113) ;  /* 0xfffffffc00e80947 */ /* 0x000fea000383ffff */
.L_x_112:
[----:B------:R-:W-:Y:S05]  /*0520*/  BSYNC.RECONVERGENT B1 ;  /* 0x0000000000017941 */ /* 0x000fea0003800200 */
.L_x_111:
[----:B------:R-:W-:Y:S01]  /*0530*/  IADD3 R19, P0, PT, R19, 0x40, RZ ;  /* 0x0000004013137810 */ /* 0x000fe20007f1e0ff */
[----:B------:R-:W-:Y:S02]  /*0540*/  VIADD R14, R14, 0x20 ;  /* 0x000000200e0e7836 */ /* 0x000fe40000000000 */
[----:B------:R-:W-:Y:S02]  /*0550*/  VIADD R21, R21, 0x20 ;  /* 0x0000002015157836 */ /* 0x000fe40000000000 */
[----:B------:R-:W-:Y:S01]  /*0560*/  IMAD.X R3, RZ, RZ, R3, P0 ;  /* 0x000000ffff037224 */ /* 0x000fe200000e0603 */
[----:B------:R-:W-:Y:S07]  /*0570*/  @!P1 BRA `(.L_x_114) ;  /* 0xfffffffc00949947 */ /* 0x000fee000383ffff */
.L_x_110:
[----:B------:R-:W0:Y:S01]  /*0580*/  LDCU UR6, c[0x0][0x384] ;  /* 0x00007080ff0677ac */ /* 0x000e220008000800 */
[----:B------:R-:W-:Y:S02]  /*0590*/  VIADD R10, R10, 0x1 ;  /* 0x000000010a0a7836 */ /* 0x000fe40000000000 */
[----:B0-----:R-:W-:-:S05]  /*05a0*/  IMAD.U32 R4, RZ, RZ, UR6 ;  /* 0x00000006ff047e24 */ /* 0x001fca000f8e00ff */
[----:B------:R-:W-:-:S13]  /*05b0*/  ISETP.NE.AND P0, PT, R10, R4, PT ;  /* 0x000000040a00720c */ /* 0x000fda0003f05270 */
[----:B------:R-:W-:Y:S05]  /*05c0*/  @P0 BRA `(.L_x_115) ;  /* 0xfffffffc00400947 */ /* 0x000fea000383ffff */
.L_x_109:
[----:B------:R-:W0:Y:S02]  /*05d0*/  LDCU UR6, c[0x0][0x380] ;  /* 0x00007000ff0677ac */ /* 0x000e240008000800 */
[----:B0-----:R-:W-:-:S05]  /*05e0*/  IMAD.U32 R10, RZ, RZ, UR6 ;  /* 0x00000006ff0a7e24 */ /* 0x001fca000f8e00ff */
[----:B------:R-:W-:-:S13]  /*05f0*/  ISETP.GE.AND P0, PT, R10, 0x1, PT ;  /* 0x000000010a00780c */ /* 0x000fda0003f06270 */
[----:B------:R-:W-:Y:S05]  /*0600*/  @!P0 BRA `(.L_x_108) ;  /* 0x0000000800fc8947 */ /* 0x000fea0003800000 */
[----:B------:R-:W-:Y:S01]  /*0610*/  ISETP.GE.AND P0, PT, R10, 0x61, PT ;  /* 0x000000610a00780c */ /* 0x000fe20003f06270 */
[----:B------:R-:W-:Y:S02]  /*0620*/  IMAD R13, R13, R10, RZ ;  /* 0x0000000a0d0d7224 */ /* 0x000fe400078e02ff */
[----:B------:R-:W-:Y:S02]  /*0630*/  IMAD R15, R6, R4, R15 ;  /* 0x00000004060f7224 */ /* 0x000fe400078e020f */
[----:B------:R-:W-:Y:S01]  /*0640*/  IMAD.MOV.U32 R19, RZ, RZ, RZ ;  /* 0x000000ffff137224 */ /* 0x000fe200078e00ff */
[----:B------:R-:W-:-:S04]  /*0650*/  IADD3 R14, P1, PT, R13, R8, RZ ;  /* 0x000000080d0e7210 */ /* 0x000fc80007f3e0ff */
[----:B------:R-:W-:-:S03]  /*0660*/  LEA.HI.X.SX32 R16, R13, RZ, 0x1, P1 ;  /* 0x000000ff0d107211 */ /* 0x000fc600008f0eff */
[----:B------:R-:W-:Y:S06]  /*0670*/  @!P0 BRA `(.L_x_116) ;  /* 0x0000000400a88947 */ /* 0x000fec0003800000 */
[----:B------:R-:W-:Y:S02]  /*0680*/  IMAD.MOV.U32 R19, RZ, RZ, RZ ;  /* 0x000000ffff137224 */ /* 0x000fe400078e00ff */
[----:B------:R-:W-:-:S07]  /*0690*/  IMAD.MOV.U32 R21, RZ, RZ, RZ ;  /* 0x000000ffff157224 */ /* 0x000fce00078e00ff */
.L_x_129:
[----:B------:R-:W0:Y:S01]  /*06a0*/  LDCU UR8, c[0x0][0x380] ;  /* 0x00007000ff0877ac */ /* 0x000e220008000800 */
[----:B------:R-:W1:Y:S01]  /*06b0*/  LDC.64 R4, c[0x0][0x398] ;  /* 0x0000e600ff047b82 */ /* 0x000e620000000a00 */
[----:B------:R-:W-:Y:S01]  /*06c0*/  IMAD.IADD R25, R8, 0x1, R19 ;  /* 0x0000000108197824 */ /* 0x000fe200078e0213 */
[----:B------:R-:W-:Y:S01]  /*06d0*/  IADD3 R2, P5, PT, R19, R14, RZ ;  /* 0x0000000e13027210 */ /* 0x000fe20007fbe0ff */
[----:B------:R-:W2:Y:S01]  /*06e0*/  LDCU.64 UR6, c[0x0][0x3b0] ;  /* 0x00007600ff0677ac */ /* 0x000ea20008000a00 */
[----:B------:R-:W-:Y:S01]  /*06f0*/  VIADD R21, R21, 0x4 ;  /* 0x0000000415157836 */ /* 0x000fe20000000000 */
[----:B------:R-:W-:Y:S01]  /*0700*/  BSSY.RECONVERGENT B1, `(.L_x_117) ;  /* 0x0000020000017945 */ /* 0x000fe20003800200 */
[C---:B------:R-:W-:Y:S02]  /*0710*/  VIADD R3, R25.reuse, 0x20 ;  /* 0x0000002019037836 */ /* 0x040fe40000000000 */
[----:B------:R-:W-:Y:S01]  /*0720*/  VIADD R13, R25, 0x40 ;  /* 0x00000040190d7836 */ /* 0x000fe20000000000 */
[----:B------:R-:W-:Y:S01]  /*0730*/  ISETP.NE.AND P2, PT, R21, R0, PT ;  /* 0x000000001500720c */ /* 0x000fe20003f45270 */
[----:B0-----:R-:W-:-:S05]  /*0740*/  IMAD.U32 R10, RZ, RZ, UR8 ;  /* 0x00000008ff0a7e24 */ /* 0x001fca000f8e00ff */
[-C--:B------:R-:W-:Y:S01]  /*0750*/  ISETP.GE.AND P3, PT, R3, R10.reuse, PT ;  /* 0x0000000a0300720c */ /* 0x080fe20003f66270 */
[C---:B------:R-:W-:Y:S01]  /*0760*/  VIADD R3, R25.reuse, 0x60 ;  /* 0x0000006019037836 */ /* 0x040fe20000000000 */
[-C--:B------:R-:W-:Y:S02]  /*0770*/  ISETP.GE.AND P4, PT, R25, R10.reuse, PT ;  /* 0x0000000a1900720c */ /* 0x080fe40003f86270 */
[-C--:B------:R-:W-:Y:S01]  /*0780*/  ISETP.GE.AND P0, PT, R13, R10.reuse, PT ;  /* 0x0000000a0d00720c */ /* 0x080fe20003f06270 */
[-C--:B------:R-:W-:Y:S01]  /*0790*/  IMAD R13, R15, R10.reuse, R25 ;  /* 0x0000000a0f0d7224 */ /* 0x080fe200078e0219 */
[----:B------:R-:W-:Y:S01]  /*07a0*/  ISETP.GE.AND P1, PT, R3, R10, PT ;  /* 0x0000000a0300720c */ /* 0x000fe20003f26270 */
[----:B------:R-:W-:Y:S01]  /*07b0*/  IMAD.X R3, RZ, RZ, R16, P5 ;  /* 0x000000ffff037224 */ /* 0x000fe200028e0610 */
[----:B--2---:R-:W-:Y:S01]  /*07c0*/  LEA R23, P5, R2, UR6, 0x1 ;  /* 0x0000000602177c11 */ /* 0x004fe2000f8a08ff */
[----:B-1----:R-:W-:-:S03]  /*07d0*/  IMAD.WIDE R4, R13, 0x2, R4 ;  /* 0x000000020d047825 */ /* 0x002fc600078e0204 */
[----:B------:R-:W-:-:S03]  /*07e0*/  LEA.HI.X R3, R2, UR7, R3, 0x1, P5 ;  /* 0x0000000702037c11 */ /* 0x000fc6000a8f0c03 */
[----:B------:R-:W-:Y:S06]  /*07f0*/  @P4 BRA `(.L_x_118) ;  /* 0x0000000000404947 */ /* 0x000fec0003800000 */
        /* <DEDUP_REMOVED lines=10> */
.L_x_119:
[----:B-----5:R-:W-:-:S05]  /*08a0*/  HADD2 R12, R25, R13.H0_H0 ;  /* 0x2000000d190c7230 */ /* 0x020fca0000000000 */
[----:B------:R-:W-:-:S06]  /*08b0*/  PRMT R12, R25, R18, R12 ;  /* 0x00000012190c7216 */ /* 0x000fcc000000000c */
[----:B------:R-:W2:Y:S02]  /*08c0*/  ATOM.E.CAS.STRONG.GPU PT, R12, [R2], R25, R12 ;  /* 0x00000019020c738b */ /* 0x000ea400001ee10c */
[----:B--2---:R-:W-:Y:S01]  /*08d0*/  ISETP.NE.U32.AND P4, PT, R12, R25, PT ;  /* 0x000000190c00720c */ /* 0x004fe20003f85070 */
[----:B------:R-:W-:-:S12]  /*08e0*/  IMAD.MOV.U32 R25, RZ, RZ, R12 ;  /* 0x000000ffff197224 */ /* 0x000fd800078e000c */
[----:B------:R-:W-:Y:S05]  /*08f0*/  @P4 BRA `(.L_x_119) ;  /* 0xfffffffc00e84947 */ /* 0x000fea000383ffff */
.L_x_118:
[----:B------:R-:W-:Y:S05]  /*0900*/  BSYNC.RECONVERGENT B1 ;  /* 0x0000000000017941 */ /* 0x000fea0003800200 */
.L_x_117:
        /* <DEDUP_REMOVED lines=14> */
.L_x_122:
[----:B-----5:R-:W-:-:S05]  /*09f0*/  HADD2 R18, R25, R20.H0_H0 ;  /* 0x2000001419127230 */ /* 0x020fca0000000000 */
[----:B------:R-:W-:-:S06]  /*0a00*/  PRMT R18, R25, R22, R18 ;  /* 0x0000001619127216 */ /* 0x000fcc0000000012 */
[----:B------:R-:W2:Y:S02]  /*0a10*/  ATOM.E.CAS.STRONG.GPU PT, R18, [R12], R25, R18 ;  /* 0x000000190c12738b */ /* 0x000ea400001ee112 */
[----:B--2---:R-:W-:Y:S01]  /*0a20*/  ISETP.NE.U32.AND P3, PT, R18, R25, PT ;  /* 0x000000191200720c */ /* 0x004fe20003f65070 */
[----:B------:R-:W-:-:S12]  /*0a30*/  IMAD.MOV.U32 R25, RZ, RZ, R18 ;  /* 0x000000ffff197224 */ /* 0x000fd800078e0012 */
[----:B------:R-:W-:Y:S05]  /*0a40*/  @P3 BRA `(.L_x_122) ;  /* 0xfffffffc00e83947 */ /* 0x000fea000383ffff */
.L_x_121:
[----:B------:R-:W-:Y:S05]  /*0a50*/  BSYNC.RECONVERGENT B1 ;  /* 0x0000000000017941 */ /* 0x000fea0003800200 */
.L_x_120:
        /* <DEDUP_REMOVED lines=14> */
.L_x_125:
[----:B-----5:R-:W-:-:S05]  /*0b40*/  HADD2 R18, R25, R20.H0_H0 ;  /* 0x2000001419127230 */ /* 0x020fca0000000000 */
[----:B------:R-:W-:-:S06]  /*0b50*/  PRMT R18, R25, R22, R18 ;  /* 0x0000001619127216 */ /* 0x000fcc0000000012 */
[----:B------:R-:W2:Y:S02]  /*0b60*/  ATOM.E.CAS.STRONG.GPU PT, R18, [R12], R25, R18 ;  /* 0x000000190c12738b */ /* 0x000ea400001ee112 */
[----:B--2---:R-:W-:Y:S01]  /*0b70*/  ISETP.NE.U32.AND P0, PT, R18, R25, PT ;  /* 0x000000191200720c */ /* 0x004fe20003f05070 */
[----:B------:R-:W-:-:S12]  /*0b80*/  IMAD.MOV.U32 R25, RZ, RZ, R18 ;  /* 0x000000ffff197224 */ /* 0x000fd800078e0012 */
[----:B------:R-:W-:Y:S05]  /*0b90*/  @P0 BRA `(.L_x_125) ;  /* 0xfffffffc00e80947 */ /* 0x000fea000383ffff */
.L_x_124:
[----:B------:R-:W-:Y:S05]  /*0ba0*/  BSYNC.RECONVERGENT B1 ;  /* 0x0000000000017941 */ /* 0x000fea0003800200 */
.L_x_123:
        /* <DEDUP_REMOVED lines=14> */
.L_x_128:
[----:B-----5:R-:W-:-:S05]  /*0c90*/  HADD2 R4, R13, R12.H0_H0 ;  /* 0x2000000c0d047230 */ /* 0x020fca0000000000 */
[----:B------:R-:W-:-:S06]  /*0ca0*/  PRMT R4, R13, R5, R4 ;  /* 0x000000050d047216 */ /* 0x000fcc0000000004 */
[----:B------:R-:W2:Y:S02]  /*0cb0*/  ATOM.E.CAS.STRONG.GPU PT, R4, [R2], R13, R4 ;  /* 0x0000000d0204738b */ /* 0x000ea400001ee104 */
[----:B--2---:R-:W-:Y:S01]  /*0cc0*/  ISETP.NE.U32.AND P0, PT, R4, R13, PT ;  /* 0x0000000d0400720c */ /* 0x004fe20003f05070 */
[----:B------:R-:W-:-:S12]  /*0cd0*/  IMAD.MOV.U32 R13, RZ, RZ, R4 ;  /* 0x000000ffff0d7224 */ /* 0x000fd800078e0004 */
[----:B------:R-:W-:Y:S05]  /*0ce0*/  @P0 BRA `(.L_x_128) ;  /* 0xfffffffc00e80947 */ /* 0x000fea000383ffff */
.L_x_127:
[----:B------:R-:W-:Y:S05]  /*0cf0*/  BSYNC.RECONVERGENT B1 ;  /* 0x0000000000017941 */ /* 0x000fea0003800200 */
.L_x_126:
[----:B------:R-:W-:Y:S01]  /*0d00*/  VIADD R19, R19, 0x80 ;  /* 0x0000008013137836 */ /* 0x000fe20000000000 */
[----:B------:R-:W-:Y:S06]  /*0d10*/  @P2 BRA `(.L_x_129) ;  /* 0xfffffff800602947 */ /* 0x000fec000383ffff */
.L_x_116:
[----:B------:R-:W-:-:S13]  /*0d20*/  ISETP.NE.AND P0, PT, R17, RZ, PT ;  /* 0x000000ff1100720c */ /* 0x000fda0003f05270 */
[----:B------:R-:W-:Y:S05]  /*0d30*/  @!P0 BRA `(.L_x_108) ;  /* 0x0000000400308947 */ /* 0x000fea0003800000 */
[----:B------:R-:W0:Y:S01]  /*0d40*/  LDCU.64 UR6, c[0x0][0x3b0] ;  /* 0x00007600ff0677ac */ /* 0x000e220008000a00 */
[----:B------:R-:W1:Y:S01]  /*0d50*/  LDC.64 R2, c[0x0][0x398] ;  /* 0x0000e600ff027b82 */ /* 0x000e620000000a00 */
[----:B------:R-:W-:Y:S01]  /*0d60*/  IMAD.IADD R21, R8, 0x1, R19 ;  /* 0x0000000108157824 */ /* 0x000fe200078e0213 */
[----:B------:R-:W-:Y:S01]  /*0d70*/  IADD3 R4, P2, PT, R19, R14, RZ ;  /* 0x0000000e13047210 */ /* 0x000fe20007f5e0ff */
[----:B------:R-:W-:Y:S01]  /*0d80*/  BSSY.RECONVERGENT B1, `(.L_x_130) ;  /* 0x0000019000017945 */ /* 0x000fe20003800200 */
[----:B------:R-:W-:Y:S01]  /*0d90*/  ISETP.NE.AND P1, PT, R17, 0x1, PT ;  /* 0x000000011100780c */ /* 0x000fe20003f25270 */
[-C--:B------:R-:W-:Y:S01]  /*0da0*/  IMAD R15, R15, R10.reuse, R21 ;  /* 0x0000000a0f0f7224 */ /* 0x080fe200078e0215 */
[----:B------:R-:W-:Y:S01]  /*0db0*/  ISETP.GE.AND P0, PT, R21, R10, PT ;  /* 0x0000000a1500720c */ /* 0x000fe20003f06270 */
[----:B------:R-:W-:Y:S01]  /*0dc0*/  IMAD.X R5, RZ, RZ, R16, P2 ;  /* 0x000000ffff057224 */ /* 0x000fe200010e0610 */
[----:B0-----:R-:W-:-:S04]  /*0dd0*/  LEA R13, P2, R4, UR6, 0x1 ;  /* 0x00000006040d7c11 */ /* 0x001fc8000f8408ff */
[----:B------:R-:W-:Y:S01]  /*0de0*/  LEA.HI.X R5, R4, UR7, R5, 0x1, P2 ;  /* 0x0000000704057c11 */ /* 0x000fe200090f0c05 */
[----:B-1----:R-:W-:-:S06]  /*0df0*/  IMAD.WIDE R2, R15, 0x2, R2 ;  /* 0x000000020f027825 */ /* 0x002fcc00078e0202 */
        /* <DEDUP_REMOVED lines=11> */
.L_x_132:
[----:B-----5:R-:W-:-:S05]  /*0eb0*/  HADD2 R12, R15, R14.H0_H0 ;  /* 0x2000000e0f0c7230 */ /* 0x020fca0000000000 */
[----:B------:R-:W-:-:S06]  /*0ec0*/  PRMT R12, R15, R16, R12 ;  /* 0x000000100f0c7216 */ /* 0x000fcc000000000c */
[----:B------:R-:W2:Y:S02]  /*0ed0*/  ATOM.E.CAS.STRONG.GPU PT, R12, [R4], R15, R12 ;  /* 0x0000000f040c738b */ /* 0x000ea400001ee10c */
[----:B--2---:R-:W-:Y:S01]  /*0ee0*/  ISETP.NE.U32.AND P0, PT, R12, R15, PT ;  /* 0x0000000f0c00720c */ /* 0x004fe20003f05070 */
[----:B------:R-:W-:-:S12]  /*0ef0*/  IMAD.MOV.U32 R15, RZ, RZ, R12 ;  /* 0x000000ffff0f7224 */ /* 0x000fd800078e000c */
[----:B------:R-:W-:Y:S05]  /*0f00*/  @P0 BRA `(.L_x_132) ;  /* 0xfffffffc00e80947 */ /* 0x000fea000383ffff */
.L_x_131:
[----:B------:R-:W-:Y:S05]  /*0f10*/  BSYNC.RECONVERGENT B1 ;  /* 0x0000000000017941 */ /* 0x000fea0003800200 */
.L_x_130:
        /* <DEDUP_REMOVED lines=20> */
.L_x_135:
[----:B-----5:R-:W-:-:S05]  /*1060*/  HADD2 R10, R19, R12.H0_H0 ;  /* 0x2000000c130a7230 */ /* 0x020fca0000000000 */
[----:B------:R-:W-:-:S06]  /*1070*/  PRMT R10, R19, R16, R10 ;  /* 0x00000010130a7216 */ /* 0x000fcc000000000a */
[----:B------:R-:W2:Y:S02]  /*1080*/  ATOM.E.CAS.STRONG.GPU PT, R10, [R14], R19, R10 ;  /* 0x000000130e0a738b */ /* 0x000ea400001ee10a */
[----:B--2---:R-:W-:Y:S01]  /*1090*/  ISETP.NE.U32.AND P1, PT, R10, R19, PT ;  /* 0x000000130a00720c */ /* 0x004fe20003f25070 */
[----:B------:R-:W-:-:S12]  /*10a0*/  IMAD.MOV.U32 R19, RZ, RZ, R10 ;  /* 0x000000ffff137224 */ /* 0x000fd800078e000a */
[----:B------:R-:W-:Y:S05]  /*10b0*/  @P1 BRA `(.L_x_135) ;  /* 0xfffffffc00e81947 */ /* 0x000fea000383ffff */
.L_x_134:
[----:B------:R-:W-:Y:S05]  /*10c0*/  BSYNC.RECONVERGENT B1 ;  /* 0x0000000000017941 */ /* 0x000fea0003800200 */
.L_x_133:
        /* <DEDUP_REMOVED lines=13> */
.L_x_136:
[----:B-----5:R-:W-:-:S05]  /*11a0*/  HADD2 R2, R13, R10.H0_H0 ;  /* 0x2000000a0d027230 */ /* 0x020fca0000000000 */
[----:B------:R-:W-:-:S06]  /*11b0*/  PRMT R2, R13, R3, R2 ;  /* 0x000000030d027216 */ /* 0x000fcc0000000002 */
[----:B------:R-:W2:Y:S02]  /*11c0*/  ATOM.E.CAS.STRONG.GPU PT, R2, [R4], R13, R2 ;  /* 0x0000000d0402738b */ /* 0x000ea400001ee102 */
[----:B--2---:R-:W-:Y:S01]  /*11d0*/  ISETP.NE.U32.AND P0, PT, R2, R13, PT ;  /* 0x0000000d0200720c */ /* 0x004fe20003f05070 */
[----:B------:R-:W-:-:S12]  /*11e0*/  IMAD.MOV.U32 R13, RZ, RZ, R2 ;  /* 0x000000ffff0d7224 */ /* 0x000fd800078e0002 */
[----:B------:R-:W-:Y:S05]  /*11f0*/  @P0 BRA `(.L_x_136) ;  /* 0xfffffffc00e80947 */ /* 0x000fea000383ffff */
.L_x_108:
[----:B------:R-:W-:Y:S05]  /*1200*/  BSYNC.RECONVERGENT B0 ;  /* 0x0000000000007941 */ /* 0x000fea0003800200 */
.L_x_107:
[----:B------:R-:W-:-:S05]  /*1210*/  IMAD R6, R9, 0x20, R6 ;  /* 0x0000002009067824 */ /* 0x000fca00078e0206 */
[----:B------:R-:W-:-:S13]  /*1220*/  ISETP.GE.AND P0, PT, R6, R11, PT ;  /* 0x0000000b0600720c */ /* 0x000fda0003f06270 */
[----:B------:R-:W-:Y:S05]  /*1230*/  @!P0 BRA `(.L_x_137) ;  /* 0xffffffec00c48947 */ /* 0x000fea000383ffff */
[----:B------:R-:W-:Y:S05]  /*1240*/  EXIT ;  /* 0x000000000000794d */ /* 0x000fea0003800000 */
.L_x_138:
        /* <DEDUP_REMOVED lines=11> */
.L_x_480:


//--------------------- .text._ZN8nvinfer112sparse_fipnn14SparseFIPNNGpuIfLi32EEEviiiPiS2_PT_S4_S2_PKS3_PKiS4_S4_ --------------------------
	.section	.text._ZN8nvinfer112sparse_fipnn14SparseFIPNNGpuIfLi32EEEviiiPiS2_PT_S4_S2_PKS3_PKiS4_S4_,"ax",@progbits
	.align	128
        .global         _ZN8nvinfer112sparse_fipnn14SparseFIPNNGpuIfLi32EEEviiiPiS2_PT_S4_S2_PKS3_PKiS4_S4_
        .type           _ZN8nvinfer112sparse_fipnn14SparseFIPNNGpuIfLi32EEEviiiPiS2_PT_S4_S2_PKS3_PKiS4_S4_,@function
        .size           _ZN8nvinfer112sparse_fipnn14SparseFIPNNGpuIfLi32EEEviiiPiS2_PT_S4_S2_PKS3_PKiS4_S4_,(.L_x_481 - _ZN8nvinfer112sparse_fipnn14SparseFIPNNGpuIfLi32EEEviiiPiS2_PT_S4_S2_PKS3_PKiS4_S4_)
        .other          _ZN8nvinfer112sparse_fipnn14SparseFIPNNGpuIfLi32EEEviiiPiS2_PT_S4_S2_PKS3_PKiS4_S4_,@"STO_CUDA_ENTRY STV_DEFAULT"
_ZN8nvinfer112sparse_fipnn14SparseFIPNNGpuIfLi32EEEviiiPiS2_PT_S4_S2_PKS3_PKiS4_S4_:
.text._ZN8nvinfer112sparse_fipnn14SparseFIPNNGpuIfLi32EEEviiiPiS2_PT_S4_S2_PKS3_PKiS4_S4_:
[----:B------:R-:W0:Y:S01]  /*0000*/  LDC R1, c[0x0][0x37c] ;  /* 0x0000df00ff017b82 */ /* 0x000e220000000800 */
[----:B------:R-:W1:Y:S07]  /*0010*/  S2R R23, SR_CTAID.X ;  /* 0x0000000000177919 */ /* 0x000e6e0000002500 */
[----:B------:R-:W1:Y:S01]  /*0020*/  LDC.64 R2, c[0x0][0x390] ;  /* 0x0000e400ff027b82 */ /* 0x000e620000000a00 */
[----:B------:R-:W2:Y:S01]  /*0030*/  LDCU.64 UR10, c[0x0][0x358] ;  /* 0x00006b00ff0a77ac */ /* 0x000ea20008000a00 */
[----:B0-----:R-:W-:Y:S01]  /*0040*/  VIADD R1, R1, 0xffffffd0 ;  /* 0xffffffd001017836 */ /* 0x001fe20000000000 */
[----:B------:R-:W0:Y:S01]  /*0050*/  S2R R20, SR_TID.Y ;  /* 0x0000000000147919 */ /* 0x000e220000002200 */
[----:B------:R-:W3:Y:S01]  /*0060*/  LDCU UR8, c[0x0][0x388] ;  /* 0x00007100ff0877ac */ /* 0x000ee20008000800 */
[----:B-1----:R-:W-:-:S05]  /*0070*/  IMAD.WIDE.U32 R2, R23, 0x4, R2 ;  /* 0x0000000417027825 */ /* 0x002fca00078e0002 */
[----:B--2---:R1:W5:Y:S04]  /*0080*/  LDG.E R5, desc[UR10][R2.64] ;  /* 0x0000000a02057981 */ /* 0x004368000c1e1900 */
[----:B------:R1:W5:Y:S01]  /*0090*/  LDG.E R22, desc[UR10][R2.64+0x4] ;  /* 0x0000040a02167981 */ /* 0x000362000c1e1900 */
[----:B------:R-:W0:Y:S01]  /*00a0*/  LDCU UR4, c[0x0][0x360] ;  /* 0x00006c00ff0477ac */ /* 0x000e220008000800 */
[----:B------:R-:W0:Y:S01]  /*00b0*/  S2R R21, SR_TID.X ;  /* 0x0000000000157919 */ /* 0x000e220000002100 */
[----:B---3--:R-:W-:Y:S01]  /*00c0*/  UISETP.GE.AND UP0, UPT, UR8, 0x1, UPT ;  /* 0x000000010800788c */ /* 0x008fe2000bf06270 */
[----:B0-----:R-:W-:-:S08]  /*00d0*/  IMAD R0, R20, UR4, R21 ;  /* 0x0000000414007c24 */ /* 0x001fd0000f8e0215 */
[----:B-1----:R-:W-:Y:S05]  /*00e0*/  BRA.U !UP0, `(.L_x_139) ;  /* 0x0000000908e07547 */ /* 0x002fea000b800000 */
        /* <DEDUP_REMOVED lines=14> */
.L_x_141:
        /* <DEDUP_REMOVED lines=8> */
[C---:B------:R-:W-:Y:S01]  /*0250*/  VIADD R8, R4.reuse, 0x1000 ;  /* 0x0000100004087836 */ /* 0x040fe20000000000 */
[C---:B------:R-:W-:Y:S02]  /*0260*/  IADD3 R6, PT, PT, R4.reuse, 0x800, RZ ;  /* 0x0000080004067810 */ /* 0x040fe40007ffe0ff */
[----:B------:R-:W-:Y:S02]  /*0270*/  IADD3 R10, PT, PT, R4, 0x1800, RZ ;  /* 0x00001800040a7810 */ /* 0x000fe40007ffe0ff */
[----:B------:R-:W-:Y:S01]  /*0280*/  ISETP.GE.AND P0, PT, R6, UR8, PT ;  /* 0x0000000806007c0c */ /* 0x000fe2000bf06270 */
[----:B------:R-:W-:Y:S01]  /*0290*/  VIADD R6, R4, 0xc00 ;  /* 0x00000c0004067836 */ /* 0x000fe20000000000 */
        /* <DEDUP_REMOVED lines=21> */
[----:B----4-:R-:W-:Y:S02]  /*03f0*/  @!P0 STS [R6+0x2000], R11 ;  /* 0x0020000b06008388 */ /* 0x010fe40000000800 */
[----:B------:R-:W-:Y:S01]  /*0400*/  ISETP.GE.AND P0, PT, R8, UR8, PT ;  /* 0x0000000808007c0c */ /* 0x000fe2000bf06270 */
[C---:B------:R-:W-:Y:S01]  /*0410*/  VIADD R8, R4.reuse, 0x2c00 ;  /* 0x00002c0004087836 */ /* 0x040fe20000000000 */
[----:B------:R0:W-:Y:S01]  /*0420*/  @!P6 STS [R6+0x4000], R15 ;  /* 0x0040000f0600e388 */ /* 0x0001e20000000800 */
[----:B------:R-:W-:-:S03]  /*0430*/  IADD3 R10, PT, PT, R4, 0x2800, RZ ;  /* 0x00002800040a7810 */ /* 0x000fc60007ffe0ff */
[----:B------:R-:W-:Y:S01]  /*0440*/  ISETP.GE.AND P6, PT, R8, UR8, PT ;  /* 0x0000000808007c0c */ /* 0x000fe2000bfc6270 */
[----:B------:R-:W-:Y:S01]  /*0450*/  @!P5 STS [R6+0x5000], R17 ;  /* 0x005000110600d388 */ /* 0x000fe20000000800 */
[----:B------:R-:W-:Y:S01]  /*0460*/  ISETP.GE.AND P5, PT, R9, UR8, PT ;  /* 0x0000000809007c0c */ /* 0x000fe2000bfa6270 */
[C---:B------:R-:W-:Y:S01]  /*0470*/  VIADD R8, R4.reuse, 0x3400 ;  /* 0x0000340004087836 */ /* 0x040fe20000000000 */
[C---:B------:R-:W-:Y:S01]  /*0480*/  IADD3 R9, PT, PT, R4.reuse, 0x3800, RZ ;  /* 0x0000380004097810 */ /* 0x040fe20007ffe0ff */
[----:B------:R-:W-:Y:S01]  /*0490*/  VIADD R4, R4, 0x3c00 ;  /* 0x00003c0004047836 */ /* 0x000fe20000000000 */
[----:B------:R1:W-:Y:S01]  /*04a0*/  @!P4 STS [R6+0x3000], R13 ;  /* 0x0030000d0600c388 */ /* 0x0003e20000000800 */
[----:B------:R-:W-:-:S03]  /*04b0*/  ISETP.GE.AND P4, PT, R10, UR8, PT ;  /* 0x000000080a007c0c */ /* 0x000fc6000bf86270 */
[----:B------:R4:W-:Y:S01]  /*04c0*/  @!P3 STS [R6+0x6000], R19 ;  /* 0x006000130600b388 */ /* 0x0009e20000000800 */
[----:B------:R-:W-:-:S04]  /*04d0*/  ISETP.GE.AND P3, PT, R8, UR8, PT ;  /* 0x0000000808007c0c */ /* 0x000fc8000bf66270 */
        /* <DEDUP_REMOVED lines=9> */
[----:B----4-:R-:W3:Y:S04]  /*0570*/  @!P2 LDG.E R19, desc[UR10][R2.64+0xe000] ;  /* 0x00e0000a0213a981 */ /* 0x010ee8000c1e1900 */
[----:B------:R-:W4:Y:S01]  /*0580*/  @!P1 LDG.E R27, desc[UR10][R2.64+0xf000] ;  /* 0x00f0000a021b9981 */ /* 0x000f22000c1e1900 */
[----:B------:R-:W-:-:S03]  /*0590*/  UIADD3 UR5, UPT, UPT, UR5, 0x10, URZ ;  /* 0x0000001005057890 */ /* 0x000fc6000fffe0ff */
[----:B------:R0:W-:Y:S04]  /*05a0*/  @!P5 STS [R6+0xc000], R15 ;  /* 0x00c0000f0600d388 */ /* 0x0001e80000000800 */
[----:B------:R0:W-:Y:S04]  /*05b0*/  @!P6 STS [R6+0xb000], R13 ;  /* 0x00b0000d0600e388 */ /* 0x0001e80000000800 */
[----:B------:R0:W-:Y:S04]  /*05c0*/  @!P4 STS [R6+0xa000], R11 ;  /* 0x00a0000b0600c388 */ /* 0x0001e80000000800 */
[----:B------:R0:W-:Y:S01]  /*05d0*/  @!P3 STS [R6+0xd000], R17 ;  /* 0x00d000110600b388 */ /* 0x0001e20000000800 */
[----:B------:R-:W-:-:S02]  /*05e0*/  UISETP.NE.AND UP1, UPT, UR5, UR12, UPT ;  /* 0x0000000c0500728c */ /* 0x000fc4000bf25270 */
[----:B------:R-:W-:Y:S01]  /*05f0*/  UIADD3 UR4, UPT, UPT, UR4, 0x4000, URZ ;  /* 0x0000400004047890 */ /* 0x000fe2000fffe0ff */
[----:B--2---:R0:W-:Y:S04]  /*0600*/  @!P0 STS [R6+0x9000], R9 ;  /* 0x0090000906008388 */ /* 0x0041e80000000800 */
[----:B---3--:R0:W-:Y:S04]  /*0610*/  @!P2 STS [R6+0xe000], R19 ;  /* 0x00e000130600a388 */ /* 0x0081e80000000800 */
[----:B----4-:R0:W-:Y:S01]  /*0620*/  @!P1 STS [R6+0xf000], R27 ;  /* 0x00f0001b06009388 */ /* 0x0101e20000000800 */
[----:B------:R-:W-:Y:S05]  /*0630*/  BRA.U UP1, `(.L_x_141) ;  /* 0xfffffff901e47547 */ /* 0x000fea000b83ffff */
.L_x_140:
[----:B------:R-:W-:Y:S05]  /*0640*/  BRA.U !UP0, `(.L_x_139) ;  /* 0x0000000508887547 */ /* 0x000fea000b800000 */
[----:B------:R-:W-:Y:S02]  /*0650*/  UISETP.GE.U32.AND UP0, UPT, UR9, 0x8, UPT ;  /* 0x000000080900788c */ /* 0x000fe4000bf06070 */
[----:B------:R-:W-:-:S04]  /*0660*/  ULOP3.LUT UR12, UR6, 0x7, URZ, 0xc0, !UPT ;  /* 0x00000007060c7892 */ /* 0x000fc8000f8ec0ff */
[----:B------:R-:W-:-:S03]  /*0670*/  UISETP.NE.AND UP1, UPT, UR12, URZ, UPT ;  /* 0x000000ff0c00728c */ /* 0x000fc6000bf25270 */
[----:B------:R-:W-:Y:S08]  /*0680*/  BRA.U !UP0, `(.L_x_142) ;  /* 0x0000000108b07547 */ /* 0x000ff0000b800000 */
[----:B0-----:R-:W-:Y:S01]  /*0690*/  VIADD R9, R0, UR4 ;  /* 0x0000000400097c36 */ /* 0x001fe20008000000 */
[----:B------:R-:W0:Y:S04]  /*06a0*/  LDCU.64 UR14, c[0x0][0x3b0] ;  /* 0x00007600ff0e77ac */ /* 0x000e280008000a00 */
[----:B------:R-:W-:-:S13]  /*06b0*/  ISETP.GE.AND P5, PT, R9, UR8, PT ;  /* 0x0000000809007c0c */ /* 0x000fda000bfa6270 */
[----:B------:R-:W1:Y:S02]  /*06c0*/  @!P5 LDC.64 R6, c[0x0][0x3b0] ;  /* 0x0000ec00ff06db82 */ /* 0x000e640000000a00 */
[----:B-1----:R-:W-:-:S06]  /*06d0*/  @!P5 IMAD.WIDE.U32 R6, R9, 0x4, R6 ;  /* 0x000000040906d825 */ /* 0x002fcc00078e0006 */
[----:B------:R1:W2:Y:S01]  /*06e0*/  @!P5 LDG.E R6, desc[UR10][R6.64] ;  /* 0x0000000a0606d981 */ /* 0x0002a2000c1e1900 */
[----:B------:R-:W3:Y:S01]  /*06f0*/  S2UR UR7, SR_CgaCtaId ;  /* 0x00000000000779c3 */ /* 0x000ee20000008800 */
[----:B------:R-:W-:Y:S01]  /*0700*/  IADD3 R3, P0, PT, R0, UR4, RZ ;  /* 0x0000000400037c10 */ /* 0x000fe2000ff1e0ff */
[----:B------:R-:W-:Y:S01]  /*0710*/  UMOV UR5, 0x400 ;  /* 0x0000040000057882 */ /* 0x000fe20000000000 */
[----:B------:R-:W-:-:S03]  /*0720*/  VIADD R8, R9, 0x800 ;  /* 0x0000080009087836 */ /* 0x000fc60000000000 */
[----:B------:R-:W-:Y:S01]  /*0730*/  IMAD.X R4, RZ, RZ, RZ, P0 ;  /* 0x000000ffff047224 */ /* 0x000fe200000e06ff */
[----:B0-----:R-:W-:Y:S01]  /*0740*/  LEA R2, P0, R3, UR14, 0x2 ;  /* 0x0000000e03027c11 */ /* 0x001fe2000f8010ff */
[C---:B-1----:R-:W-:Y:S01]  /*0750*/  VIADD R7, R9.reuse, 0xc00 ;  /* 0x00000c0009077836 */ /* 0x042fe20000000000 */
[----:B------:R-:W-:Y:S01]  /*0760*/  ISETP.GE.AND P3, PT, R8, UR8, PT ;  /* 0x0000000808007c0c */ /* 0x000fe2000bf66270 */
[----:B------:R-:W-:Y:S01]  /*0770*/  VIADD R8, R9, 0x1800 ;  /* 0x0000180009087836 */ /* 0x000fe20000000000 */
[----:B------:R-:W-:Y:S02]  /*0780*/  LEA.HI.X R3, R3, UR15, R4, 0x2, P0 ;  /* 0x0000000f03037c11 */ /* 0x000fe400080f1404 */
[----:B------:R-:W-:Y:S02]  /*0790*/  IADD3 R4, PT, PT, R9, 0x400, RZ ;  /* 0x0000040009047810 */ /* 0x000fe40007ffe0ff */
[----:B------:R-:W-:Y:S02]  /*07a0*/  ISETP.GE.AND P2, PT, R7, UR8, PT ;  /* 0x0000000807007c0c */ /* 0x000fe4000bf46270 */
[----:B------:R-:W-:Y:S01]  /*07b0*/  ISETP.GE.AND P4, PT, R4, UR8, PT ;  /* 0x0000000804007c0c */ /* 0x000fe2000bf86270 */
[C---:B------:R-:W-:Y:S01]  /*07c0*/  VIADD R4, R9.reuse, 0x1000 ;  /* 0x0000100009047836 */ /* 0x040fe20000000000 */
[----:B------:R-:W-:Y:S01]  /*07d0*/  IADD3 R7, PT, PT, R9, 0x1400, RZ ;  /* 0x0000140009077810 */ /* 0x000fe20007ffe0ff */
[----:B---3--:R-:W-:-:S03]  /*07e0*/  ULEA UR5, UR7, UR5, 0x18 ;  /* 0x0000000507057291 */ /* 0x008fc6000f8ec0ff */
[----:B------:R-:W-:Y:S01]  /*07f0*/  ISETP.GE.AND P1, PT, R4, UR8, PT ;  /* 0x0000000804007c0c */ /* 0x000fe2000bf26270 */
[----:B------:R-:W-:Y:S01]  /*0800*/  VIADD R4, R9, 0x1c00 ;  /* 0x00001c0009047836 */ /* 0x000fe20000000000 */
[----:B------:R-:W-:Y:S02]  /*0810*/  ISETP.GE.AND P0, PT, R7, UR8, PT ;  /* 0x0000000807007c0c */ /* 0x000fe4000bf06270 */
[----:B------:R-:W3:Y:S01]  /*0820*/  @!P3 LDG.E R7, desc[UR10][R2.64+0x2000] ;  /* 0x0020000a0207b981 */ /* 0x000ee2000c1e1900 */
[----:B------:R-:W-:Y:S02]  /*0830*/  LEA R13, R9, UR5, 0x2 ;  /* 0x00000005090d7c11 */ /* 0x000fe4000f8e10ff */
[----:B------:R-:W-:Y:S02]  /*0840*/  ISETP.GE.AND P6, PT, R4, UR8, PT ;  /* 0x0000000804007c0c */ /* 0x000fe4000bfc6270 */
        /* <DEDUP_REMOVED lines=16> */
.L_x_142:
[----:B------:R-:W-:Y:S05]  /*0950*/  BRA.U !UP1, `(.L_x_139) ;  /* 0x0000000109c47547 */ /* 0x000fea000b800000 */
[----:B------:R-:W-:Y:S02]  /*0960*/  UISETP.GE.U32.AND UP0, UPT, UR12, 0x4, UPT ;  /* 0x000000040c00788c */ /* 0x000fe4000bf06070 */
[----:B------:R-:W-:-:S04]  /*0970*/  ULOP3.LUT UR6, UR6, 0x3, URZ, 0xc0, !UPT ;  /* 0x0000000306067892 */ /* 0x000fc8000f8ec0ff */
[----:B------:R-:W-:-:S03]  /*0980*/  UISETP.NE.AND UP1, UPT, UR6, URZ, UPT ;  /* 0x000000ff0600728c */ /* 0x000fc6000bf25270 */
[----:B------:R-:W-:Y:S08]  /*0990*/  BRA.U !UP0, `(.L_x_143) ;  /* 0x0000000108707547 */ /* 0x000ff0000b800000 */
[C---:B01----:R-:W-:Y:S01]  /*09a0*/  VIADD R11, R0.reuse, UR4 ;  /* 0x00000004000b7c36 */ /* 0x043fe20008000000 */
[----:B------:R-:W0:Y:S01]  /*09b0*/  LDCU.64 UR12, c[0x0][0x3b0] ;  /* 0x00007600ff0c77ac */ /* 0x000e220008000a00 */
[----:B------:R-:W-:Y:S02]  /*09c0*/  IADD3 R3, P4, PT, R0, UR4, RZ ;  /* 0x0000000400037c10 */ /* 0x000fe4000ff9e0ff */
[C---:B------:R-:W-:Y:S01]  /*09d0*/  VIADD R4, R11.reuse, 0x800 ;  /* 0x000008000b047836 */ /* 0x040fe20000000000 */
[C---:B------:R-:W-:Y:S01]  /*09e0*/  ISETP.GE.AND P0, PT, R11.reuse, UR8, PT ;  /* 0x000000080b007c0c */ /* 0x040fe2000bf06270 */
[C---:B------:R-:W-:Y:S01]  /*09f0*/  VIADD R8, R11.reuse, 0xc00 ;  /* 0x00000c000b087836 */ /* 0x040fe20000000000 */
[----:B------:R-:W-:Y:S02]  /*0a00*/  IADD3 R2, PT, PT, R11, 0x400, RZ ;  /* 0x000004000b027810 */ /* 0x000fe40007ffe0ff */
[----:B------:R-:W-:Y:S01]  /*0a10*/  ISETP.GE.AND P2, PT, R4, UR8, PT ;  /* 0x0000000804007c0c */ /* 0x000fe2000bf46270 */
[----:B------:R-:W-:Y:S01]  /*0a20*/  IMAD.X R4, RZ, RZ, RZ, P4 ;  /* 0x000000ffff047224 */ /* 0x000fe200020e06ff */
[----:B------:R-:W-:-:S02]  /*0a30*/  ISETP.GE.AND P1, PT, R2, UR8, PT ;  /* 0x0000000802007c0c */ /* 0x000fc4000bf26270 */
[----:B------:R-:W-:-:S05]  /*0a40*/  ISETP.GE.AND P3, PT, R8, UR8, PT ;  /* 0x0000000808007c0c */ /* 0x000fca000bf66270 */
[----:B------:R-:W1:Y:S01]  /*0a50*/  @!P0 LDC.64 R6, c[0x0][0x3b0] ;  /* 0x0000ec00ff068b82 */ /* 0x000e620000000a00 */
[----:B0-----:R-:W-:-:S04]  /*0a60*/  LEA R2, P4, R3, UR12, 0x2 ;  /* 0x0000000c03027c11 */ /* 0x001fc8000f8810ff */
[----:B------:R-:W-:-:S05]  /*0a70*/  LEA.HI.X R3, R3, UR13, R4, 0x2, P4 ;  /* 0x0000000d03037c11 */ /* 0x000fca000a0f1404 */
[----:B------:R-:W2:Y:S04]  /*0a80*/  @!P1 LDG.E R4, desc[UR10][R2.64+0x1000] ;  /* 0x0010000a02049981 */ /* 0x000ea8000c1e1900 */
[----:B------:R-:W3:Y:S04]  /*0a90*/  @!P2 LDG.E R8, desc[UR10][R2.64+0x2000] ;  /* 0x0020000a0208a981 */ /* 0x000ee8000c1e1900 */
[----:B------:R-:W4:Y:S01]  /*0aa0*/  @!P3 LDG.E R9, desc[UR10][R2.64+0x3000] ;  /* 0x0030000a0209b981 */ /* 0x000f22000c1e1900 */
[----:B-1----:R-:W-:-:S06]  /*0ab0*/  @!P0 IMAD.WIDE.U32 R6, R11, 0x4, R6 ;  /* 0x000000040b068825 */ /* 0x002fcc00078e0006 */
        /* <DEDUP_REMOVED lines=10> */
.L_x_143:
[----:B------:R-:W-:Y:S05]  /*0b60*/  BRA.U !UP1, `(.L_x_139) ;  /* 0x0000000109407547 */ /* 0x000fea000b800000 */
[----:B------:R-:W3:Y:S01]  /*0b70*/  LDCU UR8, c[0x0][0x388] ;  /* 0x00007100ff0877ac */ /* 0x000ee20008000800 */
[----:B------:R-:W-:-:S05]  /*0b80*/  UMOV UR5, URZ ;  /* 0x000000ff00057c82 */ /* 0x000fca0008000000 */
.L_x_144:
[----:B01--4-:R-:W-:-:S04]  /*0b90*/  IADD3 R7, PT, PT, R0, UR4, RZ ;  /* 0x0000000400077c10 */ /* 0x013fc8000fffe0ff */
        /* <DEDUP_REMOVED lines=13> */
.L_x_139:
[----:B----4-:R-:W3:Y:S01]  /*0c70*/  LDC.64 R2, c[0x0][0x380] ;  /* 0x0000e000ff027b82 */ /* 0x010ee20000000a00 */
[----:B0----5:R-:W-:Y:S01]  /*0c80*/  IMAD.IADD R19, R5, 0x1, R20 ;  /* 0x0000000105137824 */ /* 0x021fe200078e0214 */
[----:B------:R-:W0:Y:S01]  /*0c90*/  LDCU UR13, c[0x0][0x388] ;  /* 0x00007100ff0d77ac */ /* 0x000e220008000800 */
[----:B------:R-:W-:Y:S03]  /*0ca0*/  BSSY.RECONVERGENT B0, `(.L_x_145) ;  /* 0x0000353000007945 */ /* 0x000fe60003800200 */
[----:B------:R-:W-:Y:S01]  /*0cb0*/  ISETP.GE.AND P0, PT, R19, R22, PT ;  /* 0x000000161300720c */ /* 0x000fe20003f06270 */
[----:B------:R-:W4:Y:S01]  /*0cc0*/  LDCU UR9, c[0x0][0x388] ;  /* 0x00007100ff0977ac */ /* 0x000f220008000800 */
[----:B-1----:R-:W1:Y:S01]  /*0cd0*/  LDC.64 R12, c[0x0][0x3d0] ;  /* 0x0000f400ff0c7b82 */ /* 0x002e620000000a00 */
[----:B------:R-:W0:Y:S01]  /*0ce0*/  LDCU UR6, c[0x0][0x388] ;  /* 0x00007100ff0677ac */ /* 0x000e220008000800 */
[----:B------:R-:W0:Y:S01]  /*0cf0*/  LDCU UR15, c[0x0][0x388] ;  /* 0x00007100ff0f77ac */ /* 0x000e220008000800 */
[----:B------:R-:W0:Y:S01]  /*0d00*/  LDCU UR7, c[0x0][0x384] ;  /* 0x00007080ff0777ac */ /* 0x000e220008000800 */
[----:B------:R-:W0:Y:S01]  /*0d10*/  LDCU UR12, c[0x0][0x384] ;  /* 0x00007080ff0c77ac */ /* 0x000e220008000800 */
[----:B---3--:R-:W-:-:S02]  /*0d20*/  IMAD R0, R23, R2, RZ ;  /* 0x0000000217007224 */ /* 0x008fc400078e02ff */
[-C--:B------:R-:W-:Y:S01]  /*0d30*/  IMAD R18, R2, R3.reuse, RZ ;  /* 0x0000000302127224 */ /* 0x080fe200078e02ff */
[----:B------:R-:W3:Y:S01]  /*0d40*/  LDCU UR14, c[0x0][0x384] ;  /* 0x00007080ff0e77ac */ /* 0x000ee20008000800 */
[----:B------:R-:W-:Y:S02]  /*0d50*/  IMAD R0, R0, R3, R0 ;  /* 0x0000000300007224 */ /* 0x000fe400078e0200 */
[----:B------:R-:W-:Y:S01]  /*0d60*/  IMAD R18, R18, UR8, RZ ;  /* 0x0000000812127c24 */ /* 0x000fe2000f8e02ff */
[----:B------:R-:W0:Y:S01]  /*0d70*/  LDCU UR16, c[0x0][0x384] ;  /* 0x00007080ff1077ac */ /* 0x000e220008000800 */
[----:B------:R-:W-:-:S04]  /*0d80*/  IMAD R7, R0, UR8, RZ ;  /* 0x0000000800077c24 */ /* 0x000fc8000f8e02ff */
[----:B-1----:R-:W-:Y:S01]  /*0d90*/  IMAD.WIDE R12, R7, 0x4, R12 ;  /* 0x00000004070c7825 */ /* 0x002fe200078e020c */
[----:B------:R-:W-:Y:S06]  /*0da0*/  BAR.SYNC.DEFER_BLOCKING 0x0 ;  /* 0x0000000000007b1d */ /* 0x000fec0000010000 */
[----:B----4-:R-:W-:Y:S05]  /*0db0*/  @P0 BRA `(.L_x_146) ;  /* 0x0000003400040947 */ /* 0x010fea0003800000 */
[----:B------:R-:W-:Y:S01]  /*0dc0*/  ISETP.GE.AND P0, PT, R3, 0x1, PT ;  /* 0x000000010300780c */ /* 0x000fe20003f06270 */
[----:B------:R-:W-:-:S05]  /*0dd0*/  VIADD R0, R2, 0x1f ;  /* 0x0000001f02007836 */ /* 0x000fca0000000000 */
[----:B------:R-:W-:-:S04]  /*0de0*/  SHF.R.S32.HI R7, RZ, 0x1f, R0 ;  /* 0x0000001fff077819 */ /* 0x000fc80000011400 */
[----:B------:R-:W-:-:S04]  /*0df0*/  LEA.HI R7, R7, R0, RZ, 0x5 ;  /* 0x0000000007077211 */ /* 0x000fc800078f28ff */
[----:B------:R-:W-:Y:S01]  /*0e00*/  LOP3.LUT R7, R7, 0xffffffe0, RZ, 0xc0, !PT ;  /* 0xffffffe007077812 */ /* 0x000fe200078ec0ff */
[----:B------:R-:W-:Y:S06]  /*0e10*/  @!P0 BRA `(.L_x_147) ;  /* 0x00000020000c8947 */ /* 0x000fec0003800000 */
[----:B------:R-:W-:-:S13]  /*0e20*/  ISETP.GE.AND P0, PT, R2, 0x1, PT ;  /* 0x000000010200780c */ /* 0x000fda0003f06270 */
[----:B------:R-:W-:Y:S05]  /*0e30*/  @!P0 BRA `(.L_x_148) ;  /* 0x0000001800788947 */ /* 0x000fea0003800000 */
[----:B------:R-:W-:Y:S01]  /*0e40*/  VIMNMX R7, PT, PT, R7, 0x20, !PT ;  /* 0x0000002007077848 */ /* 0x000fe20007fe0100 */
[----:B------:R-:W-:Y:S03]  /*0e50*/  BSSY.RECONVERGENT B2, `(.L_x_149) ;  /* 0x000019b000027945 */ /* 0x000fe60003800200 */
[----:B------:R-:W-:-:S04]  /*0e60*/  IADD3 R7, PT, PT, R7, -0x1, RZ ;  /* 0xffffffff07077810 */ /* 0x000fc80007ffe0ff */
[----:B------:R-:W-:-:S04]  /*0e70*/  LEA.HI R7, R7, 0x1, RZ, 0x1b ;  /* 0x0000000107077811 */ /* 0x000fc800078fd8ff */
[C---:B--2---:R-:W-:Y:S02]  /*0e80*/  LOP3.LUT R11, R7.reuse, 0x7, RZ, 0xc0, !PT ;  /* 0x00000007070b7812 */ /* 0x044fe400078ec0ff */
[C---:B------:R-:W-:Y:S02]  /*0e90*/  LOP3.LUT R10, R7.reuse, 0xffffff8, RZ, 0xc0, !PT ;  /* 0x0ffffff8070a7812 */ /* 0x040fe400078ec0ff */
[----:B------:R-:W-:-:S07]  /*0ea0*/  LOP3.LUT R9, R7, 0x3, RZ, 0xc0, !PT ;  /* 0x0000000307097812 */ /* 0x000fce00078ec0ff */
.L_x_219:
[----:B-12---:R-:W1:Y:S01]  /*0eb0*/  LDC.64 R2, c[0x0][0x3c0] ;  /* 0x0000f000ff027b82 */ /* 0x006e620000000a00 */
[----:B------:R-:W-:Y:S01]  /*0ec0*/  IMAD.SHL.U32 R5, R19, 0x2, RZ ;  /* 0x0000000213057824 */ /* 0x000fe200078e00ff */
[----:B------:R-:W2:Y:S01]  /*0ed0*/  LDCU UR5, c[0x0][0x384] ;  /* 0x00007080ff0577ac */ /* 0x000ea20008000800 */
[----:B----4-:R-:W4:Y:S02]  /*0ee0*/  LDCU UR4, c[0x0][0x388] ;  /* 0x00007100ff0477ac */ /* 0x010f240008000800 */
[----:B-1----:R-:W-:-:S05]  /*0ef0*/  IMAD.WIDE R2, R5, 0x4, R2 ;  /* 0x0000000405027825 */ /* 0x002fca00078e0202 */
[----:B------:R-:W2:Y:S04]  /*0f00*/  LDG.E R8, desc[UR10][R2.64] ;  /* 0x0000000a02087981 */ /* 0x000ea8000c1e1900 */
[----:B------:R-:W4:Y:S01]  /*0f10*/  LDG.E R7, desc[UR10][R2.64+0x4] ;  /* 0x0000040a02077981 */ /* 0x000f22000c1e1900 */
[----:B------:R-:W-:Y:S01]  /*0f20*/  BSSY.RECONVERGENT B1, `(.L_x_150) ;  /* 0x000018a000017945 */ /* 0x000fe20003800200 */
[C---:B--2---:R-:W-:Y:S02]  /*0f30*/  ISETP.GT.AND P1, PT, R8.reuse, UR5, PT ;  /* 0x0000000508007c0c */ /* 0x044fe4000bf24270 */
[----:B----4-:R-:W-:Y:S02]  /*0f40*/  ISETP.GT.AND P0, PT, R7, UR4, PT ;  /* 0x0000000407007c0c */ /* 0x010fe4000bf04270 */
[----:B------:R-:W-:-:S02]  /*0f50*/  ISETP.LT.OR P1, PT, R8, 0x1, P1 ;  /* 0x000000010800780c */ /* 0x000fc40000f21670 */
[----:B------:R-:W-:-:S04]  /*0f60*/  ISETP.LT.OR P0, PT, R7, 0x1, P0 ;  /* 0x000000010700780c */ /* 0x000fc80000701670 */
[----:B------:R-:W-:-:S13]  /*0f70*/  PLOP3.LUT P0, PT, P0, P1, PT, 0xf8, 0x8f ;  /* 0x00000000008f781c */ /* 0x000fda0000703f70 */
[----:B------:R-:W-:Y:S05]  /*0f80*/  @P0 BRA `(.L_x_151) ;  /* 0x00000018000c0947 */ /* 0x000fea0003800000 */
[----:B------:R-:W-:Y:S01]  /*0f90*/  ISETP.NE.AND P0, PT, R21, RZ, PT ;  /* 0x000000ff1500720c */ /* 0x000fe20003f05270 */
[----:B------:R-:W-:Y:S02]  /*0fa0*/  VIADD R8, R8, 0xffffffff ;  /* 0xffffffff08087836 */ /* 0x000fe40000000000 */
[----:B------:R-:W-:-:S10]  /*0fb0*/  IMAD.MOV.U32 R6, RZ, RZ, RZ ;  /* 0x000000ffff067224 */ /* 0x000fd400078e00ff */
[----:B------:R-:W1:Y:S01]  /*0fc0*/  @!P0 S2R R3, SR_CgaCtaId ;  /* 0x0000000000038919 */ /* 0x000e620000008800 */
[----:B------:R-:W-:-:S04]  /*0fd0*/  @!P0 MOV R0, 0x400 ;  /* 0x0000040000008802 */ /* 0x000fc80000000f00 */
[----:B-1----:R-:W-:-:S05]  /*0fe0*/  @!P0 LEA R0, R3, R0, 0x18 ;  /* 0x0000000003008211 */ /* 0x002fca00078ec0ff */
[C---:B------:R-:W-:Y:S01]  /*0ff0*/  @!P0 IMAD R3, R7.reuse, 0x4, R0 ;  /* 0x0000000407038824 */ /* 0x040fe200078e0200 */
[----:B------:R-:W-:-:S04]  /*1000*/  IADD3 R7, PT, PT, R7, -0x1, RZ ;  /* 0xffffffff07077810 */ /* 0x000fc80007ffe0ff */
[----:B------:R1:W-:Y:S03]  /*1010*/  @!P0 STS [R3+-0x4], R8 ;  /* 0xfffffc0803008388 */ /* 0x0003e60000000800 */
.L_x_186:
[----:B--2---:R-:W2:Y:S01]  /*1020*/  LDCU.64 UR18, c[0x0][0x380] ;  /* 0x00007000ff1277ac */ /* 0x004ea20008000a00 */
[----:B------:R-:W-:Y:S01]  /*1030*/  HFMA2 R2, -RZ, RZ, 0, 0 ;  /* 0x00000000ff027431 */ /* 0x000fe200000001ff */
[----:B----4-:R-:W4:Y:S01]  /*1040*/  LDCU UR4, c[0x0][0x388] ;  /* 0x00007100ff0477ac */ /* 0x010f220008000800 */
[----:B--2---:R-:W-:Y:S02]  /*1050*/  IMAD.U32 R5, RZ, RZ, UR18 ;  /* 0x00000012ff057e24 */ /* 0x004fe4000f8e00ff */
[----:B------:R-:W-:Y:S02]  /*1060*/  IMAD R4, R19, UR19, R6 ;  /* 0x0000001313047c24 */ /* 0x000fe4000f8e0206 */
[C---:B----4-:R-:W-:Y:S01]  /*1070*/  IMAD R0, R6.reuse, UR4, R7 ;  /* 0x0000000406007c24 */ /* 0x050fe2000f8e0207 */
[----:B------:R-:W-:Y:S01]  /*1080*/  ISETP.GE.U32.AND P0, PT, R5, 0xe1, PT ;  /* 0x000000e10500780c */ /* 0x000fe20003f06070 */
[----:B------:R-:W-:Y:S02]  /*1090*/  VIADD R6, R6, 0x1 ;  /* 0x0000000106067836 */ /* 0x000fe40000000000 */
[----:B------:R-:W-:-:S03]  /*10a0*/  IMAD R0, R0, R5, RZ ;  /* 0x0000000500007224 */ /* 0x000fc600078e02ff */
[----:B------:R-:W-:Y:S02]  /*10b0*/  ISETP.NE.AND P2, PT, R6, UR19, PT ;  /* 0x0000001306007c0c */ /* 0x000fe4000bf45270 */
[C---:B-1----:R-:W-:Y:S02]  /*10c0*/  IADD3 R3, P1, PT, R0.reuse, R21, RZ ;  /* 0x0000001500037210 */ /* 0x042fe40007f3e0ff */
[----:B------:R-:W-:Y:S02]  /*10d0*/  P2R R24, PR, RZ, 0x4 ;  /* 0x00000004ff187803 */ /* 0x000fe40000000000 */
[----:B------:R-:W-:Y:S01]  /*10e0*/  LEA.HI.X.SX32 R0, R0, RZ, 0x1, P1 ;  /* 0x000000ff00007211 */ /* 0x000fe200008f0eff */
[----:B0--3--:R-:W-:Y:S08]  /*10f0*/  @!P0 BRA `(.L_x_152) ;  /* 0x0000000400208947 */ /* 0x009ff00003800000 */
[----:B------:R-:W-:Y:S02]  /*1100*/  IMAD.MOV.U32 R2, RZ, RZ, RZ ;  /* 0x000000ffff027224 */ /* 0x000fe400078e00ff */
[----:B------:R-:W-:-:S07]  /*1110*/  IMAD.MOV.U32 R25, RZ, RZ, RZ ;  /* 0x000000ffff197224 */ /* 0x000fce00078e00ff */
.L_x_169:
[----:B-1----:R-:W1:Y:S01]  /*1120*/  LDCU UR4, c[0x0][0x380] ;  /* 0x00007000ff0477ac */ /* 0x002e620008000800 */
[C-C-:B------:R-:W-:Y:S01]  /*1130*/  IMAD.IADD R26, R21.reuse, 0x1, R2.reuse ;  /* 0x00000001151a7824 */ /* 0x140fe200078e0202 */
[----:B0-234-:R-:W-:Y:S01]  /*1140*/  IADD3 R17, P1, PT, R2, R3, RZ ;  /* 0x0000000302117210 */ /* 0x01dfe20007f3e0ff */
[----:B------:R-:W-:Y:S01]  /*1150*/  IMAD.IADD R16, R21, 0x1, R2 ;  /* 0x0000000115107824 */ /* 0x000fe200078e0202 */
[----:B------:R-:W2:Y:S01]  /*1160*/  LDC.64 R14, c[0x0][0x3b8] ;  /* 0x0000ee00ff0e7b82 */ /* 0x000ea20000000a00 */
[----:B------:R-:W-:Y:S01]  /*1170*/  VIADD R28, R26, 0x20 ;  /* 0x000000201a1c7836 */ /* 0x000fe20000000000 */
[----:B------:R-:W-:Y:S01]  /*1180*/  BSSY.RECONVERGENT B3, `(.L_x_153) ;  /* 0x0000014000037945 */ /* 0x000fe20003800200 */
[----:B------:R-:W-:Y:S01]  /*1190*/  IMAD.X R27, RZ, RZ, R0, P1 ;  /* 0x000000ffff1b7224 */ /* 0x000fe200008e0600 */
[----:B-1----:R-:W-:-:S04]  /*11a0*/  MOV R5, UR4 ;  /* 0x0000000400057c02 */ /* 0x002fc80008000f00 */
[-C--:B------:R-:W-:Y:S02]  /*11b0*/  ISETP.GE.AND P5, PT, R16, R5.reuse, PT ;  /* 0x000000051000720c */ /* 0x080fe40003fa6270 */
[C---:B------:R-:W-:Y:S02]  /*11c0*/  LEA R16, P1, R17.reuse, R12, 0x2 ;  /* 0x0000000c11107211 */ /* 0x040fe400078210ff */
[----:B------:R-:W-:Y:S02]  /*11d0*/  ISETP.GE.AND P6, PT, R28, R5, PT ;  /* 0x000000051c00720c */ /* 0x000fe40003fc6270 */
[----:B------:R-:W-:Y:S02]  /*11e0*/  IADD3 R28, PT, PT, R26, 0x40, RZ ;  /* 0x000000401a1c7810 */ /* 0x000fe40007ffe0ff */
[----:B------:R-:W-:Y:S01]  /*11f0*/  LEA.HI.X R17, R17, R13, R27, 0x2, P1 ;  /* 0x0000000d11117211 */ /* 0x000fe200008f141b */
[-C--:B------:R-:W-:Y:S01]  /*1200*/  IMAD R27, R4, R5.reuse, R26 ;  /* 0x00000005041b7224 */ /* 0x080fe200078e021a */
[----:B------:R-:W-:Y:S01]  /*1210*/  ISETP.GE.AND P1, PT, R28, R5, PT ;  /* 0x000000051c00720c */ /* 0x000fe20003f26270 */
[----:B------:R-:W-:-:S02]  /*1220*/  VIADD R28, R26, 0x60 ;  /* 0x000000601a1c7836 */ /* 0x000fc40000000000 */
[----:B--2---:R-:W-:-:S03]  /*1230*/  IMAD.WIDE R14, R27, 0x4, R14 ;  /* 0x000000041b0e7825 */ /* 0x004fc600078e020e */
[----:B------:R-:W-:Y:S01]  /*1240*/  ISETP.GE.AND P2, PT, R28, R5, PT ;  /* 0x000000051c00720c */ /* 0x000fe20003f46270 */
[----:B------:R-:W-:-:S05]  /*1250*/  VIADD R28, R26, 0x80 ;  /* 0x000000801a1c7836 */ /* 0x000fca0000000000 */
[----:B------:R-:W-:Y:S01]  /*1260*/  ISETP.GE.AND P3, PT, R28, R5, PT ;  /* 0x000000051c00720c */ /* 0x000fe20003f66270 */
[----:B------:R-:W-:-:S05]  /*1270*/  VIADD R28, R26, 0xa0 ;  /* 0x000000a01a1c7836 */ /* 0x000fca0000000000 */
[----:B------:R-:W-:Y:S01]  /*1280*/  ISETP.GE.AND P4, PT, R28, R5, PT ;  /* 0x000000051c00720c */ /* 0x000fe20003f86270 */
[----:B------:R-:W-:-:S12]  /*1290*/  @P5 BRA `(.L_x_154) ;  /* 0x0000000000085947 */ /* 0x000fd80003800000 */
[----:B------:R-:W2:Y:S04]  /*12a0*/  LDG.E R27, desc[UR10][R14.64] ;  /* 0x0000000a0e1b7981 */ /* 0x000ea8000c1e1900 */
[----:B--2---:R1:W-:Y:S02]  /*12b0*/  REDG.E.ADD.F32.FTZ.RN.STRONG.GPU desc[UR10][R16.64], R27 ;  /* 0x0000001b100079a6 */ /* 0x0043e4000c12f30a */
.L_x_154:
[----:B0--3--:R-:W-:Y:S05]  /*12c0*/  BSYNC.RECONVERGENT B3 ;  /* 0x0000000000037941 */ /* 0x009fea0003800200 */
.L_x_153:
[C---:B------:R-:W-:Y:S01]  /*12d0*/  IADD3 R28, PT, PT, R26.reuse, 0xc0, RZ ;  /* 0x000000c01a1c7810 */ /* 0x040fe20007ffe0ff */
[----:B------:R-:W-:Y:S01]  /*12e0*/  BSSY.RECONVERGENT B3, `(.L_x_155) ;  /* 0x0000007000037945 */ /* 0x000fe20003800200 */
[----:B------:R-:W-:Y:S02]  /*12f0*/  VIADD R25, R25, 0x8 ;  /* 0x0000000819197836 */ /* 0x000fe40000000000 */
[----:B------:R-:W-:Y:S01]  /*1300*/  VIADD R26, R26, 0xe0 ;  /* 0x000000e01a1a7836 */ /* 0x000fe20000000000 */
[----:B------:R-:W-:Y:S01]  /*1310*/  ISETP.GE.AND P5, PT, R28, R5, PT ;  /* 0x000000051c00720c */ /* 0x000fe20003fa6270 */
[----:B------:R-:W-:-:S12]  /*1320*/  @P6 BRA `(.L_x_156) ;  /* 0x0000000000086947 */ /* 0x000fd80003800000 */
[----:B-1----:R-:W2:Y:S04]  /*1330*/  LDG.E R27, desc[UR10][R14.64+0x80] ;  /* 0x0000800a0e1b7981 */ /* 0x002ea8000c1e1900 */
[----:B--2---:R0:W-:Y:S02]  /*1340*/  REDG.E.ADD.F32.FTZ.RN.STRONG.GPU desc[UR10][R16.64+0x80], R27 ;  /* 0x0000801b100079a6 */ /* 0x0041e4000c12f30a */
.L_x_156:
[----:B------:R-:W-:Y:S05]  /*1350*/  BSYNC.RECONVERGENT B3 ;  /* 0x0000000000037941 */ /* 0x000fea0003800200 */
.L_x_155:
[----:B------:R-:W-:Y:S01]  /*1360*/  BSSY.RECONVERGENT B3, `(.L_x_157) ;  /* 0x0000005000037945 */ /* 0x000fe20003800200 */
[----:B------:R-:W-:-:S03]  /*1370*/  ISETP.GE.AND P6, PT, R26, R5, PT ;  /* 0x000000051a00720c */ /* 0x000fc60003fc6270 */
[----:B------:R-:W-:Y:S10]  /*1380*/  @P1 BRA `(.L_x_158) ;  /* 0x0000000000081947 */ /* 0x000ff40003800000 */
[----:B01----:R-:W2:Y:S04]  /*1390*/  LDG.E R27, desc[UR10][R14.64+0x100] ;  /* 0x0001000a0e1b7981 */ /* 0x003ea8000c1e1900 */
[----:B--2---:R2:W-:Y:S02]  /*13a0*/  REDG.E.ADD.F32.FTZ.RN.STRONG.GPU desc[UR10][R16.64+0x100], R27 ;  /* 0x0001001b100079a6 */ /* 0x0045e4000c12f30a */
.L_x_158:
[----:B------:R-:W-:Y:S05]  /*13b0*/  BSYNC.RECONVERGENT B3 ;  /* 0x0000000000037941 */ /* 0x000fea0003800200 */
.L_x_157:
[----:B------:R-:W-:Y:S01]  /*13c0*/  BSSY.RECONVERGENT B3, `(.L_x_159) ;  /* 0x0000005000037945 */ /* 0x000fe20003800200 */
[----:B------:R-:W-:-:S03]  /*13d0*/  ISETP.NE.AND P1, PT, R25, R10, PT ;  /* 0x0000000a1900720c */ /* 0x000fc60003f25270 */
[----:B------:R-:W-:Y:S10]  /*13e0*/  @P2 BRA `(.L_x_160) ;  /* 0x0000000000082947 */ /* 0x000ff40003800000 */
[----:B012---:R-:W2:Y:S04]  /*13f0*/  LDG.E R27, desc[UR10][R14.64+0x180] ;  /* 0x0001800a0e1b7981 */ /* 0x007ea8000c1e1900 */
[----:B--2---:R3:W-:Y:S02]  /*1400*/  REDG.E.ADD.F32.FTZ.RN.STRONG.GPU desc[UR10][R16.64+0x180], R27 ;  /* 0x0001801b100079a6 */ /* 0x0047e4000c12f30a */
.L_x_160:
[----:B------:R-:W-:Y:S05]  /*1410*/  BSYNC.RECONVERGENT B3 ;  /* 0x0000000000037941 */ /* 0x000fea0003800200 */
.L_x_159:
[----:B------:R-:W-:Y:S04]  /*1420*/  BSSY.RECONVERGENT B3, `(.L_x_161) ;  /* 0x0000004000037945 */ /* 0x000fe80003800200 */
[----:B------:R-:W-:Y:S05]  /*1430*/  @P3 BRA `(.L_x_162) ;  /* 0x0000000000083947 */ /* 0x000fea0003800000 */
[----:B0123--:R-:W2:Y:S04]  /*1440*/  LDG.E R27, desc[UR10][R14.64+0x200] ;  /* 0x0002000a0e1b7981 */ /* 0x00fea8000c1e1900 */
[----:B--2---:R4:W-:Y:S02]  /*1450*/  REDG.E.ADD.F32.FTZ.RN.STRONG.GPU desc[UR10][R16.64+0x200], R27 ;  /* 0x0002001b100079a6 */ /* 0x0049e4000c12f30a */
.L_x_162:
[----:B------:R-:W-:Y:S05]  /*1460*/  BSYNC.RECONVERGENT B3 ;  /* 0x0000000000037941 */ /* 0x000fea0003800200 */
.L_x_161:
[----:B------:R-:W-:Y:S04]  /*1470*/  BSSY.RECONVERGENT B3, `(.L_x_163) ;  /* 0x0000004000037945 */ /* 0x000fe80003800200 */
[----:B------:R-:W-:Y:S05]  /*1480*/  @P4 BRA `(.L_x_164) ;  /* 0x0000000000084947 */ /* 0x000fea0003800000 */
[----:B01234-:R-:W2:Y:S04]  /*1490*/  LDG.E R27, desc[UR10][R14.64+0x280] ;  /* 0x0002800a0e1b7981 */ /* 0x01fea8000c1e1900 */
[----:B--2---:R0:W-:Y:S02]  /*14a0*/  REDG.E.ADD.F32.FTZ.RN.STRONG.GPU desc[UR10][R16.64+0x280], R27 ;  /* 0x0002801b100079a6 */ /* 0x0041e4000c12f30a */
.L_x_164:
[----:B------:R-:W-:Y:S05]  /*14b0*/  BSYNC.RECONVERGENT B3 ;  /* 0x0000000000037941 */ /* 0x000fea0003800200 */
.L_x_163:
[----:B------:R-:W-:Y:S04]  /*14c0*/  BSSY.RECONVERGENT B3, `(.L_x_165) ;  /* 0x0000004000037945 */ /* 0x000fe80003800200 */
[----:B------:R-:W-:Y:S05]  /*14d0*/  @P5 BRA `(.L_x_166) ;  /* 0x0000000000085947 */ /* 0x000fea0003800000 */
[----:B01234-:R-:W2:Y:S04]  /*14e0*/  LDG.E R27, desc[UR10][R14.64+0x300] ;  /* 0x0003000a0e1b7981 */ /* 0x01fea8000c1e1900 */
[----:B--2---:R0:W-:Y:S02]  /*14f0*/  REDG.E.ADD.F32.FTZ.RN.STRONG.GPU desc[UR10][R16.64+0x300], R27 ;  /* 0x0003001b100079a6 */ /* 0x0041e4000c12f30a */
.L_x_166:
[----:B------:R-:W-:Y:S05]  /*1500*/  BSYNC.RECONVERGENT B3 ;  /* 0x0000000000037941 */ /* 0x000fea0003800200 */
.L_x_165:
[----:B------:R-:W-:Y:S04]  /*1510*/  BSSY.RECONVERGENT B3, `(.L_x_167) ;  /* 0x0000004000037945 */ /* 0x000fe80003800200 */
[----:B------:R-:W-:Y:S05]  /*1520*/  @P6 BRA `(.L_x_168) ;  /* 0x0000000000086947 */ /* 0x000fea0003800000 */
[----:B------:R-:W5:Y:S04]  /*1530*/  LDG.E R15, desc[UR10][R14.64+0x380] ;  /* 0x0003800a0e0f7981 */ /* 0x000f68000c1e1900 */
[----:B-----5:R0:W-:Y:S02]  /*1540*/  REDG.E.ADD.F32.FTZ.RN.STRONG.GPU desc[UR10][R16.64+0x380], R15 ;  /* 0x0003800f100079a6 */ /* 0x0201e4000c12f30a */
.L_x_168:
[----:B------:R-:W-:Y:S05]  /*1550*/  BSYNC.RECONVERGENT B3 ;  /* 0x0000000000037941 */ /* 0x000fea0003800200 */
.L_x_167:
[----:B------:R-:W-:Y:S01]  /*1560*/  VIADD R2, R2, 0x100 ;  /* 0x0000010002027836 */ /* 0x000fe20000000000 */
[----:B------:R-:W-:Y:S06]  /*1570*/  @P1 BRA `(.L_x_169) ;  /* 0xfffffff800e81947 */ /* 0x000fec000383ffff */
.L_x_152:
[----:B------:R-:W-:-:S13]  /*1580*/  ISETP.NE.AND P5, PT, R11, RZ, PT ;  /* 0x000000ff0b00720c */ /* 0x000fda0003fa5270 */
[----:B------:R-:W-:Y:S05]  /*1590*/  @!P5 BRA `(.L_x_170) ;  /* 0x000000040098d947 */ /* 0x000fea0003800000 */
[----:B------:R-:W-:-:S04]  /*15a0*/  IADD3 R14, PT, PT, R11, -0x1, RZ ;  /* 0xffffffff0b0e7810 */ /* 0x000fc80007ffe0ff */
[----:B------:R-:W-:-:S13]  /*15b0*/  ISETP.GE.U32.AND P1, PT, R14, 0x3, PT ;  /* 0x000000030e00780c */ /* 0x000fda0003f26070 */
[----:B------:R-:W-:Y:S05]  /*15c0*/  @!P1 BRA `(.L_x_171) ;  /* 0x0000000000909947 */ /* 0x000fea0003800000 */
[C---:B0-----:R-:W-:Y:S01]  /*15d0*/  IADD3 R15, P1, PT, R2.reuse, R3, RZ ;  /* 0x00000003020f7210 */ /* 0x041fe20007f3e0ff */
[----:B-1234-:R-:W0:Y:S01]  /*15e0*/  LDC.64 R16, c[0x0][0x3b8] ;  /* 0x0000ee00ff107b82 */ /* 0x01ee220000000a00 */
[----:B------:R-:W-:Y:S01]  /*15f0*/  IMAD.IADD R26, R2, 0x1, R21 ;  /* 0x00000001021a7824 */ /* 0x000fe200078e0215 */
[----:B------:R-:W-:Y:S02]  /*1600*/  BSSY.RECONVERGENT B3, `(.L_x_172) ;  /* 0x0000010000037945 */ /* 0x000fe40003800200 */
[----:B------:R-:W-:Y:S01]  /*1610*/  IMAD.X R25, RZ, RZ, R0, P1 ;  /* 0x000000ffff197224 */ /* 0x000fe200008e0600 */
[----:B------:R-:W-:Y:S01]  /*1620*/  LEA R14, P1, R15, R12, 0x2 ;  /* 0x0000000c0f0e7211 */ /* 0x000fe200078210ff */
[----:B------:R-:W-:-:S03]  /*1630*/  VIADD R28, R26, 0x20 ;  /* 0x000000201a1c7836 */ /* 0x000fc60000000000 */
[----:B------:R-:W-:Y:S02]  /*1640*/  LEA.HI.X R15, R15, R13, R25, 0x2, P1 ;  /* 0x0000000d0f0f7211 */ /* 0x000fe400008f1419 */
[CC--:B------:R-:W-:Y:S02]  /*1650*/  ISETP.GE.AND P1, PT, R26.reuse, R5.reuse, PT ;  /* 0x000000051a00720c */ /* 0x0c0fe40003f26270 */
[----:B------:R-:W-:Y:S02]  /*1660*/  IADD3 R25, PT, PT, R26, 0x40, RZ ;  /* 0x000000401a197810 */ /* 0x000fe40007ffe0ff */
[-C--:B------:R-:W-:Y:S01]  /*1670*/  ISETP.GE.AND P2, PT, R28, R5.reuse, PT ;  /* 0x000000051c00720c */ /* 0x080fe20003f46270 */
[----:B------:R-:W-:Y:S01]  /*1680*/  VIADD R28, R26, 0x60 ;  /* 0x000000601a1c7836 */ /* 0x000fe20000000000 */
[-C--:B------:R-:W-:Y:S01]  /*1690*/  ISETP.GE.AND P3, PT, R25, R5.reuse, PT ;  /* 0x000000051900720c */ /* 0x080fe20003f66270 */
[----:B------:R-:W-:-:S03]  /*16a0*/  IMAD R25, R4, R5, R26 ;  /* 0x0000000504197224 */ /* 0x000fc600078e021a */
[----:B------:R-:W-:Y:S01]  /*16b0*/  ISETP.GE.AND P4, PT, R28, R5, PT ;  /* 0x000000051c00720c */ /* 0x000fe20003f86270 */
[----:B0-----:R-:W-:Y:S02]  /*16c0*/  IMAD.WIDE R16, R25, 0x4, R16 ;  /* 0x0000000419107825 */ /* 0x001fe400078e0210 */
[----:B------:R-:W-:Y:S10]  /*16d0*/  @P1 BRA `(.L_x_173) ;  /* 0x0000000000081947 */ /* 0x000ff40003800000 */
[----:B------:R-:W2:Y:S04]  /*16e0*/  LDG.E R25, desc[UR10][R16.64] ;  /* 0x0000000a10197981 */ /* 0x000ea8000c1e1900 */
[----:B--2---:R0:W-:Y:S02]  /*16f0*/  REDG.E.ADD.F32.FTZ.RN.STRONG.GPU desc[UR10][R14.64], R25 ;  /* 0x000000190e0079a6 */ /* 0x0041e4000c12f30a */
.L_x_173:
[----:B------:R-:W-:Y:S05]  /*1700*/  BSYNC.RECONVERGENT B3 ;  /* 0x0000000000037941 */ /* 0x000fea0003800200 */
.L_x_172:
[----:B------:R-:W-:Y:S04]  /*1710*/  BSSY.RECONVERGENT B3, `(.L_x_174) ;  /* 0x0000004000037945 */ /* 0x000fe80003800200 */
[----:B------:R-:W-:Y:S05]  /*1720*/  @P2 BRA `(.L_x_175) ;  /* 0x0000000000082947 */ /* 0x000fea0003800000 */
[----:B0-----:R-:W2:Y:S04]  /*1730*/  LDG.E R25, desc[UR10][R16.64+0x80] ;  /* 0x0000800a10197981 */ /* 0x001ea8000c1e1900 */
[----:B--2---:R1:W-:Y:S02]  /*1740*/  REDG.E.ADD.F32.FTZ.RN.STRONG.GPU desc[UR10][R14.64+0x80], R25 ;  /* 0x000080190e0079a6 */ /* 0x0043e4000c12f30a */
.L_x_175:
[----:B------:R-:W-:Y:S05]  /*1750*/  BSYNC.RECONVERGENT B3 ;  /* 0x0000000000037941 */ /* 0x000fea0003800200 */
.L_x_174:
[----:B------:R-:W-:Y:S04]  /*1760*/  BSSY.RECONVERGENT B3, `(.L_x_176) ;  /* 0x0000004000037945 */ /* 0x000fe80003800200 */
[----:B------:R-:W-:Y:S05]  /*1770*/  @P3 BRA `(.L_x_177) ;  /* 0x0000000000083947 */ /* 0x000fea0003800000 */
[----:B01----:R-:W2:Y:S04]  /*1780*/  LDG.E R25, desc[UR10][R16.64+0x100] ;  /* 0x0001000a10197981 */ /* 0x003ea8000c1e1900 */
[----:B--2---:R2:W-:Y:S02]  /*1790*/  REDG.E.ADD.F32.FTZ.RN.STRONG.GPU desc[UR10][R14.64+0x100], R25 ;  /* 0x000100190e0079a6 */ /* 0x0045e4000c12f30a */
.L_x_177:
[----:B------:R-:W-:Y:S05]  /*17a0*/  BSYNC.RECONVERGENT B3 ;  /* 0x0000000000037941 */ /* 0x000fea0003800200 */
.L_x_176:
[----:B------:R-:W-:Y:S04]  /*17b0*/  BSSY.RECONVERGENT B3, `(.L_x_178) ;  /* 0x0000004000037945 */ /* 0x000fe80003800200 */
[----:B------:R-:W-:Y:S05]  /*17c0*/  @P4 BRA `(.L_x_179) ;  /* 0x0000000000084947 */ /* 0x000fea0003800000 */
[----:B------:R-:W3:Y:S04]  /*17d0*/  LDG.E R17, desc[UR10][R16.64+0x180] ;  /* 0x0001800a10117981 */ /* 0x000ee8000c1e1900 */
[----:B---3--:R3:W-:Y:S02]  /*17e0*/  REDG.E.ADD.F32.FTZ.RN.STRONG.GPU desc[UR10][R14.64+0x180], R17 ;  /* 0x000180110e0079a6 */ /* 0x0087e4000c12f30a */
.L_x_179:
[----:B------:R-:W-:Y:S05]  /*17f0*/  BSYNC.RECONVERGENT B3 ;  /* 0x0000000000037941 */ /* 0x000fea0003800200 */
.L_x_178:
[----:B------:R-:W-:-:S07]  /*1800*/  VIADD R2, R2, 0x80 ;  /* 0x0000008002027836 */ /* 0x000fce0000000000 */
.L_x_171:
[----:B------:R-:W-:Y:S01]  /*1810*/  ISETP.NE.AND P1, PT, R9, RZ, PT ;  /* 0x000000ff0900720c */ /* 0x000fe20003f25270 */
[----:B------:R-:W-:-:S12]  /*1820*/  BSSY.RECONVERGENT B3, `(.L_x_170) ;  /* 0x000003d000037945 */ /* 0x000fd80003800200 */
[----:B------:R-:W-:Y:S05]  /*1830*/  @!P1 BRA `(.L_x_180) ;  /* 0x0000000000ec9947 */ /* 0x000fea0003800000 */
[----:B------:R-:W5:Y:S02]  /*1840*/  LDCU UR4, c[0x0][0x380] ;  /* 0x00007000ff0477ac */ /* 0x000f640008000800 */
[----:B-----5:R-:W-:-:S04]  /*1850*/  UIADD3 UR4, UPT, UPT, UR4, 0x1f, URZ ;  /* 0x0000001f04047890 */ /* 0x020fc8000fffe0ff */
[----:B------:R-:W-:-:S04]  /*1860*/  USHF.R.S32.HI UR5, URZ, 0x1f, UR4 ;  /* 0x0000001fff057899 */ /* 0x000fc80008011404 */
[----:B------:R-:W-:-:S04]  /*1870*/  ULEA.HI UR5, UR5, UR4, URZ, 0x5 ;  /* 0x0000000405057291 */ /* 0x000fc8000f8f28ff */
[----:B------:R-:W-:-:S04]  /*1880*/  ULOP3.LUT UR5, UR5, 0xffffffe0, URZ, 0xc0, !UPT ;  /* 0xffffffe005057892 */ /* 0x000fc8000f8ec0ff */
[----:B------:R-:W-:-:S04]  /*1890*/  UISETP.LT.AND UP0, UPT, UR5, 0x20, UPT ;  /* 0x000000200500788c */ /* 0x000fc8000bf01270 */
[----:B------:R-:W-:-:S04]  /*18a0*/  USEL UR5, UR5, 0x20, !UP0 ;  /* 0x0000002005057887 */ /* 0x000fc8000c000000 */
[----:B------:R-:W-:-:S04]  /*18b0*/  UIADD3 UR5, UPT, UPT, UR5, -0x1, URZ ;  /* 0xffffffff05057890 */ /* 0x000fc8000fffe0ff */
[----:B------:R-:W-:-:S04]  /*18c0*/  ULOP3.LUT UR5, UR5, 0x60, URZ, 0xc0, !UPT ;  /* 0x0000006005057892 */ /* 0x000fc8000f8ec0ff */
[----:B------:R-:W-:-:S09]  /*18d0*/  UISETP.NE.AND UP0, UPT, UR5, URZ, UPT ;  /* 0x000000ff0500728c */ /* 0x000fd2000bf05270 */
[----:B------:R-:W-:Y:S05]  /*18e0*/  BRA.U !UP0, `(.L_x_181) ;  /* 0x0000000108687547 */ /* 0x000fea000b800000 */
[----:B0123--:R-:W0:Y:S01]  /*18f0*/  LDC.64 R14, c[0x0][0x3b8] ;  /* 0x0000ee00ff0e7b82 */ /* 0x00fe220000000a00 */
[----:B------:R-:W-:Y:S01]  /*1900*/  IMAD.IADD R26, R2, 0x1, R21 ;  /* 0x00000001021a7824 */ /* 0x000fe200078e0215 */
[----:B------:R-:W-:Y:S03]  /*1910*/  BSSY.RECONVERGENT B4, `(.L_x_182) ;  /* 0x000000d000047945 */ /* 0x000fe60003800200 */
[-C--:B----4-:R-:W-:Y:S01]  /*1920*/  IMAD R17, R4, R5.reuse, R26 ;  /* 0x0000000504117224 */ /* 0x090fe200078e021a */
[C---:B------:R-:W-:Y:S02]  /*1930*/  ISETP.GE.AND P1, PT, R26.reuse, R5, PT ;  /* 0x000000051a00720c */ /* 0x040fe40003f26270 */
[----:B------:R-:W-:-:S04]  /*1940*/  IADD3 R16, PT, PT, R26, 0x20, RZ ;  /* 0x000000201a107810 */ /* 0x000fc80007ffe0ff */
[----:B------:R-:W-:Y:S01]  /*1950*/  ISETP.GE.AND P2, PT, R16, R5, PT ;  /* 0x000000051000720c */ /* 0x000fe20003f46270 */
[----:B0-----:R-:W-:-:S06]  /*1960*/  IMAD.WIDE R14, R17, 0x4, R14 ;  /* 0x00000004110e7825 */ /* 0x001fcc00078e020e */
[----:B------:R-:W-:Y:S06]  /*1970*/  @P1 BRA `(.L_x_183) ;  /* 0x0000000000181947 */ /* 0x000fec0003800000 */
[----:B------:R-:W2:Y:S01]  /*1980*/  LDG.E R25, desc[UR10][R14.64] ;  /* 0x0000000a0e197981 */ /* 0x000ea2000c1e1900 */
[----:B------:R-:W-:-:S05]  /*1990*/  IADD3 R17, P1, PT, R2, R3, RZ ;  /* 0x0000000302117210 */ /* 0x000fca0007f3e0ff */
[----:B------:R-:W-:Y:S01]  /*19a0*/  IMAD.X R26, RZ, RZ, R0, P1 ;  /* 0x000000ffff1a7224 */ /* 0x000fe200008e0600 */
[----:B------:R-:W-:-:S04]  /*19b0*/  LEA R16, P1, R17, R12, 0x2 ;  /* 0x0000000c11107211 */ /* 0x000fc800078210ff */
[----:B------:R-:W-:-:S05]  /*19c0*/  LEA.HI.X R17, R17, R13, R26, 0x2, P1 ;  /* 0x0000000d11117211 */ /* 0x000fca00008f141a */
[----:B--2---:R0:W-:Y:S04]  /*19d0*/  REDG.E.ADD.F32.FTZ.RN.STRONG.GPU desc[UR10][R16.64], R25 ;  /* 0x00000019100079a6 */ /* 0x0041e8000c12f30a */
.L_x_183:
[----:B------:R-:W-:Y:S05]  /*19e0*/  BSYNC.RECONVERGENT B4 ;  /* 0x0000000000047941 */ /* 0x000fea0003800200 */
.L_x_182:
[----:B------:R-:W-:Y:S04]  /*19f0*/  BSSY.RECONVERGENT B4, `(.L_x_184) ;  /* 0x0000008000047945 */ /* 0x000fe80003800200 */
[----:B------:R-:W-:Y:S05]  /*1a00*/  @P2 BRA `(.L_x_185) ;  /* 0x0000000000182947 */ /* 0x000fea0003800000 */
[----:B------:R-:W2:Y:S01]  /*1a10*/  LDG.E R15, desc[UR10][R14.64+0x80] ;  /* 0x0000800a0e0f7981 */ /* 0x000ea2000c1e1900 */
[----:B0-----:R-:W-:-:S05]  /*1a20*/  IADD3 R17, P1, PT, R2, R3, RZ ;  /* 0x0000000302117210 */ /* 0x001fca0007f3e0ff */
[----:B------:R-:W-:Y:S01]  /*1a30*/  IMAD.X R25, RZ, RZ, R0, P1 ;  /* 0x000000ffff197224 */ /* 0x000fe200008e0600 */
[----:B------:R-:W-:-:S04]  /*1a40*/  LEA R16, P1, R17, R12, 0x2 ;  /* 0x0000000c11107211 */ /* 0x000fc800078210ff */
[----:B------:R-:W-:-:S05]  /*1a50*/  LEA.HI.X R17, R17, R13, R25, 0x2, P1 ;  /* 0x0000000d11117211 */ /* 0x000fca00008f1419 */
[----:B--2---:R1:W-:Y:S04]  /*1a60*/  REDG.E.ADD.F32.FTZ.RN.STRONG.GPU desc[UR10][R16.64+0x80], R15 ;  /* 0x0000800f100079a6 */ /* 0x0043e8000c12f30a */
.L_x_185:
[----:B------:R-:W-:Y:S05]  /*1a70*/  BSYNC.RECONVERGENT B4 ;  /* 0x0000000000047941 */ /* 0x000fea0003800200 */
.L_x_184:
[----:B------:R-:W-:-:S07]  /*1a80*/  VIADD R2, R2, 0x40 ;  /* 0x0000004002027836 */ /* 0x000fce0000000000 */
.L_x_181:
[----:B------:R-:W5:Y:S01]  /*1a90*/  LDCU UR4, c[0x0][0x380] ;  /* 0x00007000ff0477ac */ /* 0x000f620008000800 */
[----:B01234-:R-:W-:-:S04]  /*1aa0*/  IADD3 R16, PT, PT, R21, R2, RZ ;  /* 0x0000000215107210 */ /* 0x01ffc80007ffe0ff */
[----:B------:R-:W-:Y:S01]  /*1ab0*/  ISETP.GE.AND P1, PT, R16, R5, PT ;  /* 0x000000051000720c */ /* 0x000fe20003f26270 */
[----:B-----5:R-:W-:-:S04]  /*1ac0*/  UIADD3 UR4, UPT, UPT, UR4, 0x1f, URZ ;  /* 0x0000001f04047890 */ /* 0x020fc8000fffe0ff */
[----:B------:R-:W-:-:S04]  /*1ad0*/  USHF.R.S32.HI UR5, URZ, 0x1f, UR4 ;  /* 0x0000001fff057899 */ /* 0x000fc80008011404 */
[----:B------:R-:W-:-:S04]  /*1ae0*/  ULEA.HI UR5, UR5, UR4, URZ, 0x5 ;  /* 0x0000000405057291 */ /* 0x000fc8000f8f28ff */
[----:B------:R-:W-:-:S04]  /*1af0*/  ULOP3.LUT UR5, UR5, 0xffffffe0, URZ, 0xc0, !UPT ;  /* 0xffffffe005057892 */ /* 0x000fc8000f8ec0ff */
[----:B------:R-:W-:-:S04]  /*1b00*/  UISETP.LT.AND UP0, UPT, UR5, 0x20, UPT ;  /* 0x000000200500788c */ /* 0x000fc8000bf01270 */
[----:B------:R-:W-:-:S04]  /*1b10*/  USEL UR5, UR5, 0x20, !UP0 ;  /* 0x0000002005057887 */ /* 0x000fc8000c000000 */
[----:B------:R-:W-:-:S04]  /*1b20*/  UIADD3 UR5, UPT, UPT, UR5, -0x1, URZ ;  /* 0xffffffff05057890 */ /* 0x000fc8000fffe0ff */
[----:B------:R-:W-:-:S06]  /*1b30*/  ULOP3.LUT UR5, UR5, 0x20, URZ, 0xc0, !UPT ;  /* 0x0000002005057892 */ /* 0x000fcc000f8ec0ff */
[----:B------:R-:W-:-:S13]  /*1b40*/  ISETP.NE.OR P1, PT, RZ, UR5, P1 ;  /* 0x00000005ff007c0c */ /* 0x000fda0008f25670 */
[----:B------:R-:W-:Y:S05]  /*1b50*/  @P1 BRA `(.L_x_180) ;  /* 0x0000000000241947 */ /* 0x000fea0003800000 */
[----:B------:R-:W0:Y:S01]  /*1b60*/  LDC.64 R14, c[0x0][0x3b8] ;  /* 0x0000ee00ff0e7b82 */ /* 0x000e220000000a00 */
[----:B------:R-:W-:-:S04]  /*1b70*/  IMAD R17, R4, R5, R16 ;  /* 0x0000000504117224 */ /* 0x000fc800078e0210 */
[----:B0-----:R-:W-:-:S06]  /*1b80*/  IMAD.WIDE R14, R17, 0x4, R14 ;  /* 0x00000004110e7825 */ /* 0x001fcc00078e020e */
[----:B------:R-:W2:Y:S01]  /*1b90*/  LDG.E R15, desc[UR10][R14.64] ;  /* 0x0000000a0e0f7981 */ /* 0x000ea2000c1e1900 */
[----:B------:R-:W-:-:S05]  /*1ba0*/  IADD3 R3, P1, PT, R2, R3, RZ ;  /* 0x0000000302037210 */ /* 0x000fca0007f3e0ff */
[----:B------:R-:W-:Y:S01]  /*1bb0*/  IMAD.X R0, RZ, RZ, R0, P1 ;  /* 0x000000ffff007224 */ /* 0x000fe200008e0600 */
[----:B------:R-:W-:-:S04]  /*1bc0*/  LEA R2, P1, R3, R12, 0x2 ;  /* 0x0000000c03027211 */ /* 0x000fc800078210ff */
[----:B------:R-:W-:-:S05]  /*1bd0*/  LEA.HI.X R3, R3, R13, R0, 0x2, P1 ;  /* 0x0000000d03037211 */ /* 0x000fca00008f1400 */
[----:B--2---:R0:W-:Y:S04]  /*1be0*/  REDG.E.ADD.F32.FTZ.RN.STRONG.GPU desc[UR10][R2.64], R15 ;  /* 0x0000000f020079a6 */ /* 0x0041e8000c12f30a */
.L_x_180:
[----:B0--3--:R-:W-:Y:S05]  /*1bf0*/  BSYNC.RECONVERGENT B3 ;  /* 0x0000000000037941 */ /* 0x009fea0003800200 */
.L_x_170:
[----:B------:R-:W-:-:S13]  /*1c00*/  ISETP.NE.AND P1, PT, R24, RZ, PT ;  /* 0x000000ff1800720c */ /* 0x000fda0003f25270 */
[----:B------:R-:W-:Y:S05]  /*1c10*/  @P1 BRA `(.L_x_186) ;  /* 0xfffffff400001947 */ /* 0x000fea000383ffff */
[----:B------:R-:W5:Y:S01]  /*1c20*/  LDCU UR4, c[0x0][0x384] ;  /* 0x00007080ff0477ac */ /* 0x000f620008000800 */
[----:B------:R-:W-:Y:S01]  /*1c30*/  IMAD R2, R7, R5, RZ ;  /* 0x0000000507027224 */ /* 0x000fe200078e02ff */
[----:B------:R-:W-:Y:S01]  /*1c40*/  SHF.R.S32.HI R4, RZ, 0x1f, R18 ;  /* 0x0000001fff047819 */ /* 0x000fe20000011412 */
[----:B------:R-:W-:-:S03]  /*1c50*/  IMAD.MOV.U32 R0, RZ, RZ, RZ ;  /* 0x000000ffff007224 */ /* 0x000fc600078e00ff */
[----:B012---:R-:W-:-:S04]  /*1c60*/  IADD3 R15, P1, PT, R2, R21, RZ ;  /* 0x00000015020f7210 */ /* 0x007fc80007f3e0ff */
[----:B---34-:R-:W-:Y:S01]  /*1c70*/  LEA.HI.X.SX32 R17, R2, RZ, 0x1, P1 ;  /* 0x000000ff02117211 */ /* 0x018fe200008f0eff */
[----:B-----5:R-:W-:Y:S01]  /*1c80*/  IMAD R8, R19, UR4, R8 ;  /* 0x0000000413087c24 */ /* 0x020fe2000f8e0208 */
[----:B------:R-:W-:Y:S07]  /*1c90*/  @!P0 BRA `(.L_x_187) ;  /* 0x00000004004c8947 */ /* 0x000fee0003800000 */
[----:B------:R-:W-:Y:S01]  /*1ca0*/  IADD3 R25, P0, PT, R18, R15, RZ ;  /* 0x0000000f12197210 */ /* 0x000fe20007f1e0ff */
[----:B------:R-:W-:Y:S01]  /*1cb0*/  IMAD.MOV.U32 R0, RZ, RZ, RZ ;  /* 0x000000ffff007224 */ /* 0x000fe200078e00ff */
[----:B------:R-:W-:-:S03]  /*1cc0*/  MOV R27, RZ ;  /* 0x000000ff001b7202 */ /* 0x000fc60000000f00 */
[----:B------:R-:W-:-:S08]  /*1cd0*/  IMAD.X R16, R4, 0x1, R17, P0 ;  /* 0x0000000104107824 */ /* 0x000fd000000e0611 */
.L_x_204:
[----:B0-----:R-:W0:Y:S01]  /*1ce0*/  LDCU UR4, c[0x0][0x380] ;  /* 0x00007000ff0477ac */ /* 0x001e220008000800 */
[----:B-1234-:R-:W-:Y:S01]  /*1cf0*/  IADD3 R7, P0, PT, R0, R25, RZ ;  /* 0x0000001900077210 */ /* 0x01efe20007f1e0ff */
[----:B------:R-:W-:Y:S01]  /*1d00*/  IMAD.IADD R14, R21, 0x1, R0 ;  /* 0x00000001150e7824 */ /* 0x000fe200078e0200 */
[----:B------:R-:W1:Y:S01]  /*1d10*/  LDC.64 R2, c[0x0][0x3b8] ;  /* 0x0000ee00ff027b82 */ /* 0x000e620000000a00 */
[----:B------:R-:W-:Y:S01]  /*1d20*/  BSSY.RECONVERGENT B3, `(.L_x_188) ;  /* 0x000001b000037945 */ /* 0x000fe20003800200 */
[----:B------:R-:W-:Y:S02]  /*1d30*/  VIADD R27, R27, 0x8 ;  /* 0x000000081b1b7836 */ /* 0x000fe40000000000 */
[----:B------:R-:W-:Y:S01]  /*1d40*/  IMAD.X R24, RZ, RZ, R16, P0 ;  /* 0x000000ffff187224 */ /* 0x000fe200000e0610 */
[----:B------:R-:W-:Y:S01]  /*1d50*/  LEA R6, P0, R7, R12, 0x2 ;  /* 0x0000000c07067211 */ /* 0x000fe200078010ff */
[C---:B------:R-:W-:Y:S01]  /*1d60*/  VIADD R26, R14.reuse, 0xa0 ;  /* 0x000000a00e1a7836 */ /* 0x040fe20000000000 */
[----:B------:R-:W-:-:S02]  /*1d70*/  IADD3 R28, PT, PT, R14, 0xe0, RZ ;  /* 0x000000e00e1c7810 */ /* 0x000fc40007ffe0ff */
[----:B------:R-:W-:Y:S01]  /*1d80*/  LEA.HI.X R7, R7, R13, R24, 0x2, P0 ;  /* 0x0000000d07077211 */ /* 0x000fe200000f1418 */
[----:B------:R-:W-:Y:S01]  /*1d90*/  VIADD R24, R14, 0x20 ;  /* 0x000000200e187836 */ /* 0x000fe20000000000 */
[----:B0-----:R-:W-:-:S04]  /*1da0*/  MOV R5, UR4 ;  /* 0x0000000400057c02 */ /* 0x001fc80008000f00 */
[-C--:B------:R-:W-:Y:S01]  /*1db0*/  ISETP.GE.AND P6, PT, R24, R5.reuse, PT ;  /* 0x000000051800720c */ /* 0x080fe20003fc6270 */
[----:B------:R-:W-:Y:S01]  /*1dc0*/  VIADD R24, R14, 0x40 ;  /* 0x000000400e187836 */ /* 0x000fe20000000000 */
[-C--:B------:R-:W-:Y:S01]  /*1dd0*/  ISETP.GE.AND P2, PT, R26, R5.reuse, PT ;  /* 0x000000051a00720c */ /* 0x080fe20003f46270 */
[----:B------:R-:W-:Y:S02]  /*1de0*/  VIADD R26, R14, 0xc0 ;  /* 0x000000c00e1a7836 */ /* 0x000fe40000000000 */
[-C--:B------:R-:W-:Y:S01]  /*1df0*/  IMAD R29, R8, R5.reuse, R14 ;  /* 0x00000005081d7224 */ /* 0x080fe200078e020e */
[-C--:B------:R-:W-:Y:S01]  /*1e00*/  ISETP.GE.AND P4, PT, R24, R5.reuse, PT ;  /* 0x000000051800720c */ /* 0x080fe20003f86270 */
[----:B------:R-:W-:Y:S01]  /*1e10*/  VIADD R24, R14, 0x60 ;  /* 0x000000600e187836 */ /* 0x000fe20000000000 */
[----:B------:R-:W-:Y:S01]  /*1e20*/  ISETP.GE.AND P1, PT, R26, R5, PT ;  /* 0x000000051a00720c */ /* 0x000fe20003f26270 */
[----:B-1----:R-:W-:-:S03]  /*1e30*/  IMAD.WIDE R2, R29, 0x4, R2 ;  /* 0x000000041d027825 */ /* 0x002fc600078e0202 */
[----:B------:R-:W-:Y:S02]  /*1e40*/  ISETP.GE.AND P0, PT, R24, R5, PT ;  /* 0x000000051800720c */ /* 0x000fe40003f06270 */
[----:B------:R-:W-:-:S04]  /*1e50*/  IADD3 R24, PT, PT, R14, 0x80, RZ ;  /* 0x000000800e187810 */ /* 0x000fc80007ffe0ff */
[-C--:B------:R-:W-:Y:S02]  /*1e60*/  ISETP.GE.AND P3, PT, R24, R5.reuse, PT ;  /* 0x000000051800720c */ /* 0x080fe40003f66270 */
[----:B------:R-:W-:Y:S02]  /*1e70*/  P2R R24, PR, RZ, 0x1 ;  /* 0x00000001ff187803 */ /* 0x000fe40000000000 */
[----:B------:R-:W-:-:S13]  /*1e80*/  ISETP.GE.AND P0, PT, R14, R5, PT ;  /* 0x000000050e00720c */ /* 0x000fda0003f06270 */
[----:B------:R-:W-:Y:S05]  /*1e90*/  @P0 BRA `(.L_x_189) ;  /* 0x00000000000c0947 */ /* 0x000fea0003800000 */
[----:B------:R-:W2:Y:S02]  /*1ea0*/  LDG.E R14, desc[UR10][R2.64] ;  /* 0x0000000a020e7981 */ /* 0x000ea4000c1e1900 */
[----:B--2---:R-:W-:-:S05]  /*1eb0*/  FMUL R29, R14, R14 ;  /* 0x0000000e0e1d7220 */ /* 0x004fca0000400000 */
[----:B------:R0:W-:Y:S02]  /*1ec0*/  REDG.E.ADD.F32.FTZ.RN.STRONG.GPU desc[UR10][R6.64], R29 ;  /* 0x0000001d060079a6 */ /* 0x0001e4000c12f30a */
.L_x_189:
[----:B------:R-:W-:Y:S05]  /*1ed0*/  BSYNC.RECONVERGENT B3 ;  /* 0x0000000000037941 */ /* 0x000fea0003800200 */
.L_x_188:
[----:B------:R-:W-:Y:S01]  /*1ee0*/  BSSY.RECONVERGENT B3, `(.L_x_190) ;  /* 0x0000006000037945 */ /* 0x000fe20003800200 */
[----:B------:R-:W-:-:S03]  /*1ef0*/  ISETP.GE.AND P0, PT, R28, R5, PT ;  /* 0x000000051c00720c */ /* 0x000fc60003f06270 */
[----:B------:R-:W-:Y:S10]  /*1f00*/  @P6 BRA `(.L_x_191) ;  /* 0x00000000000c6947 */ /* 0x000ff40003800000 */
[----:B------:R-:W0:Y:S02]  /*1f10*/  LDG.E R14, desc[UR10][R2.64+0x80] ;  /* 0x0000800a020e7981 */ /* 0x000e24000c1e1900 */
[----:B0-----:R-:W-:-:S05]  /*1f20*/  FMUL R29, R14, R14 ;  /* 0x0000000e0e1d7220 */ /* 0x001fca0000400000 */
[----:B------:R1:W-:Y:S02]  /*1f30*/  REDG.E.ADD.F32.FTZ.RN.STRONG.GPU desc[UR10][R6.64+0x80], R29 ;  /* 0x0000801d060079a6 */ /* 0x0003e4000c12f30a */
.L_x_191:
[----:B------:R-:W-:Y:S05]  /*1f40*/  BSYNC.RECONVERGENT B3 ;  /* 0x0000000000037941 */ /* 0x000fea0003800200 */
.L_x_190:
[----:B------:R-:W-:Y:S01]  /*1f50*/  BSSY.RECONVERGENT B3, `(.L_x_192) ;  /* 0x0000006000037945 */ /* 0x000fe20003800200 */
[----:B------:R-:W-:-:S03]  /*1f60*/  ISETP.NE.AND P6, PT, R27, R10, PT ;  /* 0x0000000a1b00720c */ /* 0x000fc60003fc5270 */
[----:B------:R-:W-:Y:S10]  /*1f70*/  @P4 BRA `(.L_x_193) ;  /* 0x00000000000c4947 */ /* 0x000ff40003800000 */
[----:B------:R-:W0:Y:S02]  /*1f80*/  LDG.E R14, desc[UR10][R2.64+0x100] ;  /* 0x0001000a020e7981 */ /* 0x000e24000c1e1900 */
[----:B01----:R-:W-:-:S05]  /*1f90*/  FMUL R29, R14, R14 ;  /* 0x0000000e0e1d7220 */ /* 0x003fca0000400000 */
[----:B------:R2:W-:Y:S02]  /*1fa0*/  REDG.E.ADD.F32.FTZ.RN.STRONG.GPU desc[UR10][R6.64+0x100], R29 ;  /* 0x0001001d060079a6 */ /* 0x0005e4000c12f30a */
.L_x_193:
[----:B------:R-:W-:Y:S05]  /*1fb0*/  BSYNC.RECONVERGENT B3 ;  /* 0x0000000000037941 */ /* 0x000fea0003800200 */
.L_x_192:
[----:B------:R-:W-:Y:S01]  /*1fc0*/  ISETP.NE.AND P4, PT, R24, RZ, PT ;  /* 0x000000ff1800720c */ /* 0x000fe20003f85270 */
[----:B------:R-:W-:-:S12]  /*1fd0*/  BSSY.RECONVERGENT B3, `(.L_x_194) ;  /* 0x0000005000037945 */ /* 0x000fd80003800200 */
[----:B------:R-:W-:Y:S05]  /*1fe0*/  @P4 BRA `(.L_x_195) ;  /* 0x00000000000c4947 */ /* 0x000fea0003800000 */
[----:B------:R-:W0:Y:S02]  /*1ff0*/  LDG.E R14, desc[UR10][R2.64+0x180] ;  /* 0x0001800a020e7981 */ /* 0x000e24000c1e1900 */
[----:B012---:R-:W-:-:S05]  /*2000*/  FMUL R29, R14, R14 ;  /* 0x0000000e0e1d7220 */ /* 0x007fca0000400000 */
[----:B------:R3:W-:Y:S02]  /*2010*/  REDG.E.ADD.F32.FTZ.RN.STRONG.GPU desc[UR10][R6.64+0x180], R29 ;  /* 0x0001801d060079a6 */ /* 0x0007e4000c12f30a */
.L_x_195:
[----:B------:R-:W-:Y:S05]  /*2020*/  BSYNC.RECONVERGENT B3 ;  /* 0x0000000000037941 */ /* 0x000fea0003800200 */
.L_x_194:
[----:B------:R-:W-:Y:S04]  /*2030*/  BSSY.RECONVERGENT B3, `(.L_x_196) ;  /* 0x0000005000037945 */ /* 0x000fe80003800200 */
[----:B------:R-:W-:Y:S05]  /*2040*/  @P3 BRA `(.L_x_197) ;  /* 0x00000000000c3947 */ /* 0x000fea0003800000 */
[----:B------:R-:W0:Y:S02]  /*2050*/  LDG.E R14, desc[UR10][R2.64+0x200] ;  /* 0x0002000a020e7981 */ /* 0x000e24000c1e1900 */
[----:B0123--:R-:W-:-:S05]  /*2060*/  FMUL R29, R14, R14 ;  /* 0x0000000e0e1d7220 */ /* 0x00ffca0000400000 */
[----:B------:R4:W-:Y:S02]  /*2070*/  REDG.E.ADD.F32.FTZ.RN.STRONG.GPU desc[UR10][R6.64+0x200], R29 ;  /* 0x0002001d060079a6 */ /* 0x0009e4000c12f30a */
.L_x_197:
[----:B------:R-:W-:Y:S05]  /*2080*/  BSYNC.RECONVERGENT B3 ;  /* 0x0000000000037941 */ /* 0x000fea0003800200 */
.L_x_196:
[----:B------:R-:W-:Y:S04]  /*2090*/  BSSY.RECONVERGENT B3, `(.L_x_198) ;  /* 0x0000005000037945 */ /* 0x000fe80003800200 */
[----:B------:R-:W-:Y:S05]  /*20a0*/  @P2 BRA `(.L_x_199) ;  /* 0x00000000000c2947 */ /* 0x000fea0003800000 */
[----:B------:R-:W0:Y:S02]  /*20b0*/  LDG.E R14, desc[UR10][R2.64+0x280] ;  /* 0x0002800a020e7981 */ /* 0x000e24000c1e1900 */
[----:B01234-:R-:W-:-:S05]  /*20c0*/  FMUL R29, R14, R14 ;  /* 0x0000000e0e1d7220 */ /* 0x01ffca0000400000 */
[----:B------:R0:W-:Y:S02]  /*20d0*/  REDG.E.ADD.F32.FTZ.RN.STRONG.GPU desc[UR10][R6.64+0x280], R29 ;  /* 0x0002801d060079a6 */ /* 0x0001e4000c12f30a */
.L_x_199:
[----:B------:R-:W-:Y:S05]  /*20e0*/  BSYNC.RECONVERGENT B3 ;  /* 0x0000000000037941 */ /* 0x000fea0003800200 */
.L_x_198:
[----:B------:R-:W-:Y:S04]  /*20f0*/  BSSY.RECONVERGENT B3, `(.L_x_200) ;  /* 0x0000005000037945 */ /* 0x000fe80003800200 */
[----:B------:R-:W-:Y:S05]  /*2100*/  @P1 BRA `(.L_x_201) ;  /* 0x00000000000c1947 */ /* 0x000fea0003800000 */
[----:B------:R-:W0:Y:S02]  /*2110*/  LDG.E R14, desc[UR10][R2.64+0x300] ;  /* 0x0003000a020e7981 */ /* 0x000e24000c1e1900 */
[----:B01234-:R-:W-:-:S05]  /*2120*/  FMUL R29, R14, R14 ;  /* 0x0000000e0e1d7220 */ /* 0x01ffca0000400000 */
[----:B------:R0:W-:Y:S02]  /*2130*/  REDG.E.ADD.F32.FTZ.RN.STRONG.GPU desc[UR10][R6.64+0x300], R29 ;  /* 0x0003001d060079a6 */ /* 0x0001e4000c12f30a */
.L_x_201:
[----:B------:R-:W-:Y:S05]  /*2140*/  BSYNC.RECONVERGENT B3 ;  /* 0x0000000000037941 */ /* 0x000fea0003800200 */
.L_x_200:
[----:B------:R-:W-:Y:S04]  /*2150*/  BSSY.RECONVERGENT B3, `(.L_x_202) ;  /* 0x0000005000037945 */ /* 0x000fe80003800200 */
[----:B------:R-:W-:Y:S05]  /*2160*/  @P0 BRA `(.L_x_203) ;  /* 0x00000000000c0947 */ /* 0x000fea0003800000 */
[----:B------:R-:W0:Y:S02]  /*2170*/  LDG.E R2, desc[UR10][R2.64+0x380] ;  /* 0x0003800a02027981 */ /* 0x000e24000c1e1900 */
[----:B01234-:R-:W-:-:S05]  /*2180*/  FMUL R29, R2, R2 ;  /* 0x00000002021d7220 */ /* 0x01ffca0000400000 */
[----:B------:R0:W-:Y:S02]  /*2190*/  REDG.E.ADD.F32.FTZ.RN.STRONG.GPU desc[UR10][R6.64+0x380], R29 ;  /* 0x0003801d060079a6 */ /* 0x0001e4000c12f30a */
.L_x_203:
[----:B------:R-:W-:Y:S05]  /*21a0*/  BSYNC.RECONVERGENT B3 ;  /* 0x0000000000037941 */ /* 0x000fea0003800200 */
.L_x_202:
[----:B------:R-:W-:Y:S01]  /*21b0*/  VIADD R0, R0, 0x100 ;  /* 0x0000010000007836 */ /* 0x000fe20000000000 */
[----:B------:R-:W-:Y:S06]  /*21c0*/  @P6 BRA `(.L_x_204) ;  /* 0xfffffff800c46947 */ /* 0x000fec000383ffff */
.L_x_187:
[----:B------:R-:W-:Y:S05]  /*21d0*/  @!P5 BRA `(.L_x_151) ;  /* 0x000000040078d947 */ /* 0x000fea0003800000 */
[----:B------:R-:W-:-:S05]  /*21e0*/  VIADD R2, R11, 0xffffffff ;  /* 0xffffffff0b027836 */ /* 0x000fca0000000000 */
[----:B------:R-:W-:-:S13]  /*21f0*/  ISETP.GE.U32.AND P0, PT, R2, 0x3, PT ;  /* 0x000000030200780c */ /* 0x000fda0003f06070 */
[----:B------:R-:W-:Y:S05]  /*2200*/  @!P0 BRA `(.L_x_205) ;  /* 0x0000000000a08947 */ /* 0x000fea0003800000 */
[----:B01234-:R-:W0:Y:S01]  /*2210*/  LDC.64 R6, c[0x0][0x3b8] ;  /* 0x0000ee00ff067b82 */ /* 0x01fe220000000a00 */
[----:B------:R-:W-:Y:S01]  /*2220*/  IMAD.IADD R26, R0, 0x1, R21 ;  /* 0x00000001001a7824 */ /* 0x000fe200078e0215 */
[----:B------:R-:W-:Y:S01]  /*2230*/  IADD3 R3, P0, P2, R18, R15, R0 ;  /* 0x0000000f12037210 */ /* 0x000fe20007a1e000 */
[----:B------:R-:W-:Y:S02]  /*2240*/  BSSY.RECONVERGENT B3, `(.L_x_206) ;  /* 0x0000011000037945 */ /* 0x000fe40003800200 */
[----:B------:R-:W-:Y:S01]  /*2250*/  VIADD R14, R26, 0x40 ;  /* 0x000000401a0e7836 */ /* 0x000fe20000000000 */
[----:B------:R-:W-:Y:S01]  /*2260*/  IADD3.X R24, PT, PT, R4, R17, RZ, P0, P2 ;  /* 0x0000001104187210 */ /* 0x000fe200007e44ff */
[C---:B------:R-:W-:Y:S01]  /*2270*/  VIADD R16, R26.reuse, 0x60 ;  /* 0x000000601a107836 */ /* 0x040fe20000000000 */
[-C--:B------:R-:W-:Y:S01]  /*2280*/  ISETP.GE.AND P0, PT, R26, R5.reuse, PT ;  /* 0x000000051a00720c */ /* 0x080fe20003f06270 */
[----:B------:R-:W-:Y:S01]  /*2290*/  IMAD R25, R8, R5, R26 ;  /* 0x0000000508197224 */ /* 0x000fe200078e021a */
[----:B------:R-:W-:-:S02]  /*22a0*/  IADD3 R2, PT, PT, R26, 0x20, RZ ;  /* 0x000000201a027810 */ /* 0x000fc40007ffe0ff */
[-C--:B------:R-:W-:Y:S02]  /*22b0*/  ISETP.GE.AND P2, PT, R14, R5.reuse, PT ;  /* 0x000000050e00720c */ /* 0x080fe40003f46270 */
[-C--:B------:R-:W-:Y:S02]  /*22c0*/  ISETP.GE.AND P1, PT, R2, R5.reuse, PT ;  /* 0x000000050200720c */ /* 0x080fe40003f26270 */
[C---:B------:R-:W-:Y:S02]  /*22d0*/  LEA R2, P4, R3.reuse, R12, 0x2 ;  /* 0x0000000c03027211 */ /* 0x040fe400078810ff */
[----:B------:R-:W-:Y:S02]  /*22e0*/  ISETP.GE.AND P3, PT, R16, R5, PT ;  /* 0x000000051000720c */ /* 0x000fe40003f66270 */
[----:B------:R-:W-:Y:S01]  /*22f0*/  LEA.HI.X R3, R3, R13, R24, 0x2, P4 ;  /* 0x0000000d03037211 */ /* 0x000fe200020f1418 */
[----:B0-----:R-:W-:Y:S01]  /*2300*/  IMAD.WIDE R6, R25, 0x4, R6 ;  /* 0x0000000419067825 */ /* 0x001fe200078e0206 */
[----:B------:R-:W-:Y:S09]  /*2310*/  @P0 BRA `(.L_x_207) ;  /* 0x00000000000c0947 */ /* 0x000ff20003800000 */
[----:B------:R-:W2:Y:S02]  /*2320*/  LDG.E R14, desc[UR10][R6.64] ;  /* 0x0000000a060e7981 */ /* 0x000ea4000c1e1900 */
[----:B--2---:R-:W-:-:S05]  /*2330*/  FMUL R25, R14, R14 ;  /* 0x0000000e0e197220 */ /* 0x004fca0000400000 */
[----:B------:R0:W-:Y:S02]  /*2340*/  REDG.E.ADD.F32.FTZ.RN.STRONG.GPU desc[UR10][R2.64], R25 ;  /* 0x00000019020079a6 */ /* 0x0001e4000c12f30a */
.L_x_207:
[----:B------:R-:W-:Y:S05]  /*2350*/  BSYNC.RECONVERGENT B3 ;  /* 0x0000000000037941 */ /* 0x000fea0003800200 */
.L_x_206:
[----:B------:R-:W-:Y:S04]  /*2360*/  BSSY.RECONVERGENT B3, `(.L_x_208) ;  /* 0x0000005000037945 */ /* 0x000fe80003800200 */
[----:B------:R-:W-:Y:S05]  /*2370*/  @P1 BRA `(.L_x_209) ;  /* 0x00000000000c1947 */ /* 0x000fea0003800000 */
[----:B------:R-:W0:Y:S02]  /*2380*/  LDG.E R14, desc[UR10][R6.64+0x80] ;  /* 0x0000800a060e7981 */ /* 0x000e24000c1e1900 */
[----:B0-----:R-:W-:-:S05]  /*2390*/  FMUL R25, R14, R14 ;  /* 0x0000000e0e197220 */ /* 0x001fca0000400000 */
[----:B------:R1:W-:Y:S02]  /*23a0*/  REDG.E.ADD.F32.FTZ.RN.STRONG.GPU desc[UR10][R2.64+0x80], R25 ;  /* 0x00008019020079a6 */ /* 0x0003e4000c12f30a */
.L_x_209:
[----:B------:R-:W-:Y:S05]  /*23b0*/  BSYNC.RECONVERGENT B3 ;  /* 0x0000000000037941 */ /* 0x000fea0003800200 */
.L_x_208:
[----:B------:R-:W-:Y:S04]  /*23c0*/  BSSY.RECONVERGENT B3, `(.L_x_210) ;  /* 0x0000005000037945 */ /* 0x000fe80003800200 */
[----:B------:R-:W-:Y:S05]  /*23d0*/  @P2 BRA `(.L_x_211) ;  /* 0x00000000000c2947 */ /* 0x000fea0003800000 */
[----:B------:R-:W0:Y:S02]  /*23e0*/  LDG.E R14, desc[UR10][R6.64+0x100] ;  /* 0x0001000a060e7981 */ /* 0x000e24000c1e1900 */
[----:B01----:R-:W-:-:S05]  /*23f0*/  FMUL R25, R14, R14 ;  /* 0x0000000e0e197220 */ /* 0x003fca0000400000 */
[----:B------:R2:W-:Y:S02]  /*2400*/  REDG.E.ADD.F32.FTZ.RN.STRONG.GPU desc[UR10][R2.64+0x100], R25 ;  /* 0x00010019020079a6 */ /* 0x0005e4000c12f30a */
.L_x_211:
[----:B------:R-:W-:Y:S05]  /*2410*/  BSYNC.RECONVERGENT B3 ;  /* 0x0000000000037941 */ /* 0x000fea0003800200 */
.L_x_210:
[----:B------:R-:W-:Y:S04]  /*2420*/  BSSY.RECONVERGENT B3, `(.L_x_212) ;  /* 0x0000005000037945 */ /* 0x000fe80003800200 */
[----:B------:R-:W-:Y:S05]  /*2430*/  @P3 BRA `(.L_x_213) ;  /* 0x00000000000c3947 */ /* 0x000fea0003800000 */
[----:B------:R-:W0:Y:S02]  /*2440*/  LDG.E R6, desc[UR10][R6.64+0x180] ;  /* 0x0001800a06067981 */ /* 0x000e24000c1e1900 */
[----:B012---:R-:W-:-:S05]  /*2450*/  FMUL R25, R6, R6 ;  /* 0x0000000606197220 */ /* 0x007fca0000400000 */
[----:B------:R3:W-:Y:S02]  /*2460*/  REDG.E.ADD.F32.FTZ.RN.STRONG.GPU desc[UR10][R2.64+0x180], R25 ;  /* 0x00018019020079a6 */ /* 0x0007e4000c12f30a */
.L_x_213:
[----:B------:R-:W-:Y:S05]  /*2470*/  BSYNC.RECONVERGENT B3 ;  /* 0x0000000000037941 */ /* 0x000fea0003800200 */
.L_x_212:
[----:B------:R-:W-:-:S07]  /*2480*/  VIADD R0, R0, 0x80 ;  /* 0x0000008000007836 */ /* 0x000fce0000000000 */
.L_x_205:
[----:B------:R-:W-:-:S13]  /*2490*/  ISETP.NE.AND P0, PT, R9, RZ, PT ;  /* 0x000000ff0900720c */ /* 0x000fda0003f05270 */
[----:B------:R-:W-:Y:S05]  /*24a0*/  @!P0 BRA `(.L_x_151) ;  /* 0x0000000000c48947 */ /* 0x000fea0003800000 */
[----:B0123--:R-:W0:Y:S02]  /*24b0*/  LDC R2, c[0x0][0x380] ;  /* 0x0000e000ff027b82 */ /* 0x00fe240000000800 */
[----:B0-----:R-:W-:-:S04]  /*24c0*/  IADD3 R2, PT, PT, R2, 0x1f, RZ ;  /* 0x0000001f02027810 */ /* 0x001fc80007ffe0ff */
[----:B------:R-:W-:-:S04]  /*24d0*/  SHF.R.S32.HI R3, RZ, 0x1f, R2 ;  /* 0x0000001fff037819 */ /* 0x000fc80000011402 */
[----:B------:R-:W-:-:S04]  /*24e0*/  LEA.HI R3, R3, R2, RZ, 0x5 ;  /* 0x0000000203037211 */ /* 0x000fc800078f28ff */
[----:B------:R-:W-:-:S04]  /*24f0*/  LOP3.LUT R3, R3, 0xffffffe0, RZ, 0xc0, !PT ;  /* 0xffffffe003037812 */ /* 0x000fc800078ec0ff */
[----:B------:R-:W-:-:S05]  /*2500*/  VIMNMX R3, PT, PT, R3, 0x20, !PT ;  /* 0x0000002003037848 */ /* 0x000fca0007fe0100 */
[----:B------:R-:W-:-:S05]  /*2510*/  VIADD R14, R3, 0xffffffff ;  /* 0xffffffff030e7836 */ /* 0x000fca0000000000 */
[----:B------:R-:W-:-:S04]  /*2520*/  LOP3.LUT R2, R14, 0x60, RZ, 0xc0, !PT ;  /* 0x000000600e027812 */ /* 0x000fc800078ec0ff */
[----:B------:R-:W-:-:S13]  /*2530*/  ISETP.NE.AND P0, PT, R2, RZ, PT ;  /* 0x000000ff0200720c */ /* 0x000fda0003f05270 */
[----:B------:R-:W-:Y:S05]  /*2540*/  @!P0 BRA `(.L_x_214) ;  /* 0x0000000000608947 */ /* 0x000fea0003800000 */
[----:B----4-:R-:W0:Y:S01]  /*2550*/  LDC.64 R6, c[0x0][0x3b8] ;  /* 0x0000ee00ff067b82 */ /* 0x010e220000000a00 */
[----:B------:R-:W-:Y:S01]  /*2560*/  IADD3 R3, P0, P1, R18, R15, R0 ;  /* 0x0000000f12037210 */ /* 0x000fe2000791e000 */
[----:B------:R-:W-:Y:S01]  /*2570*/  IMAD.IADD R24, R0, 0x1, R21 ;  /* 0x0000000100187824 */ /* 0x000fe200078e0215 */
[----:B------:R-:W-:Y:S02]  /*2580*/  BSSY.RECONVERGENT B3, `(.L_x_215) ;  /* 0x000000d000037945 */ /* 0x000fe40003800200 */
[----:B------:R-:W-:Y:S01]  /*2590*/  IADD3.X R25, PT, PT, R4, R17, RZ, P0, P1 ;  /* 0x0000001104197210 */ /* 0x000fe200007e24ff */
[C---:B------:R-:W-:Y:S01]  /*25a0*/  VIADD R16, R24.reuse, 0x20 ;  /* 0x0000002018107836 */ /* 0x040fe20000000000 */
[-C--:B------:R-:W-:Y:S02]  /*25b0*/  ISETP.GE.AND P0, PT, R24, R5.reuse, PT ;  /* 0x000000051800720c */ /* 0x080fe40003f06270 */
[----:B------:R-:W-:Y:S02]  /*25c0*/  LEA R2, P2, R3, R12, 0x2 ;  /* 0x0000000c03027211 */ /* 0x000fe400078410ff */
[----:B------:R-:W-:-:S02]  /*25d0*/  ISETP.GE.AND P1, PT, R16, R5, PT ;  /* 0x000000051000720c */ /* 0x000fc40003f26270 */
[----:B------:R-:W-:Y:S01]  /*25e0*/  LEA.HI.X R3, R3, R13, R25, 0x2, P2 ;  /* 0x0000000d03037211 */ /* 0x000fe200010f1419 */
[----:B------:R-:W-:-:S04]  /*25f0*/  IMAD R25, R8, R5, R24 ;  /* 0x0000000508197224 */ /* 0x000fc800078e0218 */
[----:B0-----:R-:W-:Y:S02]  /*2600*/  IMAD.WIDE R6, R25, 0x4, R6 ;  /* 0x0000000419067825 */ /* 0x001fe400078e0206 */
[----:B------:R-:W-:Y:S05]  /*2610*/  @P0 BRA `(.L_x_216) ;  /* 0x00000000000c0947 */ /* 0x000fea0003800000 */
[----:B------:R-:W2:Y:S02]  /*2620*/  LDG.E R16, desc[UR10][R6.64] ;  /* 0x0000000a06107981 */ /* 0x000ea4000c1e1900 */
[----:B--2---:R-:W-:-:S05]  /*2630*/  FMUL R25, R16, R16 ;  /* 0x0000001010197220 */ /* 0x004fca0000400000 */
[----:B------:R0:W-:Y:S02]  /*2640*/  REDG.E.ADD.F32.FTZ.RN.STRONG.GPU desc[UR10][R2.64], R25 ;  /* 0x00000019020079a6 */ /* 0x0001e4000c12f30a */
.L_x_216:
[----:B------:R-:W-:Y:S05]  /*2650*/  BSYNC.RECONVERGENT B3 ;  /* 0x0000000000037941 */ /* 0x000fea0003800200 */
.L_x_215:
[----:B------:R-:W-:Y:S04]  /*2660*/  BSSY.RECONVERGENT B3, `(.L_x_217) ;  /* 0x0000005000037945 */ /* 0x000fe80003800200 */
[----:B------:R-:W-:Y:S05]  /*2670*/  @P1 BRA `(.L_x_218) ;  /* 0x00000000000c1947 */ /* 0x000fea0003800000 */
[----:B------:R-:W0:Y:S02]  /*2680*/  LDG.E R6, desc[UR10][R6.64+0x80] ;  /* 0x0000800a06067981 */ /* 0x000e24000c1e1900 */
[----:B0-----:R-:W-:-:S05]  /*2690*/  FMUL R25, R6, R6 ;  /* 0x0000000606197220 */ /* 0x001fca0000400000 */
[----:B------:R1:W-:Y:S02]  /*26a0*/  REDG.E.ADD.F32.FTZ.RN.STRONG.GPU desc[UR10][R2.64+0x80], R25 ;  /* 0x00008019020079a6 */ /* 0x0003e4000c12f30a */
.L_x_218:
[----:B------:R-:W-:Y:S05]  /*26b0*/  BSYNC.RECONVERGENT B3 ;  /* 0x0000000000037941 */ /* 0x000fea0003800200 */
.L_x_217:
[----:B------:R-:W-:-:S07]  /*26c0*/  IADD3 R0, PT, PT, R0, 0x40, RZ ;  /* 0x0000004000007810 */ /* 0x000fce0007ffe0ff */
.L_x_214:
[----:B----4-:R-:W-:Y:S01]  /*26d0*/  IMAD.IADD R6, R21, 0x1, R0 ;  /* 0x0000000115067824 */ /* 0x010fe200078e0200 */
[----:B------:R-:W-:-:S04]  /*26e0*/  LOP3.LUT R14, R14, 0x20, RZ, 0xc0, !PT ;  /* 0x000000200e0e7812 */ /* 0x000fc800078ec0ff */
[----:B------:R-:W-:-:S04]  /*26f0*/  ISETP.GE.AND P0, PT, R6, R5, PT ;  /* 0x000000050600720c */ /* 0x000fc80003f06270 */
[----:B------:R-:W-:-:S13]  /*2700*/  ISETP.NE.OR P0, PT, R14, RZ, P0 ;  /* 0x000000ff0e00720c */ /* 0x000fda0000705670 */
[----:B------:R-:W-:Y:S05]  /*2710*/  @P0 BRA `(.L_x_151) ;  /* 0x0000000000280947 */ /* 0x000fea0003800000 */
[----:B01----:R-:W0:Y:S01]  /*2720*/  LDC.64 R2, c[0x0][0x3b8] ;  /* 0x0000ee00ff027b82 */ /* 0x003e220000000a00 */
[----:B------:R-:W-:-:S04]  /*2730*/  IMAD R5, R8, R5, R6 ;  /* 0x0000000508057224 */ /* 0x000fc800078e0206 */
[----:B0-----:R-:W-:-:S06]  /*2740*/  IMAD.WIDE R2, R5, 0x4, R2 ;  /* 0x0000000405027825 */ /* 0x001fcc00078e0202 */
[----:B------:R-:W2:Y:S01]  /*2750*/  LDG.E R2, desc[UR10][R2.64] ;  /* 0x0000000a02027981 */ /* 0x000ea2000c1e1900 */
[----:B------:R-:W-:-:S04]  /*2760*/  IADD3 R15, P0, P1, R18, R15, R0 ;  /* 0x0000000f120f7210 */ /* 0x000fc8000791e000 */
[----:B------:R-:W-:Y:S02]  /*2770*/  IADD3.X R17, PT, PT, R4, R17, RZ, P0, P1 ;  /* 0x0000001104117210 */ /* 0x000fe400007e24ff */
[----:B------:R-:W-:-:S04]  /*2780*/  LEA R4, P0, R15, R12, 0x2 ;  /* 0x0000000c0f047211 */ /* 0x000fc800078010ff */
[----:B------:R-:W-:Y:S01]  /*2790*/  LEA.HI.X R5, R15, R13, R17, 0x2, P0 ;  /* 0x0000000d0f057211 */ /* 0x000fe200000f1411 */
[----:B--2---:R-:W-:-:S05]  /*27a0*/  FMUL R7, R2, R2 ;  /* 0x0000000202077220 */ /* 0x004fca0000400000 */
[----:B------:R0:W-:Y:S03]  /*27b0*/  REDG.E.ADD.F32.FTZ.RN.STRONG.GPU desc[UR10][R4.64], R7 ;  /* 0x00000007040079a6 */ /* 0x0001e6000c12f30a */
.L_x_151:
[----:B0--3--:R-:W-:Y:S05]  /*27c0*/  BSYNC.RECONVERGENT B1 ;  /* 0x0000000000017941 */ /* 0x009fea0003800200 */
.L_x_150:
[----:B------:R-:W-:-:S05]  /*27d0*/  VIADD R19, R19, 0x20 ;  /* 0x0000002013137836 */ /* 0x000fca0000000000 */
[----:B------:R-:W-:-:S13]  /*27e0*/  ISETP.GE.AND P0, PT, R19, R22, PT ;  /* 0x000000161300720c */ /* 0x000fda0003f06270 */
[----:B------:R-:W-:Y:S05]  /*27f0*/  @!P0 BRA `(.L_x_219) ;  /* 0xffffffe400ac8947 */ /* 0x000fea000383ffff */
[----:B------:R-:W-:Y:S05]  /*2800*/  BSYNC.RECONVERGENT B2 ;  /* 0x0000000000027941 */ /* 0x000fea0003800200 */
.L_x_149:
[----:B------:R-:W-:Y:S05]  /*2810*/  BRA `(.L_x_146) ;  /* 0x00000018006c7947 */ /* 0x000fea0003800000 */
.L_x_148:
[----:B------:R-:W-:Y:S01]  /*2820*/  VIADDMNMX R0, R19, 0x20, R22, !PT ;  /* 0x0000002013007846 */ /* 0x000fe20007800116 */
[----:B------:R-:W1:Y:S01]  /*2830*/  LDC.64 R2, c[0x0][0x3c0] ;  /* 0x0000f000ff027b82 */ /* 0x000e620000000a00 */
[----:B--2---:R-:W-:Y:S01]  /*2840*/  LOP3.LUT R4, RZ, R20, RZ, 0x33, !PT ;  /* 0x00000014ff047212 */ /* 0x004fe200078e33ff */
[----:B------:R-:W-:Y:S03]  /*2850*/  BSSY.RECONVERGENT B1, `(.L_x_220) ;  /* 0x000001e000017945 */ /* 0x000fe60003800200 */
[----:B------:R-:W-:-:S04]  /*2860*/  IADD3 R0, PT, PT, -R5, R0, R4 ;  /* 0x0000000005007210 */ /* 0x000fc80007ffe104 */
[C---:B------:R-:W-:Y:S02]  /*2870*/  LOP3.LUT R4, R0.reuse, 0x60, RZ, 0xc0, !PT ;  /* 0x0000006000047812 */ /* 0x040fe400078ec0ff */
[----:B------:R-:W-:Y:S02]  /*2880*/  ISETP.GE.U32.AND P2, PT, R0, 0x60, PT ;  /* 0x000000600000780c */ /* 0x000fe40003f46070 */
[----:B------:R-:W-:-:S13]  /*2890*/  ISETP.NE.AND P0, PT, R4, 0x60, PT ;  /* 0x000000600400780c */ /* 0x000fda0003f05270 */
[----:B------:R-:W-:Y:S05]  /*28a0*/  @!P0 BRA `(.L_x_221) ;  /* 0x0000000000608947 */ /* 0x000fea0003800000 */
[----:B------:R-:W2:Y:S01]  /*28b0*/  LDC.64 R4, c[0x0][0x3c0] ;  /* 0x0000f000ff047b82 */ /* 0x000ea20000000a00 */
[----:B------:R-:W-:Y:S01]  /*28c0*/  LEA.HI R0, R0, 0x1, RZ, 0x1b ;  /* 0x0000000100007811 */ /* 0x000fe200078fd8ff */
[----:B------:R-:W-:-:S03]  /*28d0*/  IMAD.MOV.U32 R8, RZ, RZ, RZ ;  /* 0x000000ffff087224 */ /* 0x000fc600078e00ff */
[----:B------:R-:W-:-:S07]  /*28e0*/  LOP3.LUT R9, R0, 0x3, RZ, 0xc0, !PT ;  /* 0x0000000300097812 */ /* 0x000fce00078ec0ff */
.L_x_222:
[----:B------:R-:W-:-:S05]  /*28f0*/  SHF.L.U32 R7, R19, 0x1, RZ ;  /* 0x0000000113077819 */ /* 0x000fca00000006ff */
[----:B--2---:R-:W-:-:S05]  /*2900*/  IMAD.WIDE R6, R7, 0x4, R4 ;  /* 0x0000000407067825 */ /* 0x004fca00078e0204 */
[----:B------:R-:W0:Y:S04]  /*2910*/  LDG.E R0, desc[UR10][R6.64] ;  /* 0x0000000a06007981 */ /* 0x000e28000c1e1900 */
[----:B------:R-:W2:Y:S01]  /*2920*/  LDG.E R10, desc[UR10][R6.64+0x4] ;  /* 0x0000040a060a7981 */ /* 0x000ea2000c1e1900 */
[----:B------:R-:W-:Y:S01]  /*2930*/  VIADD R8, R8, 0x1 ;  /* 0x0000000108087836 */ /* 0x000fe20000000000 */
[----:B------:R-:W-:Y:S02]  /*2940*/  IADD3 R19, PT, PT, R19, 0x20, RZ ;  /* 0x0000002013137810 */ /* 0x000fe40007ffe0ff */
[----:B0-----:R-:W-:Y:S02]  /*2950*/  ISETP.GT.AND P1, PT, R0, UR7, PT ;  /* 0x0000000700007c0c */ /* 0x001fe4000bf24270 */
[----:B--2---:R-:W-:-:S02]  /*2960*/  ISETP.GT.AND P0, PT, R10, UR6, PT ;  /* 0x000000060a007c0c */ /* 0x004fc4000bf04270 */
[----:B------:R-:W-:Y:S02]  /*2970*/  ISETP.LT.OR P1, PT, R0, 0x1, P1 ;  /* 0x000000010000780c */ /* 0x000fe40000f21670 */
[----:B------:R-:W-:-:S04]  /*2980*/  ISETP.LT.OR P0, PT, R10, 0x1, P0 ;  /* 0x000000010a00780c */ /* 0x000fc80000701670 */
[----:B------:R-:W-:-:S04]  /*2990*/  PLOP3.LUT P0, PT, P0, P1, PT, 0xf8, 0x8f ;  /* 0x00000000008f781c */ /* 0x000fc80000703f70 */
[----:B------:R-:W-:-:S13]  /*29a0*/  ISETP.NE.OR P0, PT, R21, RZ, P0 ;  /* 0x000000ff1500720c */ /* 0x000fda0000705670 */
[----:B------:R-:W0:Y:S01]  /*29b0*/  @!P0 S2R R14, SR_CgaCtaId ;  /* 0x00000000000e8919 */ /* 0x000e220000008800 */
[----:B------:R-:W-:Y:S01]  /*29c0*/  @!P0 MOV R11, 0x400 ;  /* 0x00000400000b8802 */ /* 0x000fe20000000f00 */
[----:B------:R-:W-:-:S03]  /*29d0*/  @!P0 VIADD R0, R0, 0xffffffff ;  /* 0xffffffff00008836 */ /* 0x000fc60000000000 */
[----:B0-----:R-:W-:-:S05]  /*29e0*/  @!P0 LEA R11, R14, R11, 0x18 ;  /* 0x0000000b0e0b8211 */ /* 0x001fca00078ec0ff */
[----:B------:R-:W-:-:S05]  /*29f0*/  @!P0 IMAD R7, R10, 0x4, R11 ;  /* 0x000000040a078824 */ /* 0x000fca00078e020b */
[----:B------:R4:W-:Y:S01]  /*2a00*/  @!P0 STS [R7+-0x4], R0 ;  /* 0xfffffc0007008388 */ /* 0x0009e20000000800 */
[----:B------:R-:W-:-:S13]  /*2a10*/  ISETP.NE.AND P0, PT, R8, R9, PT ;  /* 0x000000090800720c */ /* 0x000fda0003f05270 */
[----:B----4-:R-:W-:Y:S05]  /*2a20*/  @P0 BRA `(.L_x_222) ;  /* 0xfffffffc00b00947 */ /* 0x010fea000383ffff */
.L_x_221:
[----:B0--3--:R-:W-:Y:S05]  /*2a30*/  BSYNC.RECONVERGENT B1 ;  /* 0x0000000000017941 */ /* 0x009fea0003800200 */
.L_x_220:
[----:B------:R-:W-:Y:S05]  /*2a40*/  @!P2 BRA `(.L_x_146) ;  /* 0x0000001400e0a947 */ /* 0x000fea0003800000 */
[----:B------:R-:W-:Y:S01]  /*2a50*/  BSSY.RECONVERGENT B1, `(.L_x_223) ;  /* 0x000003e000017945 */ /* 0x000fe20003800200 */
.L_x_224:
[----:B0-----:R-:W-:-:S04]  /*2a60*/  IMAD.SHL.U32 R5, R19, 0x2, RZ ;  /* 0x0000000213057824 */ /* 0x001fc800078e00ff */
[----:B-1----:R-:W-:-:S05]  /*2a70*/  IMAD.WIDE R4, R5, 0x4, R2 ;  /* 0x0000000405047825 */ /* 0x002fca00078e0202 */
[----:B------:R-:W2:Y:S04]  /*2a80*/  LDG.E R14, desc[UR10][R4.64+0x4] ;  /* 0x0000040a040e7981 */ /* 0x000ea8000c1e1900 */
[----:B------:R-:W3:Y:S04]  /*2a90*/  LDG.E R8, desc[UR10][R4.64] ;  /* 0x0000000a04087981 */ /* 0x000ee8000c1e1900 */
[----:B------:R-:W4:Y:S04]  /*2aa0*/  LDG.E R11, desc[UR10][R4.64+0x104] ;  /* 0x0001040a040b7981 */ /* 0x000f28000c1e1900 */
[----:B------:R-:W5:Y:S04]  /*2ab0*/  LDG.E R7, desc[UR10][R4.64+0x100] ;  /* 0x0001000a04077981 */ /* 0x000f68000c1e1900 */
[----:B------:R-:W5:Y:S04]  /*2ac0*/  LDG.E R9, desc[UR10][R4.64+0x204] ;  /* 0x0002040a04097981 */ /* 0x000f68000c1e1900 */
[----:B------:R-:W5:Y:S04]  /*2ad0*/  LDG.E R6, desc[UR10][R4.64+0x200] ;  /* 0x0002000a04067981 */ /* 0x000f68000c1e1900 */
[----:B------:R-:W5:Y:S04]  /*2ae0*/  LDG.E R0, desc[UR10][R4.64+0x300] ;  /* 0x0003000a04007981 */ /* 0x000f68000c1e1900 */
[----:B------:R-:W5:Y:S01]  /*2af0*/  LDG.E R10, desc[UR10][R4.64+0x304] ;  /* 0x0003040a040a7981 */ /* 0x000f62000c1e1900 */
[----:B------:R-:W-:Y:S01]  /*2b00*/  VIADD R19, R19, 0x80 ;  /* 0x0000008013137836 */ /* 0x000fe20000000000 */
[----:B--2---:R-:W-:-:S02]  /*2b10*/  ISETP.GT.AND P2, PT, R14, UR9, PT ;  /* 0x000000090e007c0c */ /* 0x004fc4000bf44270 */
[----:B---3--:R-:W-:Y:S02]  /*2b20*/  ISETP.GT.AND P1, PT, R8, UR12, PT ;  /* 0x0000000c08007c0c */ /* 0x008fe4000bf24270 */
[----:B------:R-:W-:Y:S02]  /*2b30*/  ISETP.LT.OR P2, PT, R14, 0x1, P2 ;  /* 0x000000010e00780c */ /* 0x000fe40001741670 */
[----:B------:R-:W-:Y:S02]  /*2b40*/  ISETP.LT.OR P1, PT, R8, 0x1, P1 ;  /* 0x000000010800780c */ /* 0x000fe40000f21670 */
[----:B----4-:R-:W-:Y:S02]  /*2b50*/  ISETP.GT.AND P4, PT, R11, UR9, PT ;  /* 0x000000090b007c0c */ /* 0x010fe4000bf84270 */
[----:B-----5:R-:W-:Y:S02]  /*2b60*/  ISETP.GT.AND P0, PT, R7, UR12, PT ;  /* 0x0000000c07007c0c */ /* 0x020fe4000bf04270 */
[----:B------:R-:W-:-:S02]  /*2b70*/  PLOP3.LUT P2, PT, P2, P1, PT, 0xf8, 0x8f ;  /* 0x00000000008f781c */ /* 0x000fc40001743f70 */
[----:B------:R-:W-:Y:S02]  /*2b80*/  ISETP.GT.AND P3, PT, R9, UR9, PT ;  /* 0x0000000909007c0c */ /* 0x000fe4000bf64270 */
[----:B------:R-:W-:Y:S02]  /*2b90*/  ISETP.LT.OR P4, PT, R11, 0x1, P4 ;  /* 0x000000010b00780c */ /* 0x000fe40002781670 */
[----:B------:R-:W-:Y:S02]  /*2ba0*/  ISETP.GT.AND P6, PT, R6, UR12, PT ;  /* 0x0000000c06007c0c */ /* 0x000fe4000bfc4270 */
[----:B------:R-:W-:Y:S02]  /*2bb0*/  ISETP.LT.OR P0, PT, R7, 0x1, P0 ;  /* 0x000000010700780c */ /* 0x000fe40000701670 */
[----:B------:R-:W-:Y:S02]  /*2bc0*/  ISETP.GT.AND P5, PT, R0, UR12, PT ;  /* 0x0000000c00007c0c */ /* 0x000fe4000bfa4270 */
[----:B------:R-:W-:-:S02]  /*2bd0*/  ISETP.LT.OR P3, PT, R9, 0x1, P3 ;  /* 0x000000010900780c */ /* 0x000fc40001f61670 */
[----:B------:R-:W-:Y:S02]  /*2be0*/  ISETP.GT.AND P1, PT, R10, UR9, PT ;  /* 0x000000090a007c0c */ /* 0x000fe4000bf24270 */
[----:B------:R-:W-:Y:S02]  /*2bf0*/  ISETP.LT.OR P6, PT, R6, 0x1, P6 ;  /* 0x000000010600780c */ /* 0x000fe400037c1670 */
[----:B------:R-:W-:Y:S02]  /*2c00*/  ISETP.LT.OR P5, PT, R0, 0x1, P5 ;  /* 0x000000010000780c */ /* 0x000fe40002fa1670 */
[----:B------:R-:W-:Y:S02]  /*2c10*/  ISETP.LT.OR P1, PT, R10, 0x1, P1 ;  /* 0x000000010a00780c */ /* 0x000fe40000f21670 */
[----:B------:R-:W-:Y:S02]  /*2c20*/  ISETP.NE.OR P2, PT, R21, RZ, P2 ;  /* 0x000000ff1500720c */ /* 0x000fe40001745670 */
[----:B------:R-:W-:-:S02]  /*2c30*/  PLOP3.LUT P0, PT, P4, P0, PT, 0xf8, 0x8f ;  /* 0x00000000008f781c */ /* 0x000fc40002701f70 */
[----:B------:R-:W-:Y:S02]  /*2c40*/  PLOP3.LUT P3, PT, P3, P6, PT, 0xf8, 0x8f ;  /* 0x00000000008f781c */ /* 0x000fe40001f6df70 */
[----:B------:R-:W-:Y:S02]  /*2c50*/  PLOP3.LUT P1, PT, P1, P5, PT, 0xf8, 0x8f ;  /* 0x00000000008f781c */ /* 0x000fe40000f2bf70 */
[C---:B------:R-:W-:Y:S02]  /*2c60*/  ISETP.NE.OR P0, PT, R21.reuse, RZ, P0 ;  /* 0x000000ff1500720c */ /* 0x040fe40000705670 */
[C---:B------:R-:W-:Y:S02]  /*2c70*/  ISETP.NE.OR P3, PT, R21.reuse, RZ, P3 ;  /* 0x000000ff1500720c */ /* 0x040fe40001f65670 */
[----:B------:R-:W-:Y:S01]  /*2c80*/  ISETP.NE.OR P1, PT, R21, RZ, P1 ;  /* 0x000000ff1500720c */ /* 0x000fe20000f25670 */
[----:B------:R-:W0:Y:S01]  /*2c90*/  @!P2 S2R R5, SR_CgaCtaId ;  /* 0x000000000005a919 */ /* 0x000e220000008800 */
[----:B------:R-:W-:Y:S01]  /*2ca0*/  @!P2 MOV R4, 0x400 ;  /* 0x000004000004a802 */ /* 0x000fe20000000f00 */
[----:B------:R-:W-:-:S06]  /*2cb0*/  @!P2 VIADD R8, R8, 0xffffffff ;  /* 0xffffffff0808a836 */ /* 0x000fcc0000000000 */
[----:B------:R-:W1:Y:S01]  /*2cc0*/  @!P0 S2R R15, SR_CgaCtaId ;  /* 0x00000000000f8919 */ /* 0x000e620000008800 */
[----:B------:R-:W-:Y:S01]  /*2cd0*/  @!P0 VIADD R7, R7, 0xffffffff ;  /* 0xffffffff07078836 */ /* 0x000fe20000000000 */
[----:B------:R-:W-:Y:S01]  /*2ce0*/  @!P3 MOV R16, 0x400 ;  /* 0x000004000010b802 */ /* 0x000fe20000000f00 */
[----:B------:R-:W2:Y:S01]  /*2cf0*/  @!P3 S2R R17, SR_CgaCtaId ;  /* 0x000000000011b919 */ /* 0x000ea20000008800 */
[----:B------:R-:W-:Y:S01]  /*2d00*/  @!P1 MOV R24, 0x400 ;  /* 0x0000040000189802 */ /* 0x000fe20000000f00 */
[----:B------:R-:W-:Y:S01]  /*2d10*/  @!P1 VIADD R0, R0, 0xffffffff ;  /* 0xffffffff00009836 */ /* 0x000fe20000000000 */
[----:B------:R-:W-:Y:S01]  /*2d20*/  @!P3 IADD3 R6, PT, PT, R6, -0x1, RZ ;  /* 0xffffffff0606b810 */ /* 0x000fe20007ffe0ff */
[----:B------:R-:W3:Y:S01]  /*2d30*/  @!P1 S2R R25, SR_CgaCtaId ;  /* 0x0000000000199919 */ /* 0x000ee20000008800 */
[----:B0-----:R-:W-:Y:S02]  /*2d40*/  @!P2 LEA R5, R5, R4, 0x18 ;  /* 0x000000040505a211 */ /* 0x001fe400078ec0ff */
[----:B------:R-:W-:-:S03]  /*2d50*/  @!P0 MOV R4, 0x400 ;  /* 0x0000040000048802 */ /* 0x000fc60000000f00 */
[----:B------:R-:W-:Y:S01]  /*2d60*/  @!P2 IMAD R5, R14, 0x4, R5 ;  /* 0x000000040e05a824 */ /* 0x000fe200078e0205 */
[----:B-1----:R-:W-:-:S04]  /*2d70*/  @!P0 LEA R4, R15, R4, 0x18 ;  /* 0x000000040f048211 */ /* 0x002fc800078ec0ff */
[----:B------:R0:W-:Y:S01]  /*2d80*/  @!P2 STS [R5+-0x4], R8 ;  /* 0xfffffc080500a388 */ /* 0x0001e20000000800 */
[----:B--2---:R-:W-:Y:S01]  /*2d90*/  @!P3 LEA R16, R17, R16, 0x18 ;  /* 0x000000101110b211 */ /* 0x004fe200078ec0ff */
[----:B------:R-:W-:Y:S01]  /*2da0*/  @!P0 IMAD R4, R11, 0x4, R4 ;  /* 0x000000040b048824 */ /* 0x000fe200078e0204 */
[----:B---3--:R-:W-:Y:S02]  /*2db0*/  @!P1 LEA R25, R25, R24, 0x18 ;  /* 0x0000001819199211 */ /* 0x008fe400078ec0ff */
[----:B------:R-:W-:Y:S02]  /*2dc0*/  @!P3 LEA R9, R9, R16, 0x2 ;  /* 0x000000100909b211 */ /* 0x000fe400078e10ff */
[----:B------:R0:W-:Y:S01]  /*2dd0*/  @!P0 STS [R4+-0x4], R7 ;  /* 0xfffffc0704008388 */ /* 0x0001e20000000800 */
[----:B------:R-:W-:Y:S01]  /*2de0*/  ISETP.GE.AND P0, PT, R19, R22, PT ;  /* 0x000000161300720c */ /* 0x000fe20003f06270 */
[----:B------:R-:W-:Y:S02]  /*2df0*/  @!P1 IMAD R11, R10, 0x4, R25 ;  /* 0x000000040a0b9824 */ /* 0x000fe400078e0219 */
[----:B------:R0:W-:Y:S04]  /*2e00*/  @!P3 STS [R9+-0x4], R6 ;  /* 0xfffffc060900b388 */ /* 0x0001e80000000800 */
[----:B------:R0:W-:Y:S06]  /*2e10*/  @!P1 STS [R11+-0x4], R0 ;  /* 0xfffffc000b009388 */ /* 0x0001ec0000000800 */
[----:B------:R-:W-:Y:S05]  /*2e20*/  @!P0 BRA `(.L_x_224) ;  /* 0xfffffffc000c8947 */ /* 0x000fea000383ffff */
[----:B------:R-:W-:Y:S05]  /*2e30*/  BSYNC.RECONVERGENT B1 ;  /* 0x0000000000017941 */ /* 0x000fea0003800200 */
.L_x_223:
[----:B------:R-:W-:Y:S05]  /*2e40*/  BRA `(.L_x_146) ;  /* 0x0000001000e07947 */ /* 0x000fea0003800000 */
.L_x_147:
[----:B------:R-:W-:-:S13]  /*2e50*/  ISETP.GE.AND P0, PT, R2, 0x1, PT ;  /* 0x000000010200780c */ /* 0x000fda0003f06270 */
[----:B------:R-:W-:Y:S05]  /*2e60*/  @!P0 BRA `(.L_x_225) ;  /* 0x0000000c00588947 */ /* 0x000fea0003800000 */
[----:B------:R-:W-:Y:S01]  /*2e70*/  VIMNMX R16, PT, PT, R7, 0x20, !PT ;  /* 0x0000002007107848 */ /* 0x000fe20007fe0100 */
[----:B------:R-:W-:Y:S04]  /*2e80*/  BSSY.RECONVERGENT B2, `(.L_x_226) ;  /* 0x00000d3000027945 */ /* 0x000fe80003800200 */
[----:B------:R-:W-:-:S05]  /*2e90*/  VIADD R16, R16, 0xffffffff ;  /* 0xffffffff10107836 */ /* 0x000fca0000000000 */
[----:B------:R-:W-:-:S04]  /*2ea0*/  LEA.HI R15, R16, 0x1, RZ, 0x1b ;  /* 0x00000001100f7811 */ /* 0x000fc800078fd8ff */
[C---:B------:R-:W-:Y:S02]  /*2eb0*/  LOP3.LUT R14, R15.reuse, 0x7, RZ, 0xc0, !PT ;  /* 0x000000070f0e7812 */ /* 0x040fe400078ec0ff */
[----:B------:R-:W-:-:S07]  /*2ec0*/  LOP3.LUT R10, R15, 0xffffff8, RZ, 0xc0, !PT ;  /* 0x0ffffff80f0a7812 */ /* 0x000fce00078ec0ff */
.L_x_261:
[----:B-1----:R-:W1:Y:S01]  /*2ed0*/  LDC.64 R2, c[0x0][0x3c0] ;  /* 0x0000f000ff027b82 */ /* 0x002e620000000a00 */
[----:B------:R-:W-:Y:S01]  /*2ee0*/  SHF.L.U32 R5, R19, 0x1, RZ ;  /* 0x0000000113057819 */ /* 0x000fe200000006ff */
[----:B----4-:R-:W4:Y:S06]  /*2ef0*/  LDCU UR4, c[0x0][0x388] ;  /* 0x00007100ff0477ac */ /* 0x010f2c0008000800 */
[----:B--2---:R-:W2:Y:S01]  /*2f00*/  LDC R8, c[0x0][0x384] ;  /* 0x0000e100ff087b82 */ /* 0x004ea20000000800 */
[----:B-1----:R-:W-:-:S05]  /*2f10*/  IMAD.WIDE R2, R5, 0x4, R2 ;  /* 0x0000000405027825 */ /* 0x002fca00078e0202 */
[----:B------:R-:W4:Y:S04]  /*2f20*/  LDG.E R4, desc[UR10][R2.64+0x4] ;  /* 0x0000040a02047981 */ /* 0x000f28000c1e1900 */
[----:B------:R-:W2:Y:S01]  /*2f30*/  LDG.E R0, desc[UR10][R2.64] ;  /* 0x0000000a02007981 */ /* 0x000ea2000c1e1900 */
[----:B------:R-:W-:Y:S01]  /*2f40*/  BSSY.RECONVERGENT B1, `(.L_x_227) ;  /* 0x00000c3000017945 */ /* 0x000fe20003800200 */
[----:B----4-:R-:W-:Y:S02]  /*2f50*/  ISETP.GT.AND P0, PT, R4, UR4, PT ;  /* 0x0000000404007c0c */ /* 0x010fe4000bf04270 */
[----:B--2---:R-:W-:Y:S02]  /*2f60*/  ISETP.GT.AND P1, PT, R0, R8, PT ;  /* 0x000000080000720c */ /* 0x004fe40003f24270 */
[----:B------:R-:W-:-:S02]  /*2f70*/  ISETP.LT.OR P0, PT, R4, 0x1, P0 ;  /* 0x000000010400780c */ /* 0x000fc40000701670 */
[----:B------:R-:W-:-:S04]  /*2f80*/  ISETP.LT.OR P1, PT, R0, 0x1, P1 ;  /* 0x000000010000780c */ /* 0x000fc80000f21670 */
[----:B------:R-:W-:-:S13]  /*2f90*/  PLOP3.LUT P0, PT, P0, P1, PT, 0xf8, 0x8f ;  /* 0x00000000008f781c */ /* 0x000fda0000703f70 */
[----:B------:R-:W-:Y:S05]  /*2fa0*/  @P0 BRA `(.L_x_228) ;  /* 0x0000000800f00947 */ /* 0x000fea0003800000 */
[----:B------:R-:W-:Y:S01]  /*2fb0*/  ISETP.NE.AND P0, PT, R21, RZ, PT ;  /* 0x000000ff1500720c */ /* 0x000fe20003f05270 */
[----:B------:R-:W1:Y:S01]  /*2fc0*/  LDCU UR4, c[0x0][0x380] ;  /* 0x00007000ff0477ac */ /* 0x000e620008000800 */
[----:B------:R-:W-:Y:S02]  /*2fd0*/  VIADD R7, R0, 0xffffffff ;  /* 0xffffffff00077836 */ /* 0x000fe40000000000 */
[----:B------:R-:W-:-:S09]  /*2fe0*/  VIADD R0, R4, 0xffffffff ;  /* 0xffffffff04007836 */ /* 0x000fd20000000000 */
[----:B------:R-:W2:Y:S01]  /*2ff0*/  @!P0 S2R R3, SR_CgaCtaId ;  /* 0x0000000000038919 */ /* 0x000ea20000008800 */
[----:B------:R-:W-:Y:S02]  /*3000*/  @!P0 MOV R2, 0x400 ;  /* 0x0000040000028802 */ /* 0x000fe40000000f00 */
[----:B-1----:R-:W-:-:S04]  /*3010*/  MOV R11, UR4 ;  /* 0x00000004000b7c02 */ /* 0x002fc80008000f00 */
[----:B------:R-:W-:Y:S01]  /*3020*/  ISETP.GE.U32.AND P1, PT, R11, 0xe1, PT ;  /* 0x000000e10b00780c */ /* 0x000fe20003f26070 */
[----:B------:R-:W-:Y:S01]  /*3030*/  IMAD R0, R0, R11, RZ ;  /* 0x0000000b00007224 */ /* 0x000fe200078e02ff */
[----:B--2---:R-:W-:Y:S01]  /*3040*/  @!P0 LEA R3, R3, R2, 0x18 ;  /* 0x0000000203038211 */ /* 0x004fe200078ec0ff */
[----:B------:R-:W-:-:S04]  /*3050*/  IMAD.MOV.U32 R2, RZ, RZ, RZ ;  /* 0x000000ffff027224 */ /* 0x000fc800078e00ff */
[----:B------:R-:W-:Y:S01]  /*3060*/  @!P0 IMAD R6, R4, 0x4, R3 ;  /* 0x0000000404068824 */ /* 0x000fe200078e0203 */
[----:B------:R-:W-:Y:S01]  /*3070*/  SHF.R.S32.HI R3, RZ, 0x1f, R18 ;  /* 0x0000001fff037819 */ /* 0x000fe20000011412 */
[----:B------:R-:W-:-:S03]  /*3080*/  IMAD R4, R19, R8, R7 ;  /* 0x0000000813047224 */ /* 0x000fc600078e0207 */
[----:B------:R1:W-:Y:S01]  /*3090*/  @!P0 STS [R6+-0x4], R7 ;  /* 0xfffffc0706008388 */ /* 0x0003e20000000800 */
[----:B------:R-:W-:-:S04]  /*30a0*/  IADD3 R5, P0, PT, R0, R21, RZ ;  /* 0x0000001500057210 */ /* 0x000fc80007f1e0ff */
[----:B------:R-:W-:Y:S01]  /*30b0*/  LEA.HI.X.SX32 R0, R0, RZ, 0x1, P0 ;  /* 0x000000ff00007211 */ /* 0x000fe200000f0eff */
[----:B------:R-:W-:Y:S08]  /*30c0*/  @!P1 BRA `(.L_x_229) ;  /* 0x00000004004c9947 */ /* 0x000ff00003800000 */
[----:B------:R-:W-:Y:S01]  /*30d0*/  IADD3 R17, P0, PT, R18, R5, RZ ;  /* 0x0000000512117210 */ /* 0x000fe20007f1e0ff */
[----:B------:R-:W-:Y:S02]  /*30e0*/  IMAD.MOV.U32 R2, RZ, RZ, RZ ;  /* 0x000000ffff027224 */ /* 0x000fe400078e00ff */
[----:B------:R-:W-:Y:S01]  /*30f0*/  IMAD.MOV.U32 R25, RZ, RZ, RZ ;  /* 0x000000ffff197224 */ /* 0x000fe200078e00ff */
[----:B------:R-:W-:-:S09]  /*3100*/  IADD3.X R26, PT, PT, R3, R0, RZ, P0, !PT ;  /* 0x00000000031a7210 */ /* 0x000fd200007fe4ff */
.L_x_246:
[----:B--2---:R-:W2:Y:S01]  /*3110*/  LDCU UR4, c[0x0][0x380] ;  /* 0x00007000ff0477ac */ /* 0x004ea20008000800 */
[----:B-1----:R-:W1:Y:S01]  /*3120*/  LDC.64 R6, c[0x0][0x3b8] ;  /* 0x0000ee00ff067b82 */ /* 0x002e620000000a00 */
[----:B0--34-:R-:W-:Y:S01]  /*3130*/  IADD3 R9, P0, PT, R2, R17, RZ ;  /* 0x0000001102097210 */ /* 0x019fe20007f1e0ff */
[----:B------:R-:W-:Y:S01]  /*3140*/  IMAD.IADD R24, R21, 0x1, R2 ;  /* 0x0000000115187824 */ /* 0x000fe200078e0202 */
[----:B------:R-:W-:Y:S01]  /*3150*/  BSSY.RECONVERGENT B3, `(.L_x_230) ;  /* 0x000001c000037945 */ /* 0x000fe20003800200 */
[----:B------:R-:W-:Y:S02]  /*3160*/  VIADD R25, R25, 0x8 ;  /* 0x0000000819197836 */ /* 0x000fe40000000000 */
[----:B------:R-:W-:Y:S01]  /*3170*/  IMAD.X R11, RZ, RZ, R26, P0 ;  /* 0x000000ffff0b7224 */ /* 0x000fe200000e061a */
[----:B------:R-:W-:Y:S02]  /*3180*/  LEA R8, P0, R9, R12, 0x2 ;  /* 0x0000000c09087211 */ /* 0x000fe400078010ff */
[----:B------:R-:W-:-:S02]  /*3190*/  IADD3 R28, PT, PT, R24, 0x20, RZ ;  /* 0x00000020181c7810 */ /* 0x000fc40007ffe0ff */
[----:B------:R-:W-:Y:S01]  /*31a0*/  LEA.HI.X R9, R9, R13, R11, 0x2, P0 ;  /* 0x0000000d09097211 */ /* 0x000fe200000f140b */
[----:B--2---:R-:W-:-:S04]  /*31b0*/  IMAD.U32 R11, RZ, RZ, UR4 ;  /* 0x00000004ff0b7e24 */ /* 0x004fc8000f8e00ff */
[-C--:B------:R-:W-:Y:S01]  /*31c0*/  IMAD R27, R4, R11.reuse, R24 ;  /* 0x0000000b041b7224 */ /* 0x080fe200078e0218 */
[-C--:B------:R-:W-:Y:S02]  /*31d0*/  ISETP.GE.AND P6, PT, R24, R11.reuse, PT ;  /* 0x0000000b1800720c */ /* 0x080fe40003fc6270 */
[----:B------:R-:W-:Y:S01]  /*31e0*/  ISETP.GE.AND P1, PT, R28, R11, PT ;  /* 0x0000000b1c00720c */ /* 0x000fe20003f26270 */
[----:B-1----:R-:W-:-:S04]  /*31f0*/  IMAD.WIDE R6, R27, 0x4, R6 ;  /* 0x000000041b067825 */ /* 0x002fc800078e0206 */
[C---:B------:R-:W-:Y:S02]  /*3200*/  VIADD R27, R24.reuse, 0x80 ;  /* 0x00000080181b7836 */ /* 0x040fe40000000000 */
[----:B------:R-:W-:-:S03]  /*3210*/  VIADD R28, R24, 0x40 ;  /* 0x00000040181c7836 */ /* 0x000fc60000000000 */
[-C--:B------:R-:W-:Y:S02]  /*3220*/  ISETP.GE.AND P3, PT, R27, R11.reuse, PT ;  /* 0x0000000b1b00720c */ /* 0x080fe40003f66270 */
[----:B------:R-:W-:Y:S02]  /*3230*/  IADD3 R27, PT, PT, R24, 0xa0, RZ ;  /* 0x000000a0181b7810 */ /* 0x000fe40007ffe0ff */
[-C--:B------:R-:W-:Y:S01]  /*3240*/  ISETP.GE.AND P0, PT, R28, R11.reuse, PT ;  /* 0x0000000b1c00720c */ /* 0x080fe20003f06270 */
[C---:B------:R-:W-:Y:S01]  /*3250*/  VIADD R28, R24.reuse, 0x60 ;  /* 0x00000060181c7836 */ /* 0x040fe20000000000 */
[-C--:B------:R-:W-:Y:S01]  /*3260*/  ISETP.GE.AND P4, PT, R27, R11.reuse, PT ;  /* 0x0000000b1b00720c */ /* 0x080fe20003f86270 */
[C---:B------:R-:W-:Y:S02]  /*3270*/  VIADD R27, R24.reuse, 0xc0 ;  /* 0x000000c0181b7836 */ /* 0x040fe40000000000 */
[----:B------:R-:W-:Y:S01]  /*3280*/  VIADD R24, R24, 0xe0 ;  /* 0x000000e018187836 */ /* 0x000fe20000000000 */
[----:B------:R-:W-:-:S02]  /*3290*/  ISETP.GE.AND P2, PT, R28, R11, PT ;  /* 0x0000000b1c00720c */ /* 0x000fc40003f46270 */
[----:B------:R-:W-:Y:S02]  /*32a0*/  P2R R28, PR, RZ, 0x1 ;  /* 0x00000001ff1c7803 */ /* 0x000fe40000000000 */
[-C--:B------:R-:W-:Y:S02]  /*32b0*/  ISETP.GE.AND P5, PT, R27, R11.reuse, PT ;  /* 0x0000000b1b00720c */ /* 0x080fe40003fa6270 */
[----:B------:R-:W-:Y:S01]  /*32c0*/  ISETP.GE.AND P0, PT, R24, R11, PT ;  /* 0x0000000b1800720c */ /* 0x000fe20003f06270 */
[----:B------:R-:W-:-:S12]  /*32d0*/  @P6 BRA `(.L_x_231) ;  /* 0x00000000000c6947 */ /* 0x000fd80003800000 */
[----:B------:R-:W2:Y:S02]  /*32e0*/  LDG.E R24, desc[UR10][R6.64] ;  /* 0x0000000a06187981 */ /* 0x000ea4000c1e1900 */
[----:B--2---:R-:W-:-:S05]  /*32f0*/  FMUL R27, R24, R24 ;  /* 0x00000018181b7220 */ /* 0x004fca0000400000 */
[----:B------:R1:W-:Y:S02]  /*3300*/  REDG.E.ADD.F32.FTZ.RN.STRONG.GPU desc[UR10][R8.64], R27 ;  /* 0x0000001b080079a6 */ /* 0x0003e4000c12f30a */
.L_x_231:
[----:B0--3--:R-:W-:Y:S05]  /*3310*/  BSYNC.RECONVERGENT B3 ;  /* 0x0000000000037941 */ /* 0x009fea0003800200 */
.L_x_230:
[----:B------:R-:W-:Y:S01]  /*3320*/  BSSY.RECONVERGENT B3, `(.L_x_232) ;  /* 0x0000006000037945 */ /* 0x000fe20003800200 */
[----:B------:R-:W-:-:S03]  /*3330*/  ISETP.NE.AND P6, PT, R25, R10, PT ;  /* 0x0000000a1900720c */ /* 0x000fc60003fc5270 */
[----:B------:R-:W-:Y:S10]  /*3340*/  @P1 BRA `(.L_x_233) ;  /* 0x00000000000c1947 */ /* 0x000ff40003800000 */
[----:B------:R-:W1:Y:S02]  /*3350*/  LDG.E R24, desc[UR10][R6.64+0x80] ;  /* 0x0000800a06187981 */ /* 0x000e64000c1e1900 */
[----:B-1----:R-:W-:-:S05]  /*3360*/  FMUL R27, R24, R24 ;  /* 0x00000018181b7220 */ /* 0x002fca0000400000 */
[----:B------:R0:W-:Y:S02]  /*3370*/  REDG.E.ADD.F32.FTZ.RN.STRONG.GPU desc[UR10][R8.64+0x80], R27 ;  /* 0x0000801b080079a6 */ /* 0x0001e4000c12f30a */
.L_x_233:
[----:B------:R-:W-:Y:S05]  /*3380*/  BSYNC.RECONVERGENT B3 ;  /* 0x0000000000037941 */ /* 0x000fea0003800200 */
.L_x_232:
[----:B------:R-:W-:Y:S01]  /*3390*/  ISETP.NE.AND P1, PT, R28, RZ, PT ;  /* 0x000000ff1c00720c */ /* 0x000fe20003f25270 */
[----:B------:R-:W-:-:S12]  /*33a0*/  BSSY.RECONVERGENT B3, `(.L_x_234) ;  /* 0x0000005000037945 */ /* 0x000fd80003800200 */
[----:B------:R-:W-:Y:S05]  /*33b0*/  @P1 BRA `(.L_x_235) ;  /* 0x00000000000c1947 */ /* 0x000fea0003800000 */
[----:B------:R-:W0:Y:S02]  /*33c0*/  LDG.E R24, desc[UR10][R6.64+0x100] ;  /* 0x0001000a06187981 */ /* 0x000e24000c1e1900 */
[----:B01----:R-:W-:-:S05]  /*33d0*/  FMUL R27, R24, R24 ;  /* 0x00000018181b7220 */ /* 0x003fca0000400000 */
[----:B------:R2:W-:Y:S02]  /*33e0*/  REDG.E.ADD.F32.FTZ.RN.STRONG.GPU desc[UR10][R8.64+0x100], R27 ;  /* 0x0001001b080079a6 */ /* 0x0005e4000c12f30a */
.L_x_235:
[----:B------:R-:W-:Y:S05]  /*33f0*/  BSYNC.RECONVERGENT B3 ;  /* 0x0000000000037941 */ /* 0x000fea0003800200 */
.L_x_234:
[----:B------:R-:W-:Y:S04]  /*3400*/  BSSY.RECONVERGENT B3, `(.L_x_236) ;  /* 0x0000005000037945 */ /* 0x000fe80003800200 */
[----:B------:R-:W-:Y:S05]  /*3410*/  @P2 BRA `(.L_x_237) ;  /* 0x00000000000c2947 */ /* 0x000fea0003800000 */
[----:B------:R-:W0:Y:S02]  /*3420*/  LDG.E R24, desc[UR10][R6.64+0x180] ;  /* 0x0001800a06187981 */ /* 0x000e24000c1e1900 */
[----:B012---:R-:W-:-:S05]  /*3430*/  FMUL R27, R24, R24 ;  /* 0x00000018181b7220 */ /* 0x007fca0000400000 */
[----:B------:R3:W-:Y:S02]  /*3440*/  REDG.E.ADD.F32.FTZ.RN.STRONG.GPU desc[UR10][R8.64+0x180], R27 ;  /* 0x0001801b080079a6 */ /* 0x0007e4000c12f30a */
.L_x_237:
[----:B------:R-:W-:Y:S05]  /*3450*/  BSYNC.RECONVERGENT B3 ;  /* 0x0000000000037941 */ /* 0x000fea0003800200 */
.L_x_236:
[----:B------:R-:W-:Y:S04]  /*3460*/  BSSY.RECONVERGENT B3, `(.L_x_238) ;  /* 0x0000005000037945 */ /* 0x000fe80003800200 */
[----:B------:R-:W-:Y:S05]  /*3470*/  @P3 BRA `(.L_x_239) ;  /* 0x00000000000c3947 */ /* 0x000fea0003800000 */
[----:B------:R-:W0:Y:S02]  /*3480*/  LDG.E R24, desc[UR10][R6.64+0x200] ;  /* 0x0002000a06187981 */ /* 0x000e24000c1e1900 */
[----:B0123--:R-:W-:-:S05]  /*3490*/  FMUL R27, R24, R24 ;  /* 0x00000018181b7220 */ /* 0x00ffca0000400000 */
[----:B------:R4:W-:Y:S02]  /*34a0*/  REDG.E.ADD.F32.FTZ.RN.STRONG.GPU desc[UR10][R8.64+0x200], R27 ;  /* 0x0002001b080079a6 */ /* 0x0009e4000c12f30a */
.L_x_239:
[----:B------:R-:W-:Y:S05]  /*34b0*/  BSYNC.RECONVERGENT B3 ;  /* 0x0000000000037941 */ /* 0x000fea0003800200 */
.L_x_238:
[----:B------:R-:W-:Y:S04]  /*34c0*/  BSSY.RECONVERGENT B3, `(.L_x_240) ;  /* 0x0000005000037945 */ /* 0x000fe80003800200 */
[----:B------:R-:W-:Y:S05]  /*34d0*/  @P4 BRA `(.L_x_241) ;  /* 0x00000000000c4947 */ /* 0x000fea0003800000 */
[----:B------:R-:W0:Y:S02]  /*34e0*/  LDG.E R24, desc[UR10][R6.64+0x280] ;  /* 0x0002800a06187981 */ /* 0x000e24000c1e1900 */
[----:B01234-:R-:W-:-:S05]  /*34f0*/  FMUL R27, R24, R24 ;  /* 0x00000018181b7220 */ /* 0x01ffca0000400000 */
[----:B------:R0:W-:Y:S02]  /*3500*/  REDG.E.ADD.F32.FTZ.RN.STRONG.GPU desc[UR10][R8.64+0x280], R27 ;  /* 0x0002801b080079a6 */ /* 0x0001e4000c12f30a */
.L_x_241:
[----:B------:R-:W-:Y:S05]  /*3510*/  BSYNC.RECONVERGENT B3 ;  /* 0x0000000000037941 */ /* 0x000fea0003800200 */
.L_x_240:
[----:B------:R-:W-:Y:S04]  /*3520*/  BSSY.RECONVERGENT B3, `(.L_x_242) ;  /* 0x0000005000037945 */ /* 0x000fe80003800200 */
[----:B------:R-:W-:Y:S05]  /*3530*/  @P5 BRA `(.L_x_243) ;  /* 0x00000000000c5947 */ /* 0x000fea0003800000 */
[----:B------:R-:W0:Y:S02]  /*3540*/  LDG.E R24, desc[UR10][R6.64+0x300] ;  /* 0x0003000a06187981 */ /* 0x000e24000c1e1900 */
[----:B01234-:R-:W-:-:S05]  /*3550*/  FMUL R27, R24, R24 ;  /* 0x00000018181b7220 */ /* 0x01ffca0000400000 */
[----:B------:R0:W-:Y:S02]  /*3560*/  REDG.E.ADD.F32.FTZ.RN.STRONG.GPU desc[UR10][R8.64+0x300], R27 ;  /* 0x0003001b080079a6 */ /* 0x0001e4000c12f30a */
.L_x_243:
[----:B------:R-:W-:Y:S05]  /*3570*/  BSYNC.RECONVERGENT B3 ;  /* 0x0000000000037941 */ /* 0x000fea0003800200 */
.L_x_242:
[----:B------:R-:W-:Y:S04]  /*3580*/  BSSY.RECONVERGENT B3, `(.L_x_244) ;  /* 0x0000005000037945 */ /* 0x000fe80003800200 */
[----:B------:R-:W-:Y:S05]  /*3590*/  @P0 BRA `(.L_x_245) ;  /* 0x00000000000c0947 */ /* 0x000fea0003800000 */
[----:B------:R-:W0:Y:S02]  /*35a0*/  LDG.E R6, desc[UR10][R6.64+0x380] ;  /* 0x0003800a06067981 */ /* 0x000e24000c1e1900 */
[----:B01234-:R-:W-:-:S05]  /*35b0*/  FMUL R27, R6, R6 ;  /* 0x00000006061b7220 */ /* 0x01ffca0000400000 */
[----:B------:R0:W-:Y:S02]  /*35c0*/  REDG.E.ADD.F32.FTZ.RN.STRONG.GPU desc[UR10][R8.64+0x380], R27 ;  /* 0x0003801b080079a6 */ /* 0x0001e4000c12f30a */
.L_x_245:
[----:B------:R-:W-:Y:S05]  /*35d0*/  BSYNC.RECONVERGENT B3 ;  /* 0x0000000000037941 */ /* 0x000fea0003800200 */
.L_x_244:
[----:B------:R-:W-:Y:S01]  /*35e0*/  IADD3 R2, PT, PT, R2, 0x100, RZ ;  /* 0x0000010002027810 */ /* 0x000fe20007ffe0ff */
[----:B------:R-:W-:Y:S06]  /*35f0*/  @P6 BRA `(.L_x_246) ;  /* 0xfffffff800c46947 */ /* 0x000fec000383ffff */
.L_x_229:
[----:B------:R-:W-:-:S13]  /*3600*/  ISETP.NE.AND P0, PT, R14, RZ, PT ;  /* 0x000000ff0e00720c */ /* 0x000fda0003f05270 */
[----:B------:R-:W-:Y:S05]  /*3610*/  @!P0 BRA `(.L_x_228) ;  /* 0x0000000400548947 */ /* 0x000fea0003800000 */
[----:B-1----:R-:W-:-:S05]  /*3620*/  VIADD R6, R14, 0xffffffff ;  /* 0xffffffff0e067836 */ /* 0x002fca0000000000 */
[----:B------:R-:W-:-:S13]  /*3630*/  ISETP.GE.U32.AND P0, PT, R6, 0x3, PT ;  /* 0x000000030600780c */ /* 0x000fda0003f06070 */
[----:B------:R-:W-:Y:S05]  /*3640*/  @!P0 BRA `(.L_x_247) ;  /* 0x0000000000a08947 */ /* 0x000fea0003800000 */
[----:B0-234-:R-:W0:Y:S01]  /*3650*/  LDC.64 R8, c[0x0][0x3b8] ;  /* 0x0000ee00ff087b82 */ /* 0x01de220000000a00 */
[----:B------:R-:W-:Y:S01]  /*3660*/  IMAD.IADD R26, R2, 0x1, R21 ;  /* 0x00000001021a7824 */ /* 0x000fe200078e0215 */
[----:B------:R-:W-:Y:S01]  /*3670*/  IADD3 R7, P0, P3, R18, R5, R2 ;  /* 0x0000000512077210 */ /* 0x000fe20007b1e002 */
[----:B------:R-:W-:Y:S02]  /*3680*/  BSSY.RECONVERGENT B3, `(.L_x_248) ;  /* 0x0000011000037945 */ /* 0x000fe40003800200 */
[C---:B------:R-:W-:Y:S01]  /*3690*/  VIADD R6, R26.reuse, 0x20 ;  /* 0x000000201a067836 */ /* 0x040fe20000000000 */
[----:B------:R-:W-:Y:S02]  /*36a0*/  IADD3.X R17, PT, PT, R3, R0, RZ, P0, P3 ;  /* 0x0000000003117210 */ /* 0x000fe400007e64ff */
[C---:B------:R-:W-:Y:S02]  /*36b0*/  ISETP.GE.AND P0, PT, R26.reuse, R11, PT ;  /* 0x0000000b1a00720c */ /* 0x040fe40003f06270 */
[----:B------:R-:W-:-:S02]  /*36c0*/  IADD3 R24, PT, PT, R26, 0x40, RZ ;  /* 0x000000401a187810 */ /* 0x000fc40007ffe0ff */
[-C--:B------:R-:W-:Y:S02]  /*36d0*/  ISETP.GE.AND P1, PT, R6, R11.reuse, PT ;  /* 0x0000000b0600720c */ /* 0x080fe40003f26270 */
[C---:B------:R-:W-:Y:S02]  /*36e0*/  LEA R6, P4, R7.reuse, R12, 0x2 ;  /* 0x0000000c07067211 */ /* 0x040fe400078810ff */
[----:B------:R-:W-:Y:S01]  /*36f0*/  ISETP.GE.AND P2, PT, R24, R11, PT ;  /* 0x0000000b1800720c */ /* 0x000fe20003f46270 */
[----:B------:R-:W-:Y:S01]  /*3700*/  VIADD R24, R26, 0x60 ;  /* 0x000000601a187836 */ /* 0x000fe20000000000 */
[----:B------:R-:W-:Y:S01]  /*3710*/  LEA.HI.X R7, R7, R13, R17, 0x2, P4 ;  /* 0x0000000d07077211 */ /* 0x000fe200020f1411 */
[----:B------:R-:W-:-:S03]  /*3720*/  IMAD R17, R4, R11, R26 ;  /* 0x0000000b04117224 */ /* 0x000fc600078e021a */
[----:B------:R-:W-:Y:S01]  /*3730*/  ISETP.GE.AND P3, PT, R24, R11, PT ;  /* 0x0000000b1800720c */ /* 0x000fe20003f66270 */
[----:B0-----:R-:W-:Y:S01]  /*3740*/  IMAD.WIDE R8, R17, 0x4, R8 ;  /* 0x0000000411087825 */ /* 0x001fe200078e0208 */
[----:B------:R-:W-:Y:S11]  /*3750*/  @P0 BRA `(.L_x_249) ;  /* 0x00000000000c0947 */ /* 0x000ff60003800000 */
[----:B------:R-:W2:Y:S02]  /*3760*/  LDG.E R17, desc[UR10][R8.64] ;  /* 0x0000000a08117981 */ /* 0x000ea4000c1e1900 */
[----:B--2---:R-:W-:-:S05]  /*3770*/  FMUL R17, R17, R17 ;  /* 0x0000001111117220 */ /* 0x004fca0000400000 */
[----:B------:R0:W-:Y:S02]  /*3780*/  REDG.E.ADD.F32.FTZ.RN.STRONG.GPU desc[UR10][R6.64], R17 ;  /* 0x00000011060079a6 */ /* 0x0001e4000c12f30a */
.L_x_249:
[----:B------:R-:W-:Y:S05]  /*3790*/  BSYNC.RECONVERGENT B3 ;  /* 0x0000000000037941 */ /* 0x000fea0003800200 */
.L_x_248:
[----:B------:R-:W-:Y:S04]  /*37a0*/  BSSY.RECONVERGENT B3, `(.L_x_250) ;  /* 0x0000005000037945 */ /* 0x000fe80003800200 */
[----:B------:R-:W-:Y:S05]  /*37b0*/  @P1 BRA `(.L_x_251) ;  /* 0x00000000000c1947 */ /* 0x000fea0003800000 */
[----:B0-----:R-:W2:Y:S02]  /*37c0*/  LDG.E R17, desc[UR10][R8.64+0x80] ;  /* 0x0000800a08117981 */ /* 0x001ea4000c1e1900 */
[----:B--2---:R-:W-:-:S05]  /*37d0*/  FMUL R17, R17, R17 ;  /* 0x0000001111117220 */ /* 0x004fca0000400000 */
[----:B------:R1:W-:Y:S02]  /*37e0*/  REDG.E.ADD.F32.FTZ.RN.STRONG.GPU desc[UR10][R6.64+0x80], R17 ;  /* 0x00008011060079a6 */ /* 0x0003e4000c12f30a */
.L_x_251:
[----:B------:R-:W-:Y:S05]  /*37f0*/  BSYNC.RECONVERGENT B3 ;  /* 0x0000000000037941 */ /* 0x000fea0003800200 */
.L_x_250:
[----:B------:R-:W-:Y:S04]  /*3800*/  BSSY.RECONVERGENT B3, `(.L_x_252) ;  /* 0x0000005000037945 */ /* 0x000fe80003800200 */
[----:B------:R-:W-:Y:S05]  /*3810*/  @P2 BRA `(.L_x_253) ;  /* 0x00000000000c2947 */ /* 0x000fea0003800000 */
[----:B01----:R-:W2:Y:S02]  /*3820*/  LDG.E R17, desc[UR10][R8.64+0x100] ;  /* 0x0001000a08117981 */ /* 0x003ea4000c1e1900 */
[----:B--2---:R-:W-:-:S05]  /*3830*/  FMUL R17, R17, R17 ;  /* 0x0000001111117220 */ /* 0x004fca0000400000 */
[----:B------:R2:W-:Y:S02]  /*3840*/  REDG.E.ADD.F32.FTZ.RN.STRONG.GPU desc[UR10][R6.64+0x100], R17 ;  /* 0x00010011060079a6 */ /* 0x0005e4000c12f30a */
.L_x_253:
[----:B------:R-:W-:Y:S05]  /*3850*/  BSYNC.RECONVERGENT B3 ;  /* 0x0000000000037941 */ /* 0x000fea0003800200 */
.L_x_252:
[----:B------:R-:W-:Y:S04]  /*3860*/  BSSY.RECONVERGENT B3, `(.L_x_254) ;  /* 0x0000005000037945 */ /* 0x000fe80003800200 */
[----:B------:R-:W-:Y:S05]  /*3870*/  @P3 BRA `(.L_x_255) ;  /* 0x00000000000c3947 */ /* 0x000fea0003800000 */
[----:B------:R-:W0:Y:S02]  /*3880*/  LDG.E R8, desc[UR10][R8.64+0x180] ;  /* 0x0001800a08087981 */ /* 0x000e24000c1e1900 */
[----:B012---:R-:W-:-:S05]  /*3890*/  FMUL R17, R8, R8 ;  /* 0x0000000808117220 */ /* 0x007fca0000400000 */
[----:B------:R3:W-:Y:S02]  /*38a0*/  REDG.E.ADD.F32.FTZ.RN.STRONG.GPU desc[UR10][R6.64+0x180], R17 ;  /* 0x00018011060079a6 */ /* 0x0007e4000c12f30a */
.L_x_255:
[----:B------:R-:W-:Y:S05]  /*38b0*/  BSYNC.RECONVERGENT B3 ;  /* 0x0000000000037941 */ /* 0x000fea0003800200 */
.L_x_254:
[----:B------:R-:W-:-:S07]  /*38c0*/  VIADD R2, R2, 0x80 ;  /* 0x0000008002027836 */ /* 0x000fce0000000000 */
.L_x_247:
[----:B------:R-:W-:-:S13]  /*38d0*/  LOP3.LUT P0, RZ, R15, 0x3, RZ, 0xc0, !PT ;  /* 0x000000030fff7812 */ /* 0x000fda000780c0ff */
[----:B------:R-:W-:Y:S05]  /*38e0*/  @!P0 BRA `(.L_x_228) ;  /* 0x0000000000a08947 */ /* 0x000fea0003800000 */
[----:B------:R-:W-:-:S13]  /*38f0*/  LOP3.LUT P0, RZ, R16, 0x60, RZ, 0xc0, !PT ;  /* 0x0000006010ff7812 */ /* 0x000fda000780c0ff */
[----:B------:R-:W-:Y:S05]  /*3900*/  @!P0 BRA `(.L_x_256) ;  /* 0x0000000000608947 */ /* 0x000fea0003800000 */
[----:B0-234-:R-:W0:Y:S01]  /*3910*/  LDC.64 R8, c[0x0][0x3b8] ;  /* 0x0000ee00ff087b82 */ /* 0x01de220000000a00 */
[----:B-1----:R-:W-:Y:S01]  /*3920*/  IADD3 R7, P0, P1, R18, R5, R2 ;  /* 0x0000000512077210 */ /* 0x002fe2000791e002 */
[----:B------:R-:W-:Y:S01]  /*3930*/  IMAD.IADD R26, R2, 0x1, R21 ;  /* 0x00000001021a7824 */ /* 0x000fe200078e0215 */
[----:B------:R-:W-:Y:S02]  /*3940*/  BSSY.RECONVERGENT B3, `(.L_x_257) ;  /* 0x000000d000037945 */ /* 0x000fe40003800200 */
[----:B------:R-:W-:Y:S02]  /*3950*/  IADD3.X R17, PT, PT, R3, R0, RZ, P0, P1 ;  /* 0x0000000003117210 */ /* 0x000fe400007e24ff */
[C---:B------:R-:W-:Y:S02]  /*3960*/  ISETP.GE.AND P0, PT, R26.reuse, R11, PT ;  /* 0x0000000b1a00720c */ /* 0x040fe40003f06270 */
[----:B------:R-:W-:Y:S02]  /*3970*/  LEA R6, P2, R7, R12, 0x2 ;  /* 0x0000000c07067211 */ /* 0x000fe400078410ff */
[----:B------:R-:W-:-:S02]  /*3980*/  IADD3 R24, PT, PT, R26, 0x20, RZ ;  /* 0x000000201a187810 */ /* 0x000fc40007ffe0ff */
[----:B------:R-:W-:Y:S01]  /*3990*/  LEA.HI.X R7, R7, R13, R17, 0x2, P2 ;  /* 0x0000000d07077211 */ /* 0x000fe200010f1411 */
[-C--:B------:R-:W-:Y:S01]  /*39a0*/  IMAD R17, R4, R11.reuse, R26 ;  /* 0x0000000b04117224 */ /* 0x080fe200078e021a */
[----:B------:R-:W-:-:S03]  /*39b0*/  ISETP.GE.AND P1, PT, R24, R11, PT ;  /* 0x0000000b1800720c */ /* 0x000fc60003f26270 */
[----:B0-----:R-:W-:Y:S02]  /*39c0*/  IMAD.WIDE R8, R17, 0x4, R8 ;  /* 0x0000000411087825 */ /* 0x001fe400078e0208 */
[----:B------:R-:W-:Y:S08]  /*39d0*/  @P0 BRA `(.L_x_258) ;  /* 0x00000000000c0947 */ /* 0x000ff00003800000 */
[----:B------:R-:W2:Y:S02]  /*39e0*/  LDG.E R17, desc[UR10][R8.64] ;  /* 0x0000000a08117981 */ /* 0x000ea4000c1e1900 */
[----:B--2---:R-:W-:-:S05]  /*39f0*/  FMUL R17, R17, R17 ;  /* 0x0000001111117220 */ /* 0x004fca0000400000 */
[----:B------:R0:W-:Y:S02]  /*3a00*/  REDG.E.ADD.F32.FTZ.RN.STRONG.GPU desc[UR10][R6.64], R17 ;  /* 0x00000011060079a6 */ /* 0x0001e4000c12f30a */
.L_x_258:
[----:B------:R-:W-:Y:S05]  /*3a10*/  BSYNC.RECONVERGENT B3 ;  /* 0x0000000000037941 */ /* 0x000fea0003800200 */
.L_x_257:
[----:B------:R-:W-:Y:S04]  /*3a20*/  BSSY.RECONVERGENT B3, `(.L_x_259) ;  /* 0x0000005000037945 */ /* 0x000fe80003800200 */
[----:B------:R-:W-:Y:S05]  /*3a30*/  @P1 BRA `(.L_x_260) ;  /* 0x00000000000c1947 */ /* 0x000fea0003800000 */
[----:B------:R-:W0:Y:S02]  /*3a40*/  LDG.E R8, desc[UR10][R8.64+0x80] ;  /* 0x0000800a08087981 */ /* 0x000e24000c1e1900 */
[----:B0-----:R-:W-:-:S05]  /*3a50*/  FMUL R17, R8, R8 ;  /* 0x0000000808117220 */ /* 0x001fca0000400000 */
[----:B------:R1:W-:Y:S02]  /*3a60*/  REDG.E.ADD.F32.FTZ.RN.STRONG.GPU desc[UR10][R6.64+0x80], R17 ;  /* 0x00008011060079a6 */ /* 0x0003e4000c12f30a */
.L_x_260:
[----:B------:R-:W-:Y:S05]  /*3a70*/  BSYNC.RECONVERGENT B3 ;  /* 0x0000000000037941 */ /* 0x000fea0003800200 */
.L_x_259:
[----:B------:R-:W-:-:S07]  /*3a80*/  VIADD R2, R2, 0x40 ;  /* 0x0000004002027836 */ /* 0x000fce0000000000 */
.L_x_256:
[----:B0-234-:R-:W-:Y:S01]  /*3a90*/  IMAD.IADD R8, R21, 0x1, R2 ;  /* 0x0000000115087824 */ /* 0x01dfe200078e0202 */
[----:B------:R-:W-:-:S04]  /*3aa0*/  LOP3.LUT P0, RZ, R16, 0x20, RZ, 0xc0, !PT ;  /* 0x0000002010ff7812 */ /* 0x000fc8000780c0ff */
[----:B------:R-:W-:-:S13]  /*3ab0*/  ISETP.GE.OR P0, PT, R8, R11, P0 ;  /* 0x0000000b0800720c */ /* 0x000fda0000706670 */
[----:B------:R-:W-:Y:S05]  /*3ac0*/  @P0 BRA `(.L_x_228) ;  /* 0x0000000000280947 */ /* 0x000fea0003800000 */
[----:B-1----:R-:W0:Y:S01]  /*3ad0*/  LDC.64 R6, c[0x0][0x3b8] ;  /* 0x0000ee00ff067b82 */ /* 0x002e220000000a00 */
        /* <DEDUP_REMOVED lines=9> */
.L_x_228:
[----:B0--3--:R-:W-:Y:S05]  /*3b70*/  BSYNC.RECONVERGENT B1 ;  /* 0x0000000000017941 */ /* 0x009fea0003800200 */
.L_x_227:
[----:B------:R-:W-:-:S05]  /*3b80*/  VIADD R19, R19, 0x20 ;  /* 0x0000002013137836 */ /* 0x000fca0000000000 */
[----:B------:R-:W-:-:S13]  /*3b90*/  ISETP.GE.AND P0, PT, R19, R22, PT ;  /* 0x000000161300720c */ /* 0x000fda0003f06270 */
[----:B------:R-:W-:Y:S05]  /*3ba0*/  @!P0 BRA `(.L_x_261) ;  /* 0xfffffff000c88947 */ /* 0x000fea000383ffff */
[----:B------:R-:W-:Y:S05]  /*3bb0*/  BSYNC.RECONVERGENT B2 ;  /* 0x0000000000027941 */ /* 0x000fea0003800200 */
.L_x_226:
[----:B------:R-:W-:Y:S05]  /*3bc0*/  BRA `(.L_x_146) ;  /* 0x0000000400807947 */ /* 0x000fea0003800000 */
.L_x_225:
        /* <DEDUP_REMOVED lines=11> */
[----:B------:R-:W-:-:S03]  /*3c80*/  HFMA2 R8, -RZ, RZ, 0, 0 ;  /* 0x00000000ff087431 */ /* 0x000fc600000001ff */
[----:B------:R-:W-:-:S07]  /*3c90*/  LOP3.LUT R9, R0, 0x3, RZ, 0xc0, !PT ;  /* 0x0000000300097812 */ /* 0x000fce00078ec0ff */
.L_x_264:
[----:B------:R-:W-:-:S04]  /*3ca0*/  IMAD.SHL.U32 R7, R19, 0x2, RZ ;  /* 0x0000000213077824 */ /* 0x000fc800078e00ff */
[----:B--2---:R-:W-:-:S05]  /*3cb0*/  IMAD.WIDE R6, R7, 0x4, R4 ;  /* 0x0000000407067825 */ /* 0x004fca00078e0204 */
[----:B------:R-:W3:Y:S04]  /*3cc0*/  LDG.E R0, desc[UR10][R6.64] ;  /* 0x0000000a06007981 */ /* 0x000ee8000c1e1900 */
[----:B------:R-:W0:Y:S01]  /*3cd0*/  LDG.E R10, desc[UR10][R6.64+0x4] ;  /* 0x0000040a060a7981 */ /* 0x000e22000c1e1900 */
[----:B------:R-:W-:Y:S01]  /*3ce0*/  IADD3 R8, PT, PT, R8, 0x1, RZ ;  /* 0x0000000108087810 */ /* 0x000fe20007ffe0ff */
[----:B------:R-:W-:Y:S01]  /*3cf0*/  VIADD R19, R19, 0x20 ;  /* 0x0000002013137836 */ /* 0x000fe20000000000 */
[----:B---3--:R-:W-:Y:S02]  /*3d00*/  ISETP.GT.AND P1, PT, R0, UR14, PT ;  /* 0x0000000e00007c0c */ /* 0x008fe4000bf24270 */
[----:B0-----:R-:W-:Y:S02]  /*3d10*/  ISETP.GT.AND P0, PT, R10, UR13, PT ;  /* 0x0000000d0a007c0c */ /* 0x001fe4000bf04270 */
[----:B------:R-:W-:-:S02]  /*3d20*/  ISETP.LT.OR P1, PT, R0, 0x1, P1 ;  /* 0x000000010000780c */ /* 0x000fc40000f21670 */
        /* <DEDUP_REMOVED lines=11> */
.L_x_263:
[----:B0--3--:R-:W-:Y:S05]  /*3de0*/  BSYNC.RECONVERGENT B1 ;  /* 0x0000000000017941 */ /* 0x009fea0003800200 */
.L_x_262:
[----:B------:R-:W-:Y:S05]  /*3df0*/  @!P2 BRA `(.L_x_146) ;  /* 0x0000000000f4a947 */ /* 0x000fea0003800000 */
.L_x_265:
        /* <DEDUP_REMOVED lines=39> */
[----:B------:R-:W-:Y:S01]  /*4070*/  @!P0 IADD3 R7, PT, PT, R7, -0x1, RZ ;  /* 0xffffffff07078810 */ /* 0x000fe20007ffe0ff */
[----:B------:R-:W-:Y:S01]  /*4080*/  @!P3 VIADD R6, R6, 0xffffffff ;  /* 0xffffffff0606b836 */ /* 0x000fe20000000000 */
[----:B------:R-:W-:Y:S01]  /*4090*/  @!P3 MOV R16, 0x400 ;  /* 0x000004000010b802 */ /* 0x000fe20000000f00 */
[----:B------:R-:W2:Y:S01]  /*40a0*/  @!P3 S2R R17, SR_CgaCtaId ;  /* 0x000000000011b919 */ /* 0x000ea20000008800 */
[----:B------:R-:W-:Y:S01]  /*40b0*/  @!P1 MOV R24, 0x400 ;  /* 0x0000040000189802 */ /* 0x000fe20000000f00 */
[----:B------:R-:W-:Y:S01]  /*40c0*/  @!P1 VIADD R0, R0, 0xffffffff ;  /* 0xffffffff00009836 */ /* 0x000fe20000000000 */
[----:B------:R-:W3:Y:S01]  /*40d0*/  @!P1 S2R R25, SR_CgaCtaId ;  /* 0x0000000000199919 */ /* 0x000ee20000008800 */
[----:B0-----:R-:W-:Y:S02]  /*40e0*/  @!P2 LEA R5, R5, R4, 0x18 ;  /* 0x000000040505a211 */ /* 0x001fe400078ec0ff */
[----:B------:R-:W-:-:S03]  /*40f0*/  @!P0 MOV R4, 0x400 ;  /* 0x0000040000048802 */ /* 0x000fc60000000f00 */
[----:B------:R-:W-:Y:S01]  /*4100*/  @!P2 IMAD R5, R14, 0x4, R5 ;  /* 0x000000040e05a824 */ /* 0x000fe200078e0205 */
[----:B-1----:R-:W-:-:S04]  /*4110*/  @!P0 LEA R4, R15, R4, 0x18 ;  /* 0x000000040f048211 */ /* 0x002fc800078ec0ff */
[----:B------:R0:W-:Y:S01]  /*4120*/  @!P2 STS [R5+-0x4], R8 ;  /* 0xfffffc080500a388 */ /* 0x0001e20000000800 */
[----:B--2---:R-:W-:Y:S02]  /*4130*/  @!P3 LEA R16, R17, R16, 0x18 ;  /* 0x000000101110b211 */ /* 0x004fe400078ec0ff */
[----:B------:R-:W-:Y:S02]  /*4140*/  @!P0 LEA R4, R11, R4, 0x2 ;  /* 0x000000040b048211 */ /* 0x000fe400078e10ff */
[----:B---3--:R-:W-:Y:S01]  /*4150*/  @!P1 LEA R25, R25, R24, 0x18 ;  /* 0x0000001819199211 */ /* 0x008fe200078ec0ff */
[----:B------:R-:W-:Y:S02]  /*4160*/  @!P3 IMAD R9, R9, 0x4, R16 ;  /* 0x000000040909b824 */ /* 0x000fe400078e0210 */
[----:B------:R0:W-:Y:S01]  /*4170*/  @!P0 STS [R4+-0x4], R7 ;  /* 0xfffffc0704008388 */ /* 0x0001e20000000800 */
[----:B------:R-:W-:Y:S01]  /*4180*/  ISETP.GE.AND P0, PT, R19, R22, PT ;  /* 0x000000161300720c */ /* 0x000fe20003f06270 */
[----:B------:R-:W-:-:S02]  /*4190*/  @!P1 IMAD R11, R10, 0x4, R25 ;  /* 0x000000040a0b9824 */ /* 0x000fc400078e0219 */
[----:B------:R0:W-:Y:S04]  /*41a0*/  @!P3 STS [R9+-0x4], R6 ;  /* 0xfffffc060900b388 */ /* 0x0001e80000000800 */
[----:B------:R0:W-:Y:S06]  /*41b0*/  @!P1 STS [R11+-0x4], R0 ;  /* 0xfffffc000b009388 */ /* 0x0001ec0000000800 */
[----:B------:R-:W-:Y:S05]  /*41c0*/  @!P0 BRA `(.L_x_265) ;  /* 0xfffffffc000c8947 */ /* 0x000fea000383ffff */
.L_x_146:
[----:B0--3--:R-:W-:Y:S05]  /*41d0*/  BSYNC.RECONVERGENT B0 ;  /* 0x0000000000007941 */ /* 0x009fea0003800200 */
.L_x_145:
        /* <DEDUP_REMOVED lines=11> */
[----:B------:R-:W-:-:S08]  /*4290*/  MOV R0, RZ ;  /* 0x000000ff00007202 */ /* 0x000fd00000000f00 */
[----:B------:R-:W-:Y:S05]  /*42a0*/  BRA.U !UP0, `(.L_x_268) ;  /* 0x0000000908147547 */ /* 0x000fea000b800000 */
[----:B------:R-:W-:Y:S01]  /*42b0*/  UIADD3 UR4, UPT, UPT, UR12, -0x1, URZ ;  /* 0xffffffff0c047890 */ /* 0x000fe2000fffe0ff */
[----:B-12---:R-:W-:Y:S01]  /*42c0*/  IMAD.MOV.U32 R2, RZ, RZ, RZ ;  /* 0x000000ffff027224 */ /* 0x006fe200078e00ff */
[----:B------:R-:W-:Y:S01]  /*42d0*/  ULOP3.LUT UR8, UR12, 0x7, URZ, 0xc0, !UPT ;  /* 0x000000070c087892 */ /* 0x000fe2000f8ec0ff */
[----:B------:R-:W-:Y:S01]  /*42e0*/  IMAD.MOV.U32 R0, RZ, RZ, RZ ;  /* 0x000000ffff007224 */ /* 0x000fe200078e00ff */
[----:B------:R-:W-:Y:S02]  /*42f0*/  UISETP.GE.U32.AND UP0, UPT, UR4, 0x7, UPT ;  /* 0x000000070400788c */ /* 0x000fe4000bf06070 */
[----:B------:R-:W-:-:S07]  /*4300*/  UISETP.NE.AND UP1, UPT, UR8, URZ, UPT ;  /* 0x000000ff0800728c */ /* 0x000fce000bf25270 */
[----:B------:R-:W-:Y:S05]  /*4310*/  BRA.U !UP0, `(.L_x_269) ;  /* 0x0000000108fc7547 */ /* 0x000fea000b800000 */
[----:B------:R-:W-:Y:S01]  /*4320*/  ULOP3.LUT UR4, UR12, 0x7ffffff8, URZ, 0xc0, !UPT ;  /* 0x7ffffff80c047892 */ /* 0x000fe2000f8ec0ff */
[----:B------:R-:W-:Y:S02]  /*4330*/  HFMA2 R0, -RZ, RZ, 0, 0 ;  /* 0x00000000ff007431 */ /* 0x000fe400000001ff */
[----:B------:R-:W-:-:S03]  /*4340*/  IMAD.MOV.U32 R3, RZ, RZ, RZ ;  /* 0x000000ffff037224 */ /* 0x000fc600078e00ff */
[----:B------:R-:W-:-:S07]  /*4350*/  IMAD.U32 R2, RZ, RZ, UR4 ;  /* 0x00000004ff027e24 */ /* 0x000fce000f8e00ff */
.L_x_270:
[----:B------:R-:W-:-:S05]  /*4360*/  LEA R4, R3, UR5, 0x2 ;  /* 0x0000000503047c11 */ /* 0x000fca000f8e10ff */
[----:B------:R-:W0:Y:S02]  /*4370*/  LDS R5, [R4] ;  /* 0x0000000004057984 */ /* 0x000e240000000800 */
[----:B0-----:R-:W-:-:S13]  /*4380*/  ISETP.GE.AND P0, PT, R5, RZ, PT ;  /* 0x000000ff0500720c */ /* 0x001fda0003f06270 */
[----:B----4-:R-:W-:-:S05]  /*4390*/  @P0 LEA R6, R0, UR6, 0x2 ;  /* 0x0000000600060c11 */ /* 0x010fca000f8e10ff */
        /* <DEDUP_REMOVED lines=24> */
[----:B------:R-:W-:-:S05]  /*4520*/  @P1 VIADD R7, R0, 0x1 ;  /* 0x0000000100071836 */ /* 0x000fca0000000000 */
[----:B------:R-:W-:-:S07]  /*4530*/  @P1 MOV R0, R7 ;  /* 0x0000000700001202 */ /* 0x000fce0000000f00 */
        /* <DEDUP_REMOVED lines=21> */
[C---:B------:R-:W-:Y:S01]  /*4690*/  @P1 VIADD R5, R3.reuse, 0x7 ;  /* 0x0000000703051836 */ /* 0x040fe20000000000 */
[C---:B------:R-:W-:Y:S01]  /*46a0*/  @P1 LEA R8, R0.reuse, UR6, 0x2 ;  /* 0x0000000600081c11 */ /* 0x040fe2000f8e10ff */
[----:B------:R-:W-:Y:S01]  /*46b0*/  VIADD R3, R3, 0x8 ;  /* 0x0000000803037836 */ /* 0x000fe20000000000 */
[----:B------:R-:W-:-:S03]  /*46c0*/  @P1 IADD3 R7, PT, PT, R0, 0x1, RZ ;  /* 0x0000000100071810 */ /* 0x000fc60007ffe0ff */
[----:B------:R0:W-:Y:S01]  /*46d0*/  @P1 STS [R8], R5 ;  /* 0x0000000508001388 */ /* 0x0001e20000000800 */
[----:B------:R-:W-:Y:S01]  /*46e0*/  ISETP.NE.AND P0, PT, R3, R2, PT ;  /* 0x000000020300720c */ /* 0x000fe20003f05270 */
[----:B------:R-:W-:-:S12]  /*46f0*/  @P1 IMAD.MOV.U32 R0, RZ, RZ, R7 ;  /* 0x000000ffff001224 */ /* 0x000fd800078e0007 */
[----:B0-----:R-:W-:Y:S05]  /*4700*/  @P0 BRA `(.L_x_270) ;  /* 0xfffffffc00140947 */ /* 0x001fea000383ffff */
.L_x_269:
[----:B------:R-:W-:Y:S05]  /*4710*/  BRA.U !UP1, `(.L_x_268) ;  /* 0x0000000109f87547 */ /* 0x000fea000b800000 */
[----:B------:R-:W0:Y:S01]  /*4720*/  LDCU UR4, c[0x0][0x388] ;  /* 0x00007100ff0477ac */ /* 0x000e220008000800 */
[----:B------:R-:W-:Y:S02]  /*4730*/  UISETP.GE.U32.AND UP0, UPT, UR8, 0x4, UPT ;  /* 0x000000040800788c */ /* 0x000fe4000bf06070 */
[----:B0-----:R-:W-:-:S04]  /*4740*/  ULOP3.LUT UR9, UR4, 0x3, URZ, 0xc0, !UPT ;  /* 0x0000000304097892 */ /* 0x001fc8000f8ec0ff */
[----:B------:R-:W-:-:S03]  /*4750*/  UISETP.NE.AND UP1, UPT, UR9, URZ, UPT ;  /* 0x000000ff0900728c */ /* 0x000fc6000bf25270 */
[----:B------:R-:W-:Y:S08]  /*4760*/  BRA.U !UP0, `(.L_x_271) ;  /* 0x0000000108747547 */ /* 0x000ff0000b800000 */
[----:B----4-:R-:W-:-:S05]  /*4770*/  LEA R6, R2, UR5, 0x2 ;  /* 0x0000000502067c11 */ /* 0x010fca000f8e10ff */
        /* <DEDUP_REMOVED lines=23> */
[C---:B------:R-:W-:Y:S01]  /*48f0*/  @P1 LEA R8, R0.reuse, UR6, 0x2 ;  /* 0x0000000600081c11 */ /* 0x040fe2000f8e10ff */
[----:B------:R-:W-:Y:S02]  /*4900*/  @P1 VIADD R5, R0, 0x1 ;  /* 0x0000000100051836 */ /* 0x000fe40000000000 */
[----:B------:R-:W-:Y:S02]  /*4910*/  VIADD R2, R2, 0x4 ;  /* 0x0000000402027836 */ /* 0x000fe40000000000 */
[----:B------:R0:W-:Y:S01]  /*4920*/  @P1 STS [R8], R3 ;  /* 0x0000000308001388 */ /* 0x0001e20000000800 */
[----:B------:R-:W-:-:S07]  /*4930*/  @P1 MOV R0, R5 ;  /* 0x0000000500001202 */ /* 0x000fce0000000f00 */
.L_x_271:
[----:B------:R-:W-:Y:S05]  /*4940*/  BRA.U !UP1, `(.L_x_268) ;  /* 0x00000001096c7547 */ /* 0x000fea000b800000 */
[----:B------:R-:W-:Y:S02]  /*4950*/  UISETP.NE.AND UP0, UPT, UR9, 0x1, UPT ;  /* 0x000000010900788c */ /* 0x000fe4000bf05270 */
[----:B------:R-:W-:-:S04]  /*4960*/  ULOP3.LUT UR4, UR4, 0x1, URZ, 0xc0, !UPT ;  /* 0x0000000104047892 */ /* 0x000fc8000f8ec0ff */
[----:B------:R-:W-:-:S03]  /*4970*/  UISETP.NE.U32.AND UP1, UPT, UR4, 0x1, UPT ;  /* 0x000000010400788c */ /* 0x000fc6000bf25070 */
[----:B------:R-:W-:Y:S08]  /*4980*/  BRA.U !UP0, `(.L_x_272) ;  /* 0x00000001083c7547 */ /* 0x000ff0000b800000 */
[----:B------:R-:W-:-:S05]  /*4990*/  LEA R4, R2, UR5, 0x2 ;  /* 0x0000000502047c11 */ /* 0x000fca000f8e10ff */
        /* <DEDUP_REMOVED lines=8> */
[----:B------:R-:W-:Y:S01]  /*4a20*/  @P1 IADD3 R3, PT, PT, R2, 0x1, RZ ;  /* 0x0000000102031810 */ /* 0x000fe20007ffe0ff */
[C---:B----4-:R-:W-:Y:S01]  /*4a30*/  @P1 VIADD R6, R0.reuse, 0x1 ;  /* 0x0000000100061836 */ /* 0x050fe20000000000 */
[----:B------:R-:W-:Y:S01]  /*4a40*/  @P1 LEA R8, R0, UR6, 0x2 ;  /* 0x0000000600081c11 */ /* 0x000fe2000f8e10ff */
[----:B------:R-:W-:Y:S02]  /*4a50*/  VIADD R2, R2, 0x2 ;  /* 0x0000000202027836 */ /* 0x000fe40000000000 */
[----:B------:R-:W-:Y:S02]  /*4a60*/  @P1 IMAD.MOV.U32 R0, RZ, RZ, R6 ;  /* 0x000000ffff001224 */ /* 0x000fe400078e0006 */
[----:B------:R1:W-:Y:S05]  /*4a70*/  @P1 STS [R8], R3 ;  /* 0x0000000308001388 */ /* 0x0003ea0000000800 */
.L_x_272:
[----:B------:R-:W-:Y:S05]  /*4a80*/  BRA.U UP1, `(.L_x_268) ;  /* 0x00000001011c7547 */ /* 0x000fea000b800000 */
[----:B01----:R-:W-:-:S06]  /*4a90*/  LEA R3, R2, UR5, 0x2 ;  /* 0x0000000502037c11 */ /* 0x003fcc000f8e10ff */
[----:B------:R-:W0:Y:S02]  /*4aa0*/  LDS R3, [R3] ;  /* 0x0000000003037984 */ /* 0x000e240000000800 */
[----:B0-----:R-:W-:-:S13]  /*4ab0*/  ISETP.GE.AND P0, PT, R3, RZ, PT ;  /* 0x000000ff0300720c */ /* 0x001fda0003f06270 */
[C---:B------:R-:W-:Y:S02]  /*4ac0*/  @P0 LEA R5, R0.reuse, UR6, 0x2 ;  /* 0x0000000600050c11 */ /* 0x040fe4000f8e10ff */
[----:B------:R-:W-:-:S03]  /*4ad0*/  @P0 IADD3 R4, PT, PT, R0, 0x1, RZ ;  /* 0x0000000100040810 */ /* 0x000fc60007ffe0ff */
[----:B------:R3:W-:Y:S02]  /*4ae0*/  @P0 STS [R5], R2 ;  /* 0x0000000205000388 */ /* 0x0007e40000000800 */
[----:B------:R-:W-:-:S07]  /*4af0*/  @P0 IMAD.MOV.U32 R0, RZ, RZ, R4 ;  /* 0x000000ffff000224 */ /* 0x000fce00078e0004 */
.L_x_268:
[----:B------:R0:W-:Y:S02]  /*4b00*/  STS [UR7], R0 ;  /* 0x00000000ff007988 */ /* 0x0001e40008000807 */
.L_x_267:
[----:B------:R-:W-:Y:S05]  /*4b10*/  BSYNC.RECONVERGENT B0 ;  /* 0x0000000000007941 */ /* 0x000fea0003800200 */
.L_x_266:
[----:B------:R-:W-:Y:S06]  /*4b20*/  BAR.SYNC.DEFER_BLOCKING 0x0 ;  /* 0x0000000000007b1d */ /* 0x000fec0000010000 */
[----:B012---:R-:W0:Y:S02]  /*4b30*/  LDS R3, [UR7] ;  /* 0x00000007ff037984 */ /* 0x007e240008000800 */
[----:B0-----:R-:W-:-:S13]  /*4b40*/  ISETP.GE.AND P0, PT, R20, R3, PT ;  /* 0x000000031400720c */ /* 0x001fda0003f06270 */
[----:B------:R-:W-:Y:S05]  /*4b50*/  @P0 EXIT ;  /* 0x000000000000094d */ /* 0x000fea0003800000 */
        /* <DEDUP_REMOVED lines=9> */
[----:B------:R-:W-:Y:S02]  /*4bf0*/  ULOP3.LUT UR7, UR5, 0x3, URZ, 0xc0, !UPT ;  /* 0x0000000305077892 */ /* 0x000fe4000f8ec0ff */
[----:B------:R-:W-:-:S12]  /*4c00*/  ULOP3.LUT UR4, UR5, 0xffffffc, URZ, 0xc0, !UPT ;  /* 0x0ffffffc05047892 */ /* 0x000fd8000f8ec0ff */
.L_x_325:
[----:B0-----:R-:W0:Y:S01]  /*4c10*/  S2UR UR6, SR_CgaCtaId ;  /* 0x00000000000679c3 */ /* 0x001e220000008800 */
[----:B------:R-:W-:Y:S01]  /*4c20*/  UMOV UR5, 0x400 ;  /* 0x0000040000057882 */ /* 0x000fe20000000000 */
[----:B------:R-:W-:Y:S04]  /*4c30*/  STL.128 [R1], RZ ;  /* 0x000000ff01007387 */ /* 0x000fe80000100c00 */
[----:B------:R-:W-:Y:S02]  /*4c40*/  STL.128 [R1+0x10], RZ ;  /* 0x000010ff01007387 */ /* 0x000fe40000100c00 */
[----:B---3--:R-:W1:Y:S02]  /*4c50*/  LDC R5, c[0x0][0x388] ;  /* 0x0000e200ff057b82 */ /* 0x008e640000000800 */
[----:B------:R-:W-:Y:S01]  /*4c60*/  STL.128 [R1+0x20], RZ ;  /* 0x000020ff01007387 */ /* 0x000fe20000100c00 */
[----:B0-----:R-:W-:-:S06]  /*4c70*/  ULEA UR5, UR6, UR5, 0x18 ;  /* 0x0000000506057291 */ /* 0x001fcc000f8ec0ff */
[----:B-1----:R-:W-:Y:S01]  /*4c80*/  LEA R5, R5, UR5, 0x2 ;  /* 0x0000000505057c11 */ /* 0x002fe2000f8e10ff */
[----:B------:R-:W-:Y:S02]  /*4c90*/  UMOV UR5, 0x400 ;  /* 0x0000040000057882 */ /* 0x000fe40000000000 */
[----:B------:R-:W-:Y:S02]  /*4ca0*/  ULEA UR5, UR6, UR5, 0x18 ;  /* 0x0000000506057291 */ /* 0x000fe4000f8ec0ff */
[----:B----4-:R-:W-:-:S06]  /*4cb0*/  IMAD R7, R20, 0x4, R5 ;  /* 0x0000000414077824 */ /* 0x010fcc00078e0205 */
[----:B------:R-:W0:Y:S02]  /*4cc0*/  LDS R7, [R7] ;  /* 0x0000000007077984 */ /* 0x000e240000000800 */
[----:B0-----:R-:W-:Y:S01]  /*4cd0*/  LEA R2, R7, UR5, 0x2 ;  /* 0x0000000507027c11 */ /* 0x001fe2000f8e10ff */
[----:B------:R-:W0:Y:S05]  /*4ce0*/  LDCU UR5, c[0x0][0x380] ;  /* 0x00007000ff0577ac */ /* 0x000e2a0008000800 */
[----:B------:R-:W1:Y:S01]  /*4cf0*/  LDS R2, [R2] ;  /* 0x0000000002027984 */ /* 0x000e620000000800 */
[----:B0-----:R-:W-:-:S05]  /*4d00*/  IMAD.U32 R0, RZ, RZ, UR5 ;  /* 0x00000005ff007e24 */ /* 0x001fca000f8e00ff */
[----:B------:R-:W-:-:S13]  /*4d10*/  ISETP.GE.AND P0, PT, R0, 0x1, PT ;  /* 0x000000010000780c */ /* 0x000fda0003f06270 */
[----:B------:R-:W-:Y:S05]  /*4d20*/  @!P0 BRA `(.L_x_273) ;  /* 0x0000000800e48947 */ /* 0x000fea0003800000 */
[----:B------:R-:W0:Y:S01]  /*4d30*/  LDCU UR5, c[0x0][0x388] ;  /* 0x00007100ff0577ac */ /* 0x000e220008000800 */
[----:B------:R-:W-:Y:S01]  /*4d40*/  ISETP.GE.AND P0, PT, R0, 0xe1, PT ;  /* 0x000000e10000780c */ /* 0x000fe20003f06270 */
[----:B------:R-:W-:Y:S02]  /*4d50*/  HFMA2 R4, -RZ, RZ, 0, 0 ;  /* 0x00000000ff047431 */ /* 0x000fe400000001ff */
[----:B0-----:R-:W-:-:S10]  /*4d60*/  VIADD R17, R7, UR5 ;  /* 0x0000000507117c36 */ /* 0x001fd40008000000 */
[----:B------:R-:W-:Y:S05]  /*4d70*/  @!P0 BRA `(.L_x_274) ;  /* 0x0000000400408947 */ /* 0x000fea0003800000 */
[----:B------:R-:W0:Y:S01]  /*4d80*/  LDCU UR5, c[0x0][0x380] ;  /* 0x00007000ff0577ac */ /* 0x000e220008000800 */
[----:B------:R-:W2:Y:S01]  /*4d90*/  LDC R4, c[0x0][0x380] ;  /* 0x0000e000ff047b82 */ /* 0x000ea20000000800 */
        /* <DEDUP_REMOVED lines=15> */
[----:B--2---:R-:W-:-:S07]  /*4e90*/  MOV R14, UR6 ;  /* 0x00000006000e7c02 */ /* 0x004fce0008000f00 */
.L_x_276:
[----:B------:R-:W-:Y:S02]  /*4ea0*/  IMAD.MOV.U32 R0, RZ, RZ, R4 ;  /* 0x000000ffff007224 */ /* 0x000fe400078e0004 */
[----:B------:R-:W-:Y:S02]  /*4eb0*/  VIADD R11, R15, 0x20 ;  /* 0x000000200f0b7836 */ /* 0x000fe40000000000 */
[--C-:B------:R-:W-:Y:S01]  /*4ec0*/  IMAD.WIDE R8, R19, 0x4, R12.reuse ;  /* 0x0000000413087825 */ /* 0x100fe200078e020c */
[-C--:B------:R-:W-:Y:S02]  /*4ed0*/  ISETP.GE.AND P1, PT, R15, R0.reuse, PT ;  /* 0x000000000f00720c */ /* 0x080fe40003f26270 */
[----:B------:R-:W-:Y:S01]  /*4ee0*/  ISETP.GE.AND P2, PT, R11, R0, PT ;  /* 0x000000000b00720c */ /* 0x000fe20003f46270 */
[----:B------:R-:W-:-:S10]  /*4ef0*/  IMAD.WIDE R10, R17, 0x4, R12 ;  /* 0x00000004110a7825 */ /* 0x000fd400078e020c */
[----:B0-----:R-:W2:Y:S04]  /*4f00*/  @!P1 LDG.E R25, desc[UR10][R8.64] ;  /* 0x0000000a08199981 */ /* 0x001ea8000c1e1900 */
[----:B------:R-:W3:Y:S01]  /*4f10*/  @!P1 LDG.E R29, desc[UR10][R10.64] ;  /* 0x0000000a0a1d9981 */ /* 0x000ee2000c1e1900 */
[----:B------:R-:W-:Y:S02]  /*4f20*/  VIADD R16, R6, 0xffffff80 ;  /* 0xffffff8006107836 */ /* 0x000fe40000000000 */
[----:B------:R-:W-:Y:S01]  /*4f30*/  VIADD R27, R15, 0x40 ;  /* 0x000000400f1b7836 */ /* 0x000fe20000000000 */
[----:B------:R-:W4:Y:S02]  /*4f40*/  @!P2 LDG.E R22, desc[UR10][R8.64+0x80] ;  /* 0x0000800a0816a981 */ /* 0x000f24000c1e1900 */
[----:B------:R-:W-:-:S02]  /*4f50*/  SHF.R.U32.HI R16, RZ, 0x5, R16 ;  /* 0x00000005ff107819 */ /* 0x000fc40000011610 */
[-C--:B------:R-:W-:Y:S01]  /*4f60*/  ISETP.GE.AND P0, PT, R27, R0.reuse, PT ;  /* 0x000000001b00720c */ /* 0x080fe20003f06270 */
[----:B------:R-:W-:Y:S01]  /*4f70*/  VIADD R27, R15, 0x60 ;  /* 0x000000600f1b7836 */ /* 0x000fe20000000000 */
[----:B------:R-:W-:Y:S01]  /*4f80*/  LEA R16, R16, R1, 0x2 ;  /* 0x0000000110107211 */ /* 0x000fe200078e10ff */
[----:B------:R-:W5:Y:S10]  /*4f90*/  @!P2 LDG.E R24, desc[UR10][R10.64+0x80] ;  /* 0x0000800a0a18a981 */ /* 0x000f74000c1e1900 */
[----:B------:R-:W5:Y:S04]  /*4fa0*/  @!P0 LDG.E R26, desc[UR10][R8.64+0x100] ;  /* 0x0001000a081a8981 */ /* 0x000f68000c1e1900 */
[----:B--2---:R-:W-:Y:S04]  /*4fb0*/  @!P1 STL [R16], R25 ;  /* 0x0000001910009387 */ /* 0x004fe80000100800 */
[----:B---3--:R0:W-:Y:S01]  /*4fc0*/  @!P1 STL [R16+0x18], R29 ;  /* 0x0000181d10009387 */ /* 0x0081e20000100800 */
[----:B------:R-:W-:Y:S01]  /*4fd0*/  ISETP.GE.AND P1, PT, R27, R0, PT ;  /* 0x000000001b00720c */ /* 0x000fe20003f26270 */
[----:B------:R-:W-:-:S02]  /*4fe0*/  VIADD R27, R15, 0x80 ;  /* 0x000000800f1b7836 */ /* 0x000fc40000000000 */
[----:B----4-:R2:W-:Y:S03]  /*4ff0*/  @!P2 STL [R16+0x4], R22 ;  /* 0x000004161000a387 */ /* 0x0105e60000100800 */
[-C--:B------:R-:W-:Y:S02]  /*5000*/  ISETP.GE.AND P3, PT, R27, R0.reuse, PT ;  /* 0x000000001b00720c */ /* 0x080fe40003f66270 */
[----:B0-----:R-:W-:Y:S01]  /*5010*/  IADD3 R29, PT, PT, R15, 0xa0, RZ ;  /* 0x000000a00f1d7810 */ /* 0x001fe20007ffe0ff */
[----:B-----5:R0:W-:Y:S04]  /*5020*/  @!P2 STL [R16+0x1c], R24 ;  /* 0x00001c181000a387 */ /* 0x0201e80000100800 */
[----:B------:R-:W3:Y:S04]  /*5030*/  @!P1 LDG.E R27, desc[UR10][R8.64+0x180] ;  /* 0x0001800a081b9981 */ /* 0x000ee8000c1e1900 */
[----:B--2---:R-:W2:Y:S04]  /*5040*/  @!P1 LDG.E R22, desc[UR10][R10.64+0x180] ;  /* 0x0001800a0a169981 */ /* 0x004ea8000c1e1900 */
[----:B------:R-:W4:Y:S01]  /*5050*/  @!P3 LDG.E R25, desc[UR10][R8.64+0x200] ;  /* 0x0002000a0819b981 */ /* 0x000f22000c1e1900 */
[----:B------:R-:W-:Y:S01]  /*5060*/  ISETP.GE.AND P2, PT, R29, R0, PT ;  /* 0x000000001d00720c */ /* 0x000fe20003f46270 */
[----:B------:R-:W-:-:S02]  /*5070*/  VIADD R29, R15, 0xc0 ;  /* 0x000000c00f1d7836 */ /* 0x000fc40000000000 */
[----:B------:R5:W-:Y:S03]  /*5080*/  @!P0 STL [R16+0x8], R26 ;  /* 0x0000081a10008387 */ /* 0x000be60000100800 */
[-C--:B------:R-:W-:Y:S01]  /*5090*/  ISETP.GE.AND P4, PT, R29, R0.reuse, PT ;  /* 0x000000001d00720c */ /* 0x080fe20003f86270 */
[----:B------:R-:W-:Y:S01]  /*50a0*/  VIADD R29, R15, 0xe0 ;  /* 0x000000e00f1d7836 */ /* 0x000fe20000000000 */
[----:B0-----:R-:W2:Y:S04]  /*50b0*/  @!P3 LDG.E R24, desc[UR10][R10.64+0x200] ;  /* 0x0002000a0a18b981 */ /* 0x001ea8000c1e1900 */
[----:B------:R-:W-:Y:S01]  /*50c0*/  ISETP.GE.AND P5, PT, R29, R0, PT ;  /* 0x000000001d00720c */ /* 0x000fe20003fa6270 */
[----:B------:R-:W2:Y:S06]  /*50d0*/  @!P2 LDG.E R28, desc[UR10][R8.64+0x280] ;  /* 0x0002800a081ca981 */ /* 0x000eac000c1e1900 */
[----:B-----5:R-:W5:Y:S06]  /*50e0*/  @!P4 LDG.E R26, desc[UR10][R10.64+0x300] ;  /* 0x0003000a0a1ac981 */ /* 0x020f6c000c1e1900 */
[----:B------:R-:W2:Y:S04]  /*50f0*/  @!P5 LDG.E R29, desc[UR10][R8.64+0x380] ;  /* 0x0003800a081dd981 */ /* 0x000ea8000c1e1900 */
[----:B----4-:R0:W-:Y:S04]  /*5100*/  @!P3 STL [R16+0x10], R25 ;  /* 0x000010191000b387 */ /* 0x0101e80000100800 */
[----:B0-----:R-:W4:Y:S04]  /*5110*/  @!P4 LDG.E R25, desc[UR10][R8.64+0x300] ;  /* 0x0003000a0819c981 */ /* 0x001f28000c1e1900 */
[----:B---3--:R0:W-:Y:S04]  /*5120*/  @!P1 STL [R16+0xc], R27 ;  /* 0x00000c1b10009387 */ /* 0x0081e80000100800 */
[----:B0-----:R-:W3:Y:S04]  /*5130*/  @!P2 LDG.E R27, desc[UR10][R10.64+0x280] ;  /* 0x0002800a0a1ba981 */ /* 0x001ee8000c1e1900 */
[----:B--2---:R0:W-:Y:S04]  /*5140*/  @!P5 STL [R16+0x1c], R29 ;  /* 0x00001c1d1000d387 */ /* 0x0041e80000100800 */
[----:B0-----:R-:W2:Y:S04]  /*5150*/  @!P0 LDG.E R29, desc[UR10][R10.64+0x100] ;  /* 0x0001000a0a1d8981 */ /* 0x001ea8000c1e1900 */
[----:B----4-:R0:W-:Y:S04]  /*5160*/  @!P4 STL [R16+0x18], R25 ;  /* 0x000018191000c387 */ /* 0x0101e80000100800 */
[----:B0-----:R-:W4:Y:S01]  /*5170*/  @!P5 LDG.E R25, desc[UR10][R10.64+0x380] ;  /* 0x0003800a0a19d981 */ /* 0x001f22000c1e1900 */
[----:B------:R-:W-:-:S03]  /*5180*/  VIADD R14, R14, 0x8 ;  /* 0x000000080e0e7836 */ /* 0x000fc60000000000 */
[----:B------:R0:W-:Y:S04]  /*5190*/  @!P2 STL [R16+0x14], R28 ;  /* 0x0000141c1000a387 */ /* 0x0001e80000100800 */
[----:B------:R0:W-:Y:S04]  /*51a0*/  @!P1 STL [R16+0x24], R22 ;  /* 0x0000241610009387 */ /* 0x0001e80000100800 */
[----:B------:R0:W-:Y:S04]  /*51b0*/  @!P3 STL [R16+0x28], R24 ;  /* 0x000028181000b387 */ /* 0x0001e80000100800 */
[----:B---3--:R0:W-:Y:S04]  /*51c0*/  @!P2 STL [R16+0x2c], R27 ;  /* 0x00002c1b1000a387 */ /* 0x0081e80000100800 */
[----:B-----5:R0:W-:Y:S04]  /*51d0*/  @!P4 STL [R16+0x30], R26 ;  /* 0x0000301a1000c387 */ /* 0x0201e80000100800 */
[----:B--2---:R0:W-:Y:S01]  /*51e0*/  @!P0 STL [R16+0x20], R29 ;  /* 0x0000201d10008387 */ /* 0x0041e20000100800 */
[----:B------:R-:W-:Y:S01]  /*51f0*/  ISETP.NE.AND P0, PT, R14, RZ, PT ;  /* 0x000000ff0e00720c */ /* 0x000fe20003f05270 */
[----:B------:R-:W-:Y:S01]  /*5200*/  VIADD R19, R19, 0x100 ;  /* 0x0000010013137836 */ /* 0x000fe20000000000 */
[----:B------:R-:W-:Y:S01]  /*5210*/  IADD3 R6, PT, PT, R6, 0x100, RZ ;  /* 0x0000010006067810 */ /* 0x000fe20007ffe0ff */
[----:B------:R-:W-:-:S02]  /*5220*/  VIADD R17, R17, 0x100 ;  /* 0x0000010011117836 */ /* 0x000fc40000000000 */
[----:B------:R-:W-:Y:S01]  /*5230*/  VIADD R15, R15, 0x100 ;  /* 0x000001000f0f7836 */ /* 0x000fe20000000000 */
[----:B----4-:R0:W-:Y:S07]  /*5240*/  @!P5 STL [R16+0x34], R25 ;  /* 0x000034191000d387 */ /* 0x0101ee0000100800 */
[----:B------:R-:W-:Y:S05]  /*5250*/  @P0 BRA `(.L_x_276) ;  /* 0xfffffffc00100947 */ /* 0x000fea000383ffff */
[----:B------:R-:W-:Y:S05]  /*5260*/  BSYNC.RECONVERGENT B0 ;  /* 0x0000000000007941 */ /* 0x000fea0003800200 */
.L_x_275:
[----:B------:R-:W-:-:S07]  /*5270*/  IADD3 R4, PT, PT, R6, -0x80, RZ ;  /* 0xffffff8006047810 */ /* 0x000fce0007ffe0ff */
.L_x_274:
[----:B------:R-:W2:Y:S01]  /*5280*/  LDCU UR5, c[0x0][0x380] ;  /* 0x00007000ff0577ac */ /* 0x000ea20008000800 */
[----:B------:R-:W-:Y:S01]  /*5290*/  BSSY.RECONVERGENT B0, `(.L_x_273) ;  /* 0x0000062000007945 */ /* 0x000fe20003800200 */
[----:B--2---:R-:W-:-:S04]  /*52a0*/  UIADD3 UR5, UPT, UPT, UR5, 0x1f, URZ ;  /* 0x0000001f05057890 */ /* 0x004fc8000fffe0ff */
        /* <DEDUP_REMOVED lines=10> */
[----:B------:R-:W2:Y:S01]  /*5350*/  LDCU UR8, c[0x0][0x388] ;  /* 0x00007100ff0877ac */ /* 0x000ea20008000800 */
[----:B------:R-:W-:Y:S02]  /*5360*/  UIADD3 UR5, UPT, UPT, UR5, -0x1, URZ ;  /* 0xffffffff05057890 */ /* 0x000fe4000fffe0ff */
[----:B------:R-:W-:Y:S02]  /*5370*/  UISETP.NE.AND UP1, UPT, UR7, URZ, UPT ;  /* 0x000000ff0700728c */ /* 0x000fe4000bf25270 */
[----:B------:R-:W-:Y:S01]  /*5380*/  UISETP.GE.U32.AND UP0, UPT, UR5, 0x3, UPT ;  /* 0x000000030500788c */ /* 0x000fe2000bf06070 */
[----:B--2---:R-:W-:-:S08]  /*5390*/  VIADD R15, R7, UR8 ;  /* 0x00000008070f7c36 */ /* 0x004fd00008000000 */
[----:B------:R-:W-:Y:S05]  /*53a0*/  BRA.U !UP0, `(.L_x_278) ;  /* 0x0000000108a07547 */ /* 0x000fea000b800000 */
[----:B0-----:R-:W-:-:S04]  /*53b0*/  IMAD.IADD R27, R4, 0x1, R21 ;  /* 0x00000001041b7824 */ /* 0x001fc800078e0215 */
[C---:B------:R-:W-:Y:S01]  /*53c0*/  VIADD R17, R27.reuse, 0x20 ;  /* 0x000000201b117836 */ /* 0x040fe20000000000 */
[-C--:B------:R-:W-:Y:S01]  /*53d0*/  ISETP.GE.AND P0, PT, R27, R0.reuse, PT ;  /* 0x000000001b00720c */ /* 0x080fe20003f06270 */
[-CC-:B------:R-:W-:Y:S02]  /*53e0*/  IMAD R11, R15, R0.reuse, R27.reuse ;  /* 0x000000000f0b7224 */ /* 0x180fe400078e021b */
[-C--:B------:R-:W-:Y:S01]  /*53f0*/  IMAD R9, R7, R0.reuse, R27 ;  /* 0x0000000007097224 */ /* 0x080fe200078e021b */
[----:B------:R-:W-:Y:S01]  /*5400*/  ISETP.GE.AND P1, PT, R17, R0, PT ;  /* 0x000000001100720c */ /* 0x000fe20003f26270 */
[----:B------:R-:W-:Y:S01]  /*5410*/  IMAD.WIDE R10, R11, 0x4, R12 ;  /* 0x000000040b0a7825 */ /* 0x000fe200078e020c */
[----:B------:R-:W-:-:S03]  /*5420*/  IADD3 R17, PT, PT, R27, 0x40, RZ ;  /* 0x000000401b117810 */ /* 0x000fc60007ffe0ff */
[----:B------:R-:W-:Y:S01]  /*5430*/  VIADD R27, R27, 0x60 ;  /* 0x000000601b1b7836 */ /* 0x000fe20000000000 */
[-C--:B------:R-:W-:Y:S01]  /*5440*/  ISETP.GE.AND P2, PT, R17, R0.reuse, PT ;  /* 0x000000001100720c */ /* 0x080fe20003f46270 */
[----:B------:R-:W-:Y:S02]  /*5450*/  IMAD.WIDE R8, R9, 0x4, R12 ;  /* 0x0000000409087825 */ /* 0x000fe400078e020c */
[----:B------:R-:W2:Y:S01]  /*5460*/  @!P0 LDG.E R19, desc[UR10][R10.64] ;  /* 0x0000000a0a138981 */ /* 0x000ea2000c1e1900 */
[----:B------:R-:W-:-:S03]  /*5470*/  ISETP.GE.AND P3, PT, R27, R0, PT ;  /* 0x000000001b00720c */ /* 0x000fc60003f66270 */
[----:B------:R-:W3:Y:S04]  /*5480*/  @!P0 LDG.E R25, desc[UR10][R8.64] ;  /* 0x0000000a08198981 */ /* 0x000ee8000c1e1900 */
[----:B------:R-:W4:Y:S04]  /*5490*/  @!P1 LDG.E R6, desc[UR10][R8.64+0x80] ;  /* 0x0000800a08069981 */ /* 0x000f28000c1e1900 */
[----:B------:R-:W5:Y:S04]  /*54a0*/  @!P1 LDG.E R17, desc[UR10][R10.64+0x80] ;  /* 0x0000800a0a119981 */ /* 0x000f68000c1e1900 */
[----:B------:R-:W5:Y:S04]  /*54b0*/  @!P2 LDG.E R16, desc[UR10][R8.64+0x100] ;  /* 0x0001000a0810a981 */ /* 0x000f68000c1e1900 */
[----:B------:R-:W5:Y:S04]  /*54c0*/  @!P2 LDG.E R14, desc[UR10][R10.64+0x100] ;  /* 0x0001000a0a0ea981 */ /* 0x000f68000c1e1900 */
[----:B------:R0:W5:Y:S04]  /*54d0*/  @!P3 LDG.E R22, desc[UR10][R8.64+0x180] ;  /* 0x0001800a0816b981 */ /* 0x000168000c1e1900 */
[----:B------:R-:W5:Y:S01]  /*54e0*/  @!P3 LDG.E R24, desc[UR10][R10.64+0x180] ;  /* 0x0001800a0a18b981 */ /* 0x000f62000c1e1900 */
[----:B------:R-:W-:Y:S01]  /*54f0*/  @!P0 SHF.R.U32.HI R26, RZ, 0x5, R4 ;  /* 0x00000005ff1a8819 */ /* 0x000fe20000011604 */
[----:B------:R-:W-:-:S04]  /*5500*/  @!P1 VIADD R27, R4, 0x20 ;  /* 0x00000020041b9836 */ /* 0x000fc80000000000 */
[----:B------:R-:W-:Y:S01]  /*5510*/  @!P0 IMAD R26, R26, 0x4, R1 ;  /* 0x000000041a1a8824 */ /* 0x000fe200078e0201 */
[----:B------:R-:W-:Y:S02]  /*5520*/  @!P2 IADD3 R29, PT, PT, R4, 0x40, RZ ;  /* 0x00000040041da810 */ /* 0x000fe40007ffe0ff */
[----:B------:R-:W-:Y:S02]  /*5530*/  @!P1 SHF.R.U32.HI R28, RZ, 0x5, R27 ;  /* 0x00000005ff1c9819 */ /* 0x000fe4000001161b */
[----:B------:R-:W-:-:S03]  /*5540*/  @!P2 SHF.R.U32.HI R29, RZ, 0x5, R29 ;  /* 0x00000005ff1da819 */ /* 0x000fc6000001161d */
[--C-:B------:R-:W-:Y:S02]  /*5550*/  @!P1 IMAD R28, R28, 0x4, R1.reuse ;  /* 0x000000041c1c9824 */ /* 0x100fe400078e0201 */
[----:B------:R-:W-:Y:S01]  /*5560*/  @!P2 IMAD R29, R29, 0x4, R1 ;  /* 0x000000041d1da824 */ /* 0x000fe200078e0201 */
[----:B--2---:R2:W-:Y:S02]  /*5570*/  @!P0 STL [R26+0x18], R19 ;  /* 0x000018131a008387 */ /* 0x0045e40000100800 */
[----:B--2---:R-:W-:-:S05]  /*5580*/  @!P3 VIADD R19, R4, 0x60 ;  /* 0x000000600413b836 */ /* 0x004fca0000000000 */
[----:B0-----:R-:W-:Y:S01]  /*5590*/  @!P3 SHF.R.U32.HI R8, RZ, 0x5, R19 ;  /* 0x00000005ff08b819 */ /* 0x001fe20000011613 */
[----:B---3--:R2:W-:Y:S03]  /*55a0*/  @!P0 STL [R26], R25 ;  /* 0x000000191a008387 */ /* 0x0085e60000100800 */
[----:B------:R-:W-:Y:S01]  /*55b0*/  @!P3 LEA R9, R8, R1, 0x2 ;  /* 0x000000010809b211 */ /* 0x000fe200078e10ff */
[----:B----4-:R2:W-:Y:S04]  /*55c0*/  @!P1 STL [R28], R6 ;  /* 0x000000061c009387 */ /* 0x0105e80000100800 */
[----:B-----5:R2:W-:Y:S04]  /*55d0*/  @!P1 STL [R28+0x18], R17 ;  /* 0x000018111c009387 */ /* 0x0205e80000100800 */
[----:B------:R2:W-:Y:S04]  /*55e0*/  @!P2 STL [R29], R16 ;  /* 0x000000101d00a387 */ /* 0x0005e80000100800 */
[----:B------:R2:W-:Y:S04]  /*55f0*/  @!P2 STL [R29+0x18], R14 ;  /* 0x0000180e1d00a387 */ /* 0x0005e80000100800 */
[----:B------:R2:W-:Y:S04]  /*5600*/  @!P3 STL [R9], R22 ;  /* 0x000000160900b387 */ /* 0x0005e80000100800 */
[----:B------:R2:W-:Y:S01]  /*5610*/  @!P3 STL [R9+0x18], R24 ;  /* 0x000018180900b387 */ /* 0x0005e20000100800 */
[----:B------:R-:W-:-:S07]  /*5620*/  VIADD R4, R4, 0x80 ;  /* 0x0000008004047836 */ /* 0x000fce0000000000 */
.L_x_278:
[----:B------:R-:W-:Y:S05]  /*5630*/  BRA.U !UP1, `(.L_x_277) ;  /* 0x00000001099c7547 */ /* 0x000fea000b800000 */
[----:B------:R-:W-:-:S09]  /*5640*/  UISETP.NE.AND UP0, UPT, UR7, 0x1, UPT ;  /* 0x000000010700788c */ /* 0x000fd2000bf05270 */
[----:B------:R-:W-:Y:S05]  /*5650*/  BRA.U !UP0, `(.L_x_279) ;  /* 0x0000000108587547 */ /* 0x000fea000b800000 */
[----:B------:R-:W-:-:S04]  /*5660*/  IMAD.IADD R11, R4, 0x1, R21 ;  /* 0x00000001040b7824 */ /* 0x000fc800078e0215 */
[C---:B--2---:R-:W-:Y:S01]  /*5670*/  VIADD R9, R11.reuse, 0x20 ;  /* 0x000000200b097836 */ /* 0x044fe20000000000 */
[----:B------:R-:W-:-:S04]  /*5680*/  ISETP.GE.AND P0, PT, R11, R0, PT ;  /* 0x000000000b00720c */ /* 0x000fc80003f06270 */
[-C--:B------:R-:W-:Y:S01]  /*5690*/  ISETP.GE.AND P1, PT, R9, R0.reuse, PT ;  /* 0x000000000900720c */ /* 0x080fe20003f26270 */
[-CC-:B------:R-:W-:Y:S02]  /*56a0*/  IMAD R9, R7, R0.reuse, R11.reuse ;  /* 0x0000000007097224 */ /* 0x180fe400078e020b */
[----:B------:R-:W-:Y:S02]  /*56b0*/  IMAD R11, R15, R0, R11 ;  /* 0x000000000f0b7224 */ /* 0x000fe400078e020b */
[----:B------:R-:W-:-:S04]  /*56c0*/  IMAD.WIDE R8, R9, 0x4, R12 ;  /* 0x0000000409087825 */ /* 0x000fc800078e020c */
[----:B------:R-:W-:Y:S01]  /*56d0*/  IMAD.WIDE R10, R11, 0x4, R12 ;  /* 0x000000040b0a7825 */ /* 0x000fe200078e020c */
[----:B------:R-:W2:Y:S04]  /*56e0*/  @!P0 LDG.E R6, desc[UR10][R8.64] ;  /* 0x0000000a08068981 */ /* 0x000ea8000c1e1900 */
[----:B------:R-:W3:Y:S04]  /*56f0*/  @!P0 LDG.E R14, desc[UR10][R10.64] ;  /* 0x0000000a0a0e8981 */ /* 0x000ee8000c1e1900 */
[----:B0-----:R-:W4:Y:S04]  /*5700*/  @!P1 LDG.E R16, desc[UR10][R8.64+0x80] ;  /* 0x0000800a08109981 */ /* 0x001f28000c1e1900 */
[----:B------:R-:W5:Y:S01]  /*5710*/  @!P1 LDG.E R17, desc[UR10][R10.64+0x80] ;  /* 0x0000800a0a119981 */ /* 0x000f62000c1e1900 */
[----:B------:R-:W-:-:S02]  /*5720*/  @!P1 IADD3 R19, PT, PT, R4, 0x20, RZ ;  /* 0x0000002004139810 */ /* 0x000fc40007ffe0ff */
[----:B------:R-:W-:Y:S01]  /*5730*/  @!P0 SHF.R.U32.HI R22, RZ, 0x5, R4 ;  /* 0x00000005ff168819 */ /* 0x000fe20000011604 */
[----:B------:R-:W-:Y:S01]  /*5740*/  VIADD R4, R4, 0x40 ;  /* 0x0000004004047836 */ /* 0x000fe20000000000 */
[----:B------:R-:W-:-:S03]  /*5750*/  @!P1 SHF.R.U32.HI R24, RZ, 0x5, R19 ;  /* 0x00000005ff189819 */ /* 0x000fc60000011613 */
[--C-:B------:R-:W-:Y:S02]  /*5760*/  @!P0 IMAD R19, R22, 0x4, R1.reuse ;  /* 0x0000000416138824 */ /* 0x100fe400078e0201 */
[----:B------:R-:W-:-:S03]  /*5770*/  @!P1 IMAD R24, R24, 0x4, R1 ;  /* 0x0000000418189824 */ /* 0x000fc600078e0201 */
[----:B--2---:R0:W-:Y:S04]  /*5780*/  @!P0 STL [R19], R6 ;  /* 0x0000000613008387 */ /* 0x0041e80000100800 */
[----:B---3--:R0:W-:Y:S04]  /*5790*/  @!P0 STL [R19+0x18], R14 ;  /* 0x0000180e13008387 */ /* 0x0081e80000100800 */
[----:B----4-:R0:W-:Y:S04]  /*57a0*/  @!P1 STL [R24], R16 ;  /* 0x0000001018009387 */ /* 0x0101e80000100800 */
[----:B-----5:R0:W-:Y:S02]  /*57b0*/  @!P1 STL [R24+0x18], R17 ;  /* 0x0000181118009387 */ /* 0x0201e40000100800 */
.L_x_279:
[----:B--2---:R-:W-:Y:S01]  /*57c0*/  IADD3 R9, PT, PT, R21, R4, RZ ;  /* 0x0000000415097210 */ /* 0x004fe20007ffe0ff */
[----:B------:R-:W-:-:S03]  /*57d0*/  ULOP3.LUT UR6, UR6, 0x20, URZ, 0xc0, !UPT ;  /* 0x0000002006067892 */ /* 0x000fc6000f8ec0ff */
[----:B------:R-:W-:-:S04]  /*57e0*/  ISETP.GE.AND P0, PT, R9, R0, PT ;  /* 0x000000000900720c */ /* 0x000fc80003f06270 */
[----:B------:R-:W-:-:S13]  /*57f0*/  ISETP.NE.OR P0, PT, RZ, UR6, P0 ;  /* 0x00000006ff007c0c */ /* 0x000fda0008705670 */
[----:B------:R-:W-:Y:S05]  /*5800*/  @P0 BRA `(.L_x_277) ;  /* 0x0000000000280947 */ /* 0x000fea0003800000 */
[-CC-:B------:R-:W-:Y:S02]  /*5810*/  IMAD R11, R7, R0.reuse, R9.reuse ;  /* 0x00000000070b7224 */ /* 0x180fe400078e0209 */
[----:B------:R-:W-:Y:S02]  /*5820*/  IMAD R9, R15, R0, R9 ;  /* 0x000000000f097224 */ /* 0x000fe400078e0209 */
[----:B------:R-:W-:-:S04]  /*5830*/  IMAD.WIDE R10, R11, 0x4, R12 ;  /* 0x000000040b0a7825 */ /* 0x000fc800078e020c */
[----:B------:R-:W-:Y:S02]  /*5840*/  IMAD.WIDE R8, R9, 0x4, R12 ;  /* 0x0000000409087825 */ /* 0x000fe400078e020c */
[----:B------:R-:W2:Y:S04]  /*5850*/  LDG.E R10, desc[UR10][R10.64] ;  /* 0x0000000a0a0a7981 */ /* 0x000ea8000c1e1900 */
[----:B------:R-:W3:Y:S01]  /*5860*/  LDG.E R8, desc[UR10][R8.64] ;  /* 0x0000000a08087981 */ /* 0x000ee2000c1e1900 */
[----:B------:R-:W-:-:S05]  /*5870*/  SHF.R.U32.HI R4, RZ, 0x5, R4 ;  /* 0x00000005ff047819 */ /* 0x000fca0000011604 */
[----:B------:R-:W-:-:S05]  /*5880*/  IMAD R15, R4, 0x4, R1 ;  /* 0x00000004040f7824 */ /* 0x000fca00078e0201 */
[----:B--2---:R4:W-:Y:S04]  /*5890*/  STL [R15], R10 ;  /* 0x0000000a0f007387 */ /* 0x0049e80000100800 */
[----:B---3--:R4:W-:Y:S02]  /*58a0*/  STL [R15+0x18], R8 ;  /* 0x000018080f007387 */ /* 0x0089e40000100800 */
.L_x_277:
[----:B------:R-:W-:Y:S05]  /*58b0*/  BSYNC.RECONVERGENT B0 ;  /* 0x0000000000007941 */ /* 0x000fea0003800200 */
.L_x_273:
[----:B------:R-:W-:Y:S01]  /*58c0*/  ISETP.NE.AND P0, PT, R20, RZ, PT ;  /* 0x000000ff1400720c */ /* 0x000fe20003f05270 */
[----:B------:R-:W-:-:S12]  /*58d0*/  BSSY B1, `(.L_x_280) ;  /* 0x00002a5000017945 */ /* 0x000fd80003800000 */
[----:B------:R-:W-:Y:S05]  /*58e0*/  @!P0 BRA `(.L_x_281) ;  /* 0x00000028008c8947 */ /* 0x000fea0003800000 */
[----:B------:R-:W-:-:S07]  /*58f0*/  IMAD.MOV.U32 R4, RZ, RZ, RZ ;  /* 0x000000ffff047224 */ /* 0x000fce00078e00ff */
.L_x_314:
[C---:B0-2---:R-:W-:Y:S01]  /*5900*/  IMAD R9, R4.reuse, 0x4, R5 ;  /* 0x0000000404097824 */ /* 0x045fe200078e0205 */
[----:B------:R-:W2:Y:S01]  /*5910*/  LDCU UR5, c[0x0][0x380] ;  /* 0x00007000ff0577ac */ /* 0x000ea20008000800 */
[----:B------:R-:W-:Y:S01]  /*5920*/  IADD3 R4, PT, PT, R4, 0x1, RZ ;  /* 0x0000000104047810 */ /* 0x000fe20007ffe0ff */
[----:B0-----:R-:W-:-:S03]  /*5930*/  IMAD.MOV.U32 R14, RZ, RZ, RZ ;  /* 0x000000ffff0e7224 */ /* 0x001fc600078e00ff */
[----:B------:R-:W0:Y:S01]  /*5940*/  LDS R9, [R9] ;  /* 0x0000000009097984 */ /* 0x000e220000000800 */
[----:B------:R-:W-:Y:S01]  /*5950*/  ISETP.NE.AND P1, PT, R4, R20, PT ;  /* 0x000000140400720c */ /* 0x000fe20003f25270 */
[----:B--2---:R-:W-:-:S05]  /*5960*/  IMAD.U32 R0, RZ, RZ, UR5 ;  /* 0x00000005ff007e24 */ /* 0x004fca000f8e00ff */
[----:B------:R-:W-:-:S13]  /*5970*/  ISETP.GE.AND P0, PT, R0, 0x1, PT ;  /* 0x000000010000780c */ /* 0x000fda0003f06270 */
[----:B------:R-:W-:Y:S05]  /*5980*/  @!P0 BRA `(.L_x_282) ;  /* 0x0000002400e88947 */ /* 0x000fea0003800000 */
[----:B------:R-:W2:Y:S01]  /*5990*/  S2UR UR6, SR_CgaCtaId ;  /* 0x00000000000679c3 */ /* 0x000ea20000008800 */
[----:B------:R-:W-:Y:S01]  /*59a0*/  UMOV UR5, 0x400 ;  /* 0x0000040000057882 */ /* 0x000fe20000000000 */
[----:B------:R-:W-:Y:S01]  /*59b0*/  BSSY.RECONVERGENT B0, `(.L_x_282) ;  /* 0x0000277000007945 */ /* 0x000fe20003800200 */
[----:B--2---:R-:W-:-:S06]  /*59c0*/  ULEA UR5, UR6, UR5, 0x18 ;  /* 0x0000000506057291 */ /* 0x004fcc000f8ec0ff */
[----:B0-----:R-:W-:-:S05]  /*59d0*/  LEA R6, R9, UR5, 0x2 ;  /* 0x0000000509067c11 */ /* 0x001fca000f8e10ff */
[----:B------:R-:W1:Y:S01]  /*59e0*/  LDCU UR5, c[0x0][0x388] ;  /* 0x00007100ff0577ac */ /* 0x000e620008000800 */
[----:B------:R-:W0:Y:S01]  /*59f0*/  LDS R6, [R6] ;  /* 0x0000000006067984 */ /* 0x000e220000000800 */
[----:B-1--4-:R-:W-:Y:S01]  /*5a00*/  IMAD R15, R2, UR5, R9 ;  /* 0x00000005020f7c24 */ /* 0x012fe2000f8e0209 */
[----:B0-----:R-:W-:-:S13]  /*5a10*/  ISETP.NE.AND P0, PT, R6, RZ, PT ;  /* 0x000000ff0600720c */ /* 0x001fda0003f05270 */
[----:B------:R-:W-:Y:S05]  /*5a20*/  @P0 BRA `(.L_x_283) ;  /* 0x0000001000e00947 */ /* 0x000fea0003800000 */
[----:B------:R-:W-:Y:S01]  /*5a30*/  ISETP.GE.AND P0, PT, R0, 0x61, PT ;  /* 0x000000610000780c */ /* 0x000fe20003f06270 */
[----:B------:R-:W-:Y:S01]  /*5a40*/  IMAD.MOV.U32 R14, RZ, RZ, RZ ;  /* 0x000000ffff0e7224 */ /* 0x000fe200078e00ff */
[----:B------:R-:W-:-:S11]  /*5a50*/  MOV R6, RZ ;  /* 0x000000ff00067202 */ /* 0x000fd60000000f00 */
[----:B------:R-:W-:Y:S05]  /*5a60*/  @!P0 BRA `(.L_x_284) ;  /* 0x0000001000148947 */ /* 0x000fea0003800000 */
[----:B------:R-:W-:Y:S01]  /*5a70*/  UISETP.GT.AND UP0, UPT, UR4, URZ, UPT ;  /* 0x000000ff0400728c */ /* 0x000fe2000bf04270 */
[----:B------:R-:W-:Y:S01]  /*5a80*/  BSSY.RECONVERGENT B2, `(.L_x_284) ;  /* 0x0000103000027945 */ /* 0x000fe20003800200 */
[----:B------:R-:W-:Y:S02]  /*5a90*/  IMAD.MOV.U32 R14, RZ, RZ, RZ ;  /* 0x000000ffff0e7224 */ /* 0x000fe400078e00ff */
[----:B------:R-:W-:Y:S02]  /*5aa0*/  IMAD.MOV.U32 R6, RZ, RZ, RZ ;  /* 0x000000ffff067224 */ /* 0x000fe400078e00ff */
[----:B------:R-:W-:-:S03]  /*5ab0*/  IMAD.MOV.U32 R8, RZ, RZ, RZ ;  /* 0x000000ffff087224 */ /* 0x000fc600078e00ff */
[----:B------:R-:W-:Y:S05]  /*5ac0*/  BRA.U !UP0, `(.L_x_285) ;  /* 0x0000000d08647547 */ /* 0x000fea000b800000 */
[----:B------:R-:W-:Y:S02]  /*5ad0*/  IADD3 R10, PT, PT, -R8, UR4, RZ ;  /* 0x00000004080a7c10 */ /* 0x000fe4000fffe1ff */
[----:B------:R-:W-:Y:S02]  /*5ae0*/  PLOP3.LUT P0, PT, PT, PT, PT, 0x80, 0x8 ;  /* 0x000000000008781c */ /* 0x000fe40003f0f070 */
[----:B------:R-:W-:-:S13]  /*5af0*/  ISETP.GT.AND P2, PT, R10, 0xc, PT ;  /* 0x0000000c0a00780c */ /* 0x000fda0003f44270 */
[----:B------:R-:W-:Y:S05]  /*5b00*/  @!P2 BRA `(.L_x_286) ;  /* 0x000000080028a947 */ /* 0x000fea0003800000 */
[----:B------:R-:W0:Y:S01]  /*5b10*/  LDC R0, c[0x0][0x380] ;  /* 0x0000e000ff007b82 */ /* 0x000e220000000800 */
[----:B------:R-:W-:Y:S01]  /*5b20*/  MOV R17, UR4 ;  /* 0x0000000400117c02 */ /* 0x000fe20008000f00 */
[----:B------:R-:W-:Y:S01]  /*5b30*/  BSSY.RECONVERGENT B3, `(.L_x_286) ;  /* 0x0000087000037945 */ /* 0x000fe20003800200 */
[----:B------:R-:W-:-:S03]  /*5b40*/  PLOP3.LUT P0, PT, PT, PT, PT, 0x8, 0x80 ;  /* 0x000000000080781c */ /* 0x000fc60003f0e170 */
[----:B------:R-:W-:-:S10]  /*5b50*/  VIADD R17, R17, 0xfffffff4 ;  /* 0xfffffff411117836 */ /* 0x000fd40000000000 */
.L_x_287:
[--C-:B------:R-:W-:Y:S01]  /*5b60*/  IMAD.IADD R19, R21, 0x1, R6.reuse ;  /* 0x0000000115137824 */ /* 0x100fe200078e0206 */
[----:B------:R-:W-:-:S03]  /*5b70*/  SHF.R.U32.HI R16, RZ, 0x5, R6 ;  /* 0x00000005ff107819 */ /* 0x000fc60000011606 */
[-C--:B0-----:R-:W-:Y:S01]  /*5b80*/  IMAD R11, R15, R0.reuse, R19 ;  /* 0x000000000f0b7224 */ /* 0x081fe200078e0213 */
[----:B------:R-:W-:Y:S01]  /*5b90*/  ISETP.GE.AND P2, PT, R19, R0, PT ;  /* 0x000000001300720c */ /* 0x000fe20003f46270 */
[----:B------:R-:W-:Y:S02]  /*5ba0*/  IMAD R16, R16, 0x4, R1 ;  /* 0x0000000410107824 */ /* 0x000fe400078e0201 */
[----:B------:R-:W-:-:S10]  /*5bb0*/  IMAD.WIDE R10, R11, 0x4, R12 ;  /* 0x000000040b0a7825 */ /* 0x000fd400078e020c */
[----:B------:R-:W2:Y:S04]  /*5bc0*/  @!P2 LDL R27, [R16] ;  /* 0x00000000101ba983 */ /* 0x000ea80000100800 */
[----:B------:R-:W2:Y:S01]  /*5bd0*/  @!P2 LDG.E R22, desc[UR10][R10.64] ;  /* 0x0000000a0a16a981 */ /* 0x000ea2000c1e1900 */
[----:B------:R-:W-:Y:S02]  /*5be0*/  CS2R R24, SRZ ;  /* 0x0000000000187805 */ /* 0x000fe4000001ff00 */
[----:B--2---:R-:W-:Y:S01]  /*5bf0*/  @!P2 FMUL R25, R22, R27 ;  /* 0x0000001b1619a220 */ /* 0x004fe20000400000 */
[----:B------:R-:W-:-:S04]  /*5c00*/  IADD3 R27, PT, PT, R19, 0x20, RZ ;  /* 0x00000020131b7810 */ /* 0x000fc80007ffe0ff */
[----:B------:R-:W-:-:S13]  /*5c10*/  ISETP.GE.AND P2, PT, R27, R0, PT ;  /* 0x000000001b00720c */ /* 0x000fda0003f46270 */
[----:B------:R-:W2:Y:S04]  /*5c20*/  @!P2 LDG.E R22, desc[UR10][R10.64+0x80] ;  /* 0x0000800a0a16a981 */ /* 0x000ea8000c1e1900 */
[----:B------:R-:W2:Y:S01]  /*5c30*/  @!P2 LDL R27, [R16+0x4] ;  /* 0x00000400101ba983 */ /* 0x000ea20000100800 */
[----:B------:R-:W-:Y:S01]  /*5c40*/  FADD R25, R25, R14 ;  /* 0x0000000e19197221 */ /* 0x000fe20000000000 */
[----:B------:R-:W-:Y:S02]  /*5c50*/  IMAD.MOV.U32 R14, RZ, RZ, RZ ;  /* 0x000000ffff0e7224 */ /* 0x000fe400078e00ff */
[----:B--2---:R-:W-:Y:S01]  /*5c60*/  @!P2 FMUL R14, R22, R27 ;  /* 0x0000001b160ea220 */ /* 0x004fe20000400000 */
[C---:B------:R-:W-:Y:S02]  /*5c70*/  VIADD R27, R19.reuse, 0x40 ;  /* 0x00000040131b7836 */ /* 0x040fe40000000000 */
[----:B------:R-:W-:-:S03]  /*5c80*/  VIADD R19, R19, 0x60 ;  /* 0x0000006013137836 */ /* 0x000fc60000000000 */
[-C--:B------:R-:W-:Y:S02]  /*5c90*/  ISETP.GE.AND P2, PT, R27, R0.reuse, PT ;  /* 0x000000001b00720c */ /* 0x080fe40003f46270 */
[----:B------:R-:W-:-:S11]  /*5ca0*/  ISETP.GE.AND P3, PT, R19, R0, PT ;  /* 0x000000001300720c */ /* 0x000fd60003f66270 */
[----:B------:R-:W2:Y:S04]  /*5cb0*/  @!P2 LDG.E R19, desc[UR10][R10.64+0x100] ;  /* 0x0001000a0a13a981 */ /* 0x000ea8000c1e1900 */
[----:B------:R-:W2:Y:S04]  /*5cc0*/  @!P2 LDL R22, [R16+0x8] ;  /* 0x000008001016a983 */ /* 0x000ea80000100800 */
[----:B------:R-:W3:Y:S04]  /*5cd0*/  @!P3 LDG.E R26, desc[UR10][R10.64+0x180] ;  /* 0x0001800a0a1ab981 */ /* 0x000ee8000c1e1900 */
[----:B------:R-:W3:Y:S01]  /*5ce0*/  @!P3 LDL R27, [R16+0xc] ;  /* 0x00000c00101bb983 */ /* 0x000ee20000100800 */
[----:B------:R-:W-:Y:S01]  /*5cf0*/  FADD R25, R25, R14 ;  /* 0x0000000e19197221 */ /* 0x000fe20000000000 */
[----:B--2---:R-:W-:Y:S01]  /*5d00*/  @!P2 FMUL R24, R19, R22 ;  /* 0x000000161318a220 */ /* 0x004fe20000400000 */
[----:B------:R-:W-:-:S03]  /*5d10*/  HFMA2 R22, -RZ, RZ, 0, 0 ;  /* 0x00000000ff167431 */ /* 0x000fc600000001ff */
[----:B------:R-:W-:Y:S01]  /*5d20*/  FADD R25, R25, R24 ;  /* 0x0000001819197221 */ /* 0x000fe20000000000 */
[----:B---3--:R-:W-:Y:S01]  /*5d30*/  @!P3 FMUL R22, R26, R27 ;  /* 0x0000001b1a16b220 */ /* 0x008fe20000400000 */
[----:B------:R-:W-:-:S04]  /*5d40*/  VIADD R26, R6, 0x80 ;  /* 0x00000080061a7836 */ /* 0x000fc80000000000 */
[--C-:B------:R-:W-:Y:S01]  /*5d50*/  IMAD.IADD R19, R21, 0x1, R26.reuse ;  /* 0x0000000115137824 */ /* 0x100fe200078e021a */
[----:B------:R-:W-:-:S03]  /*5d60*/  SHF.R.U32.HI R14, RZ, 0x5, R26 ;  /* 0x00000005ff0e7819 */ /* 0x000fc6000001161a */
[-C--:B------:R-:W-:Y:S01]  /*5d70*/  IMAD R11, R15, R0.reuse, R19 ;  /* 0x000000000f0b7224 */ /* 0x080fe200078e0213 */
[----:B------:R-:W-:Y:S01]  /*5d80*/  ISETP.GE.AND P2, PT, R19, R0, PT ;  /* 0x000000001300720c */ /* 0x000fe20003f46270 */
[----:B------:R-:W-:Y:S02]  /*5d90*/  IMAD R14, R14, 0x4, R1 ;  /* 0x000000040e0e7824 */ /* 0x000fe400078e0201 */
[----:B------:R-:W-:-:S10]  /*5da0*/  IMAD.WIDE R10, R11, 0x4, R12 ;  /* 0x000000040b0a7825 */ /* 0x000fd400078e020c */
[----:B------:R-:W2:Y:S04]  /*5db0*/  @!P2 LDL R27, [R14] ;  /* 0x000000000e1ba983 */ /* 0x000ea80000100800 */
[----:B------:R-:W2:Y:S01]  /*5dc0*/  @!P2 LDG.E R16, desc[UR10][R10.64] ;  /* 0x0000000a0a10a981 */ /* 0x000ea2000c1e1900 */
[----:B------:R-:W-:Y:S01]  /*5dd0*/  FADD R22, R25, R22 ;  /* 0x0000001619167221 */ /* 0x000fe20000000000 */
[----:B------:R-:W-:Y:S01]  /*5de0*/  MOV R25, RZ ;  /* 0x000000ff00197202 */ /* 0x000fe20000000f00 */
[----:B--2---:R-:W-:Y:S01]  /*5df0*/  @!P2 FMUL R25, R16, R27 ;  /* 0x0000001b1019a220 */ /* 0x004fe20000400000 */
[----:B------:R-:W-:-:S05]  /*5e00*/  VIADD R27, R19, 0x20 ;  /* 0x00000020131b7836 */ /* 0x000fca0000000000 */
[----:B------:R-:W-:-:S13]  /*5e10*/  ISETP.GE.AND P2, PT, R27, R0, PT ;  /* 0x000000001b00720c */ /* 0x000fda0003f46270 */
[----:B------:R-:W2:Y:S04]  /*5e20*/  @!P2 LDG.E R16, desc[UR10][R10.64+0x80] ;  /* 0x0000800a0a10a981 */ /* 0x000ea8000c1e1900 */
[----:B------:R-:W2:Y:S01]  /*5e30*/  @!P2 LDL R27, [R14+0x4] ;  /* 0x000004000e1ba983 */ /* 0x000ea20000100800 */
[----:B------:R-:W-:Y:S01]  /*5e40*/  FADD R22, R22, R25 ;  /* 0x0000001916167221 */ /* 0x000fe20000000000 */
[----:B------:R-:W-:Y:S02]  /*5e50*/  CS2R R24, SRZ ;  /* 0x0000000000187805 */ /* 0x000fe4000001ff00 */
        /* <DEDUP_REMOVED lines=62> */
[----:B------:R-:W-:Y:S02]  /*6240*/  IMAD.MOV.U32 R14, RZ, RZ, RZ ;  /* 0x000000ffff0e7224 */ /* 0x000fe400078e00ff */
[----:B------:R-:W-:Y:S01]  /*6250*/  FADD R25, R22, R25 ;  /* 0x0000001916197221 */ /* 0x000fe20000000000 */
[----:B--2---:R-:W-:Y:S01]  /*6260*/  @!P2 FMUL R14, R24, R27 ;  /* 0x0000001b180ea220 */ /* 0x004fe20000400000 */
[C---:B------:R-:W-:Y:S01]  /*6270*/  VIADD R27, R19.reuse, 0x40 ;  /* 0x00000040131b7836 */ /* 0x040fe20000000000 */
[----:B------:R-:W-:-:S04]  /*6280*/  IADD3 R19, PT, PT, R19, 0x60, RZ ;  /* 0x0000006013137810 */ /* 0x000fc80007ffe0ff */
[-C--:B------:R-:W-:Y:S02]  /*6290*/  ISETP.GE.AND P2, PT, R27, R0.reuse, PT ;  /* 0x000000001b00720c */ /* 0x080fe40003f46270 */
[----:B------:R-:W-:-:S11]  /*62a0*/  ISETP.GE.AND P3, PT, R19, R0, PT ;  /* 0x000000001300720c */ /* 0x000fd60003f66270 */
[----:B------:R-:W2:Y:S04]  /*62b0*/  @!P2 LDG.E R19, desc[UR10][R10.64+0x100] ;  /* 0x0001000a0a13a981 */ /* 0x000ea8000c1e1900 */
[----:B------:R-:W2:Y:S04]  /*62c0*/  @!P2 LDL R22, [R16+0x8] ;  /* 0x000008001016a983 */ /* 0x000ea80000100800 */
[----:B------:R-:W3:Y:S04]  /*62d0*/  @!P3 LDG.E R24, desc[UR10][R10.64+0x180] ;  /* 0x0001800a0a18b981 */ /* 0x000ee8000c1e1900 */
[----:B------:R-:W3:Y:S01]  /*62e0*/  @!P3 LDL R27, [R16+0xc] ;  /* 0x00000c00101bb983 */ /* 0x000ee20000100800 */
[----:B------:R-:W-:-:S02]  /*62f0*/  VIADD R8, R8, 0x10 ;  /* 0x0000001008087836 */ /* 0x000fc40000000000 */
[----:B------:R-:W-:Y:S01]  /*6300*/  FADD R25, R25, R14 ;  /* 0x0000000e19197221 */ /* 0x000fe20000000000 */
[----:B------:R-:W-:Y:S01]  /*6310*/  IMAD.MOV.U32 R26, RZ, RZ, RZ ;  /* 0x000000ffff1a7224 */ /* 0x000fe200078e00ff */
[----:B------:R-:W-:Y:S01]  /*6320*/  IADD3 R6, PT, PT, R6, 0x200, RZ ;  /* 0x0000020006067810 */ /* 0x000fe20007ffe0ff */
[----:B--2---:R-:W-:Y:S01]  /*6330*/  @!P2 FMUL R26, R19, R22 ;  /* 0x00000016131aa220 */ /* 0x004fe20000400000 */
[----:B------:R-:W-:Y:S01]  /*6340*/  ISETP.GE.AND P2, PT, R8, R17, PT ;  /* 0x000000110800720c */ /* 0x000fe20003f46270 */
[----:B------:R-:W-:Y:S02]  /*6350*/  IMAD.MOV.U32 R19, RZ, RZ, RZ ;  /* 0x000000ffff137224 */ /* 0x000fe400078e00ff */
[----:B------:R-:W-:Y:S01]  /*6360*/  FADD R26, R25, R26 ;  /* 0x0000001a191a7221 */ /* 0x000fe20000000000 */
[----:B---3--:R-:W-:-:S04]  /*6370*/  @!P3 FMUL R19, R24, R27 ;  /* 0x0000001b1813b220 */ /* 0x008fc80000400000 */
[----:B------:R-:W-:-:S05]  /*6380*/  FADD R14, R26, R19 ;  /* 0x000000131a0e7221 */ /* 0x000fca0000000000 */
[----:B------:R-:W-:Y:S05]  /*6390*/  @!P2 BRA `(.L_x_287) ;  /* 0xfffffff400f0a947 */ /* 0x000fea000383ffff */
[----:B------:R-:W-:Y:S05]  /*63a0*/  BSYNC.RECONVERGENT B3 ;  /* 0x0000000000037941 */ /* 0x000fea0003800200 */
.L_x_286:
[----:B------:R-:W-:Y:S01]  /*63b0*/  IADD3 R10, PT, PT, -R8, UR4, RZ ;  /* 0x00000004080a7c10 */ /* 0x000fe2000fffe1ff */
[----:B------:R-:W-:Y:S03]  /*63c0*/  BSSY.RECONVERGENT B3, `(.L_x_288) ;  /* 0x0000047000037945 */ /* 0x000fe60003800200 */
[----:B------:R-:W-:-:S13]  /*63d0*/  ISETP.GT.AND P2, PT, R10, 0x4, PT ;  /* 0x000000040a00780c */ /* 0x000fda0003f44270 */
[----:B------:R-:W-:Y:S05]  /*63e0*/  @!P2 BRA `(.L_x_289) ;  /* 0x000000040010a947 */ /* 0x000fea0003800000 */
[----:B------:R-:W-:Y:S01]  /*63f0*/  IMAD.IADD R17, R6, 0x1, R21 ;  /* 0x0000000106117824 */ /* 0x000fe200078e0215 */
[----:B------:R-:W-:-:S03]  /*6400*/  SHF.R.U32.HI R22, RZ, 0x5, R6 ;  /* 0x00000005ff167819 */ /* 0x000fc60000011606 */
[C---:B------:R-:W-:Y:S01]  /*6410*/  VIADD R19, R17.reuse, 0x20 ;  /* 0x0000002011137836 */ /* 0x040fe20000000000 */
[-C--:B------:R-:W-:Y:S01]  /*6420*/  ISETP.GE.AND P0, PT, R17, R0.reuse, PT ;  /* 0x000000001100720c */ /* 0x080fe20003f06270 */
[-C--:B------:R-:W-:Y:S02]  /*6430*/  IMAD R11, R15, R0.reuse, R17 ;  /* 0x000000000f0b7224 */ /* 0x080fe400078e0211 */
[----:B------:R-:W-:Y:S01]  /*6440*/  IMAD R22, R22, 0x4, R1 ;  /* 0x0000000416167824 */ /* 0x000fe200078e0201 */
[----:B------:R-:W-:Y:S01]  /*6450*/  ISETP.GE.AND P2, PT, R19, R0, PT ;  /* 0x000000001300720c */ /* 0x000fe20003f46270 */
[----:B------:R-:W-:-:S08]  /*6460*/  IMAD.WIDE R10, R11, 0x4, R12 ;  /* 0x000000040b0a7825 */ /* 0x000fd000078e020c */
[----:B------:R-:W2:Y:S04]  /*6470*/  @!P0 LDL R25, [R22] ;  /* 0x0000000016198983 */ /* 0x000ea80000100800 */
[----:B------:R-:W2:Y:S04]  /*6480*/  @!P0 LDG.E R16, desc[UR10][R10.64] ;  /* 0x0000000a0a108981 */ /* 0x000ea8000c1e1900 */
[----:B------:R-:W3:Y:S04]  /*6490*/  @!P2 LDG.E R24, desc[UR10][R10.64+0x80] ;  /* 0x0000800a0a18a981 */ /* 0x000ee8000c1e1900 */
[----:B------:R-:W3:Y:S01]  /*64a0*/  @!P2 LDL R27, [R22+0x4] ;  /* 0x00000400161ba983 */ /* 0x000ee20000100800 */
[----:B------:R-:W-:-:S02]  /*64b0*/  HFMA2 R19, -RZ, RZ, 0, 0 ;  /* 0x00000000ff137431 */ /* 0x000fc400000001ff */
[----:B--2---:R-:W-:Y:S01]  /*64c0*/  @!P0 FMUL R19, R16, R25 ;  /* 0x0000001910138220 */ /* 0x004fe20000400000 */
[C---:B------:R-:W-:Y:S02]  /*64d0*/  VIADD R25, R17.reuse, 0x40 ;  /* 0x0000004011197836 */ /* 0x040fe40000000000 */
[----:B------:R-:W-:Y:S02]  /*64e0*/  VIADD R17, R17, 0x60 ;  /* 0x0000006011117836 */ /* 0x000fe40000000000 */
[----:B------:R-:W-:Y:S01]  /*64f0*/  IMAD.MOV.U32 R16, RZ, RZ, RZ ;  /* 0x000000ffff107224 */ /* 0x000fe200078e00ff */
[-C--:B------:R-:W-:Y:S01]  /*6500*/  ISETP.GE.AND P0, PT, R25, R0.reuse, PT ;  /* 0x000000001900720c */ /* 0x080fe20003f06270 */
[----:B---3--:R-:W-:Y:S01]  /*6510*/  @!P2 FMUL R16, R24, R27 ;  /* 0x0000001b1810a220 */ /* 0x008fe20000400000 */
[----:B------:R-:W-:-:S11]  /*6520*/  ISETP.GE.AND P2, PT, R17, R0, PT ;  /* 0x000000001100720c */ /* 0x000fd60003f46270 */
[----:B------:R-:W2:Y:S04]  /*6530*/  @!P0 LDL R26, [R22+0x8] ;  /* 0x00000800161a8983 */ /* 0x000ea80000100800 */
[----:B------:R-:W2:Y:S04]  /*6540*/  @!P0 LDG.E R17, desc[UR10][R10.64+0x100] ;  /* 0x0001000a0a118981 */ /* 0x000ea8000c1e1900 */
[----:B------:R0:W3:Y:S04]  /*6550*/  @!P2 LDG.E R27, desc[UR10][R10.64+0x180] ;  /* 0x0001800a0a1ba981 */ /* 0x0000e8000c1e1900 */
[----:B------:R-:W3:Y:S01]  /*6560*/  @!P2 LDL R28, [R22+0xc] ;  /* 0x00000c00161ca983 */ /* 0x000ee20000100800 */
[----:B------:R-:W-:-:S02]  /*6570*/  IADD3 R6, PT, PT, R6, 0x80, RZ ;  /* 0x0000008006067810 */ /* 0x000fc40007ffe0ff */
[----:B------:R-:W-:Y:S01]  /*6580*/  CS2R R24, SRZ ;  /* 0x0000000000187805 */ /* 0x000fe2000001ff00 */
[----:B------:R-:W-:Y:S01]  /*6590*/  FADD R19, R14, R19 ;  /* 0x000000130e137221 */ /* 0x000fe20000000000 */
[----:B0-----:R-:W-:-:S03]  /*65a0*/  SHF.R.U32.HI R10, RZ, 0x5, R6 ;  /* 0x00000005ff0a7819 */ /* 0x001fc60000011606 */
[----:B------:R-:W-:Y:S02]  /*65b0*/  FADD R19, R19, R16 ;  /* 0x0000001013137221 */ /* 0x000fe40000000000 */
[----:B------:R-:W-:Y:S02]  /*65c0*/  IMAD R16, R10, 0x4, R1 ;  /* 0x000000040a107824 */ /* 0x000fe400078e0201 */
[----:B--2---:R-:W-:Y:S01]  /*65d0*/  @!P0 FMUL R24, R17, R26 ;  /* 0x0000001a11188220 */ /* 0x004fe20000400000 */
[----:B------:R-:W-:-:S03]  /*65e0*/  IMAD.IADD R17, R21, 0x1, R6 ;  /* 0x0000000115117824 */ /* 0x000fc600078e0206 */
[----:B------:R-:W-:Y:S01]  /*65f0*/  FADD R26, R19, R24 ;  /* 0x00000018131a7221 */ /* 0x000fe20000000000 */
[-C--:B------:R-:W-:Y:S01]  /*6600*/  IMAD R11, R15, R0.reuse, R17 ;  /* 0x000000000f0b7224 */ /* 0x080fe200078e0211 */
[----:B------:R-:W-:Y:S01]  /*6610*/  ISETP.GE.AND P0, PT, R17, R0, PT ;  /* 0x000000001100720c */ /* 0x000fe20003f06270 */
[----:B---3--:R-:W-:Y:S01]  /*6620*/  @!P2 FMUL R25, R27, R28 ;  /* 0x0000001c1b19a220 */ /* 0x008fe20000400000 */
[----:B------:R-:W-:Y:S02]  /*6630*/  VIADD R27, R17, 0x20 ;  /* 0x00000020111b7836 */ /* 0x000fe40000000000 */
[----:B------:R-:W-:-:S03]  /*6640*/  IMAD.WIDE R10, R11, 0x4, R12 ;  /* 0x000000040b0a7825 */ /* 0x000fc600078e020c */
[----:B------:R-:W-:-:S06]  /*6650*/  ISETP.GE.AND P2, PT, R27, R0, PT ;  /* 0x000000001b00720c */ /* 0x000fcc0003f46270 */
[----:B------:R-:W2:Y:S04]  /*6660*/  @!P0 LDL R24, [R16] ;  /* 0x0000000010188983 */ /* 0x000ea80000100800 */
[----:B------:R-:W2:Y:S04]  /*6670*/  @!P0 LDG.E R19, desc[UR10][R10.64] ;  /* 0x0000000a0a138981 */ /* 0x000ea8000c1e1900 */
[----:B------:R-:W3:Y:S04]  /*6680*/  @!P2 LDG.E R22, desc[UR10][R10.64+0x80] ;  /* 0x0000800a0a16a981 */ /* 0x000ee8000c1e1900 */
[----:B------:R-:W3:Y:S01]  /*6690*/  @!P2 LDL R27, [R16+0x4] ;  /* 0x00000400101ba983 */ /* 0x000ee20000100800 */
[----:B------:R-:W-:Y:S01]  /*66a0*/  MOV R14, RZ ;  /* 0x000000ff000e7202 */ /* 0x000fe20000000f00 */
[----:B------:R-:W-:Y:S01]  /*66b0*/  FADD R25, R26, R25 ;  /* 0x000000191a197221 */ /* 0x000fe20000000000 */
[----:B--2---:R-:W-:Y:S01]  /*66c0*/  @!P0 FMUL R14, R19, R24 ;  /* 0x00000018130e8220 */ /* 0x004fe20000400000 */
[----:B------:R-:W-:-:S02]  /*66d0*/  IMAD.MOV.U32 R19, RZ, RZ, RZ ;  /* 0x000000ffff137224 */ /* 0x000fc400078e00ff */
[----:B---3--:R-:W-:Y:S01]  /*66e0*/  @!P2 FMUL R19, R22, R27 ;  /* 0x0000001b1613a220 */ /* 0x008fe20000400000 */
        /* <DEDUP_REMOVED lines=9> */
[----:B------:R-:W-:-:S03]  /*6780*/  HFMA2 R14, -RZ, RZ, 0, 0 ;  /* 0x00000000ff0e7431 */ /* 0x000fc600000001ff */
[----:B------:R-:W-:Y:S01]  /*6790*/  FADD R19, R26, R19 ;  /* 0x000000131a137221 */ /* 0x000fe20000000000 */
[----:B------:R-:W-:Y:S02]  /*67a0*/  IMAD.MOV.U32 R25, RZ, RZ, RZ ;  /* 0x000000ffff197224 */ /* 0x000fe400078e00ff */
[----:B------:R-:W-:Y:S02]  /*67b0*/  VIADD R8, R8, 0x4 ;  /* 0x0000000408087836 */ /* 0x000fe40000000000 */
[----:B------:R-:W-:-:S03]  /*67c0*/  VIADD R6, R6, 0x80 ;  /* 0x0000008006067836 */ /* 0x000fc60000000000 */
[----:B------:R-:W-:Y:S01]  /*67d0*/  IADD3 R8, PT, PT, R8, 0x4, RZ ;  /* 0x0000000408087810 */ /* 0x000fe20007ffe0ff */
[----:B--2---:R-:W-:-:S04]  /*67e0*/  @!P0 FMUL R14, R17, R22 ;  /* 0x00000016110e8220 */ /* 0x004fc80000400000 */
[----:B------:R-:W-:Y:S01]  /*67f0*/  FADD R14, R19, R14 ;  /* 0x0000000e130e7221 */ /* 0x000fe20000000000 */
[----:B---3--:R-:W-:Y:S01]  /*6800*/  @!P2 FMUL R25, R24, R27 ;  /* 0x0000001b1819a220 */ /* 0x008fe20000400000 */
[----:B------:R-:W-:-:S03]  /*6810*/  PLOP3.LUT P0, PT, PT, PT, PT, 0x8, 0x80 ;  /* 0x000000000080781c */ /* 0x000fc60003f0e170 */
[----:B------:R-:W-:-:S10]  /*6820*/  FADD R14, R14, R25 ;  /* 0x000000190e0e7221 */ /* 0x000fd40000000000 */
.L_x_289:
[----:B------:R-:W-:Y:S05]  /*6830*/  BSYNC.RECONVERGENT B3 ;  /* 0x0000000000037941 */ /* 0x000fea0003800200 */
.L_x_288:
[----:B------:R-:W-:-:S13]  /*6840*/  ISETP.NE.OR P0, PT, R8, UR4, P0 ;  /* 0x0000000408007c0c */ /* 0x000fda0008705670 */
[----:B------:R-:W-:Y:S05]  /*6850*/  @!P0 BRA `(.L_x_290) ;  /* 0x0000000000948947 */ /* 0x000fea0003800000 */
.L_x_285:
[----:B------:R-:W0:Y:S02]  /*6860*/  LDC R0, c[0x0][0x380] ;  /* 0x0000e000ff007b82 */ /* 0x000e240000000800 */
.L_x_291:
[--C-:B------:R-:W-:Y:S01]  /*6870*/  IMAD.IADD R19, R21, 0x1, R6.reuse ;  /* 0x0000000115137824 */ /* 0x100fe200078e0206 */
[----:B------:R-:W-:-:S03]  /*6880*/  SHF.R.U32.HI R16, RZ, 0x5, R6 ;  /* 0x00000005ff107819 */ /* 0x000fc60000011606 */
[-C--:B0-----:R-:W-:Y:S01]  /*6890*/  IMAD R11, R15, R0.reuse, R19 ;  /* 0x000000000f0b7224 */ /* 0x081fe200078e0213 */
[CC--:B------:R-:W-:Y:S01]  /*68a0*/  ISETP.GE.AND P0, PT, R19.reuse, R0.reuse, PT ;  /* 0x000000001300720c */ /* 0x0c0fe20003f06270 */
[----:B------:R-:W-:Y:S02]  /*68b0*/  VIADD R17, R19, 0x20 ;  /* 0x0000002013117836 */ /* 0x000fe40000000000 */
[----:B------:R-:W-:Y:S02]  /*68c0*/  IMAD R16, R16, 0x4, R1 ;  /* 0x0000000410107824 */ /* 0x000fe400078e0201 */
[----:B------:R-:W-:Y:S01]  /*68d0*/  IMAD.WIDE R10, R11, 0x4, R12 ;  /* 0x000000040b0a7825 */ /* 0x000fe200078e020c */
[----:B------:R-:W-:-:S07]  /*68e0*/  ISETP.GE.AND P2, PT, R17, R0, PT ;  /* 0x000000001100720c */ /* 0x000fce0003f46270 */
[----:B------:R-:W2:Y:S04]  /*68f0*/  @!P0 LDL R27, [R16] ;  /* 0x00000000101b8983 */ /* 0x000ea80000100800 */
[----:B------:R-:W2:Y:S01]  /*6900*/  @!P0 LDG.E R24, desc[UR10][R10.64] ;  /* 0x0000000a0a188981 */ /* 0x000ea2000c1e1900 */
[----:B------:R-:W-:-:S03]  /*6910*/  IADD3 R17, PT, PT, R19, 0x40, RZ ;  /* 0x0000004013117810 */ /* 0x000fc60007ffe0ff */
[----:B------:R-:W3:Y:S04]  /*6920*/  @!P2 LDG.E R25, desc[UR10][R10.64+0x80] ;  /* 0x0000800a0a19a981 */ /* 0x000ee8000c1e1900 */
[----:B------:R-:W3:Y:S01]  /*6930*/  @!P2 LDL R22, [R16+0x4] ;  /* 0x000004001016a983 */ /* 0x000ee20000100800 */
[----:B------:R-:W-:Y:S01]  /*6940*/  VIADD R19, R19, 0x60 ;  /* 0x0000006013137836 */ /* 0x000fe20000000000 */
[-C--:B------:R-:W-:Y:S01]  /*6950*/  ISETP.GE.AND P3, PT, R17, R0.reuse, PT ;  /* 0x000000001100720c */ /* 0x080fe20003f66270 */
[----:B------:R-:W-:Y:S02]  /*6960*/  IMAD.MOV.U32 R17, RZ, RZ, RZ ;  /* 0x000000ffff117224 */ /* 0x000fe400078e00ff */
[----:B--2---:R-:W-:Y:S01]  /*6970*/  @!P0 FMUL R17, R24, R27 ;  /* 0x0000001b18118220 */ /* 0x004fe20000400000 */
[----:B------:R-:W-:Y:S01]  /*6980*/  ISETP.GE.AND P0, PT, R19, R0, PT ;  /* 0x000000001300720c */ /* 0x000fe20003f06270 */
[----:B------:R-:W-:-:S02]  /*6990*/  IMAD.MOV.U32 R19, RZ, RZ, RZ ;  /* 0x000000ffff137224 */ /* 0x000fc400078e00ff */
[----:B---3--:R-:W-:-:S06]  /*69a0*/  @!P2 FMUL R19, R25, R22 ;  /* 0x000000161913a220 */ /* 0x008fcc0000400000 */
[----:B------:R-:W2:Y:S04]  /*69b0*/  @!P3 LDG.E R25, desc[UR10][R10.64+0x100] ;  /* 0x0001000a0a19b981 */ /* 0x000ea8000c1e1900 */
[----:B------:R-:W2:Y:S04]  /*69c0*/  @!P3 LDL R22, [R16+0x8] ;  /* 0x000008001016b983 */ /* 0x000ea80000100800 */
[----:B------:R-:W3:Y:S04]  /*69d0*/  @!P0 LDG.E R24, desc[UR10][R10.64+0x180] ;  /* 0x0001800a0a188981 */ /* 0x000ee8000c1e1900 */
[----:B------:R-:W3:Y:S01]  /*69e0*/  @!P0 LDL R27, [R16+0xc] ;  /* 0x00000c00101b8983 */ /* 0x000ee20000100800 */
[----:B------:R-:W-:-:S02]  /*69f0*/  VIADD R8, R8, 0x4 ;  /* 0x0000000408087836 */ /* 0x000fc40000000000 */
[----:B------:R-:W-:Y:S01]  /*6a00*/  FADD R26, R17, R14 ;  /* 0x0000000e111a7221 */ /* 0x000fe20000000000 */
[----:B------:R-:W-:Y:S02]  /*6a10*/  HFMA2 R14, -RZ, RZ, 0, 0 ;  /* 0x00000000ff0e7431 */ /* 0x000fe400000001ff */
[----:B------:R-:W-:Y:S01]  /*6a20*/  ISETP.NE.AND P2, PT, R8, UR4, PT ;  /* 0x0000000408007c0c */ /* 0x000fe2000bf45270 */
[----:B------:R-:W-:Y:S01]  /*6a30*/  FADD R19, R26, R19 ;  /* 0x000000131a137221 */ /* 0x000fe20000000000 */
[----:B------:R-:W-:Y:S02]  /*6a40*/  IMAD.MOV.U32 R17, RZ, RZ, RZ ;  /* 0x000000ffff117224 */ /* 0x000fe400078e00ff */
[----:B------:R-:W-:Y:S02]  /*6a50*/  VIADD R6, R6, 0x80 ;  /* 0x0000008006067836 */ /* 0x000fe40000000000 */
[----:B--2---:R-:W-:-:S04]  /*6a60*/  @!P3 FMUL R14, R25, R22 ;  /* 0x00000016190eb220 */ /* 0x004fc80000400000 */
[----:B------:R-:W-:Y:S01]  /*6a70*/  FADD R14, R19, R14 ;  /* 0x0000000e130e7221 */ /* 0x000fe20000000000 */
[----:B---3--:R-:W-:-:S04]  /*6a80*/  @!P0 FMUL R17, R24, R27 ;  /* 0x0000001b18118220 */ /* 0x008fc80000400000 */
[----:B------:R-:W-:Y:S01]  /*6a90*/  FADD R14, R14, R17 ;  /* 0x000000110e0e7221 */ /* 0x000fe20000000000 */
[----:B------:R-:W-:Y:S06]  /*6aa0*/  @P2 BRA `(.L_x_291) ;  /* 0xfffffffc00702947 */ /* 0x000fec000383ffff */
.L_x_290:
[----:B------:R-:W-:Y:S05]  /*6ab0*/  BSYNC.RECONVERGENT B2 ;  /* 0x0000000000027941 */ /* 0x000fea0003800200 */
.L_x_284:
[----:B------:R-:W-:-:S09]  /*6ac0*/  UISETP.NE.AND UP0, UPT, UR7, URZ, UPT ;  /* 0x000000ff0700728c */ /* 0x000fd2000bf05270 */
[----:B------:R-:W-:Y:S05]  /*6ad0*/  BRA.U !UP0, `(.L_x_292) ;  /* 0x0000001508907547 */ /* 0x000fea000b800000 */
[----:B------:R-:W-:Y:S01]  /*6ae0*/  IADD3 R17, PT, PT, R21, R6, RZ ;  /* 0x0000000615117210 */ /* 0x000fe20007ffe0ff */
[----:B------:R-:W-:Y:S03]  /*6af0*/  BSSY.RECONVERGENT B2, `(.L_x_293) ;  /* 0x000000b000027945 */ /* 0x000fe60003800200 */
[-C--:B------:R-:W-:Y:S01]  /*6b00*/  ISETP.GE.AND P0, PT, R17, R0.reuse, PT ;  /* 0x000000001100720c */ /* 0x080fe20003f06270 */
[----:B------:R-:W-:Y:S02]  /*6b10*/  IMAD R11, R15, R0, R17 ;  /* 0x000000000f0b7224 */ /* 0x000fe400078e0211 */
[----:B------:R-:W-:Y:S02]  /*6b20*/  IMAD.MOV.U32 R15, RZ, RZ, RZ ;  /* 0x000000ffff0f7224 */ /* 0x000fe400078e00ff */
[----:B------:R-:W-:-:S08]  /*6b30*/  IMAD.WIDE R10, R11, 0x4, R12 ;  /* 0x000000040b0a7825 */ /* 0x000fd000078e020c */
[----:B------:R-:W-:Y:S05]  /*6b40*/  @P0 BRA `(.L_x_294) ;  /* 0x0000000000140947 */ /* 0x000fea0003800000 */
[----:B------:R-:W-:Y:S01]  /*6b50*/  SHF.R.U32.HI R8, RZ, 0x5, R6 ;  /* 0x00000005ff087819 */ /* 0x000fe20000011606 */
[----:B------:R-:W2:Y:S04]  /*6b60*/  LDG.E R15, desc[UR10][R10.64] ;  /* 0x0000000a0a0f7981 */ /* 0x000ea8000c1e1900 */
[----:B------:R-:W-:-:S06]  /*6b70*/  IMAD R8, R8, 0x4, R1 ;  /* 0x0000000408087824 */ /* 0x000fcc00078e0201 */
[----:B------:R-:W2:Y:S02]  /*6b80*/  LDL R8, [R8] ;  /* 0x0000000008087983 */ /* 0x000ea40000100800 */
[----:B--2---:R-:W-:-:S07]  /*6b90*/  FMUL R15, R15, R8 ;  /* 0x000000080f0f7220 */ /* 0x004fce0000400000 */
.L_x_294:
[----:B------:R-:W-:Y:S05]  /*6ba0*/  BSYNC.RECONVERGENT B2 ;  /* 0x0000000000027941 */ /* 0x000fea0003800200 */
.L_x_293:
[----:B------:R-:W-:Y:S01]  /*6bb0*/  UISETP.NE.AND UP0, UPT, UR7, 0x1, UPT ;  /* 0x000000010700788c */ /* 0x000fe2000bf05270 */
[----:B------:R-:W-:-:S08]  /*6bc0*/  FADD R14, R14, R15 ;  /* 0x0000000f0e0e7221 */ /* 0x000fd00000000000 */
[----:B------:R-:W-:Y:S05]  /*6bd0*/  BRA.U !UP0, `(.L_x_292) ;  /* 0x0000001508507547 */ /* 0x000fea000b800000 */
[----:B------:R-:W-:Y:S01]  /*6be0*/  VIADD R15, R17, 0x20 ;  /* 0x00000020110f7836 */ /* 0x000fe20000000000 */
[----:B------:R-:W-:Y:S04]  /*6bf0*/  BSSY.RECONVERGENT B2, `(.L_x_295) ;  /* 0x000000a000027945 */ /* 0x000fe80003800200 */
[----:B------:R-:W-:Y:S02]  /*6c00*/  ISETP.GE.AND P0, PT, R15, R0, PT ;  /* 0x000000000f00720c */ /* 0x000fe40003f06270 */
[----:B------:R-:W-:-:S11]  /*6c10*/  MOV R15, RZ ;  /* 0x000000ff000f7202 */ /* 0x000fd60000000f00 */
[----:B------:R-:W-:Y:S05]  /*6c20*/  @P0 BRA `(.L_x_296) ;  /* 0x0000000000180947 */ /* 0x000fea0003800000 */
[----:B------:R-:W-:Y:S01]  /*6c30*/  VIADD R8, R6, 0x20 ;  /* 0x0000002006087836 */ /* 0x000fe20000000000 */
[----:B------:R-:W2:Y:S04]  /*6c40*/  LDG.E R15, desc[UR10][R10.64+0x80] ;  /* 0x0000800a0a0f7981 */ /* 0x000ea8000c1e1900 */
[----:B------:R-:W-:-:S05]  /*6c50*/  SHF.R.U32.HI R8, RZ, 0x5, R8 ;  /* 0x00000005ff087819 */ /* 0x000fca0000011608 */
[----:B------:R-:W-:-:S06]  /*6c60*/  IMAD R8, R8, 0x4, R1 ;  /* 0x0000000408087824 */ /* 0x000fcc00078e0201 */
[----:B------:R-:W2:Y:S02]  /*6c70*/  LDL R8, [R8] ;  /* 0x0000000008087983 */ /* 0x000ea40000100800 */
[----:B--2---:R-:W-:-:S07]  /*6c80*/  FMUL R15, R15, R8 ;  /* 0x000000080f0f7220 */ /* 0x004fce0000400000 */
.L_x_296:
[----:B------:R-:W-:Y:S05]  /*6c90*/  BSYNC.RECONVERGENT B2 ;  /* 0x0000000000027941 */ /* 0x000fea0003800200 */
.L_x_295:
[----:B------:R-:W-:Y:S01]  /*6ca0*/  UISETP.NE.AND UP0, UPT, UR7, 0x2, UPT ;  /* 0x000000020700788c */ /* 0x000fe2000bf05270 */
[----:B------:R-:W-:-:S08]  /*6cb0*/  FADD R14, R14, R15 ;  /* 0x0000000f0e0e7221 */ /* 0x000fd00000000000 */
[----:B------:R-:W-:Y:S05]  /*6cc0*/  BRA.U !UP0, `(.L_x_292) ;  /* 0x0000001508147547 */ /* 0x000fea000b800000 */
[----:B------:R-:W-:Y:S01]  /*6cd0*/  VIADD R17, R17, 0x40 ;  /* 0x0000004011117836 */ /* 0x000fe20000000000 */
[----:B------:R-:W-:Y:S01]  /*6ce0*/  BSSY.RECONVERGENT B2, `(.L_x_297) ;  /* 0x000000a000027945 */ /* 0x000fe20003800200 */
[----:B------:R-:W-:-:S03]  /*6cf0*/  HFMA2 R15, -RZ, RZ, 0, 0 ;  /* 0x00000000ff0f7431 */ /* 0x000fc600000001ff */
[----:B------:R-:W-:-:S13]  /*6d00*/  ISETP.GE.AND P0, PT, R17, R0, PT ;  /* 0x000000001100720c */ /* 0x000fda0003f06270 */
[----:B------:R-:W-:Y:S05]  /*6d10*/  @P0 BRA `(.L_x_298) ;  /* 0x0000000000180947 */ /* 0x000fea0003800000 */
[----:B------:R-:W-:Y:S01]  /*6d20*/  VIADD R6, R6, 0x40 ;  /* 0x0000004006067836 */ /* 0x000fe20000000000 */
[----:B------:R-:W2:Y:S04]  /*6d30*/  LDG.E R10, desc[UR10][R10.64+0x100] ;  /* 0x0001000a0a0a7981 */ /* 0x000ea8000c1e1900 */
[----:B------:R-:W-:-:S05]  /*6d40*/  SHF.R.U32.HI R6, RZ, 0x5, R6 ;  /* 0x00000005ff067819 */ /* 0x000fca0000011606 */
[----:B------:R-:W-:-:S05]  /*6d50*/  IMAD R6, R6, 0x4, R1 ;  /* 0x0000000406067824 */ /* 0x000fca00078e0201 */
[----:B------:R-:W2:Y:S02]  /*6d60*/  LDL R15, [R6] ;  /* 0x00000000060f7983 */ /* 0x000ea40000100800 */
[----:B--2---:R-:W-:-:S07]  /*6d70*/  FMUL R15, R10, R15 ;  /* 0x0000000f0a0f7220 */ /* 0x004fce0000400000 */
.L_x_298:
[----:B------:R-:W-:Y:S05]  /*6d80*/  BSYNC.RECONVERGENT B2 ;  /* 0x0000000000027941 */ /* 0x000fea0003800200 */
.L_x_297:
[----:B------:R-:W-:Y:S01]  /*6d90*/  FADD R14, R14, R15 ;  /* 0x0000000f0e0e7221 */ /* 0x000fe20000000000 */
[----:B------:R-:W-:Y:S06]  /*6da0*/  BRA `(.L_x_292) ;  /* 0x0000001000dc7947 */ /* 0x000fec0003800000 */
.L_x_283:
        /* <DEDUP_REMOVED lines=19> */
.L_x_302:
[--C-:B------:R-:W-:Y:S01]  /*6ee0*/  IMAD.IADD R19, R21, 0x1, R6.reuse ;  /* 0x0000000115137824 */ /* 0x100fe200078e0206 */
[----:B------:R-:W-:-:S03]  /*6ef0*/  SHF.R.U32.HI R16, RZ, 0x5, R6 ;  /* 0x00000005ff107819 */ /* 0x000fc60000011606 */
[-C--:B0-----:R-:W-:Y:S01]  /*6f00*/  IMAD R11, R15, R0.reuse, R19 ;  /* 0x000000000f0b7224 */ /* 0x081fe200078e0213 */
[----:B------:R-:W-:Y:S01]  /*6f10*/  ISETP.GE.AND P2, PT, R19, R0, PT ;  /* 0x000000001300720c */ /* 0x000fe20003f46270 */
[----:B------:R-:W-:Y:S02]  /*6f20*/  IMAD R16, R16, 0x4, R1 ;  /* 0x0000000410107824 */ /* 0x000fe400078e0201 */
[----:B------:R-:W-:-:S10]  /*6f30*/  IMAD.WIDE R10, R11, 0x4, R12 ;  /* 0x000000040b0a7825 */ /* 0x000fd400078e020c */
[----:B------:R-:W2:Y:S04]  /*6f40*/  @!P2 LDL R27, [R16+0x18] ;  /* 0x00001800101ba983 */ /* 0x000ea80000100800 */
        /* <DEDUP_REMOVED lines=30> */
[----:B------:R-:W2:Y:S04]  /*7130*/  @!P2 LDL R27, [R14+0x18] ;  /* 0x000018000e1ba983 */ /* 0x000ea80000100800 */
        /* <DEDUP_REMOVED lines=95> */
.L_x_301:
        /* <DEDUP_REMOVED lines=12> */
[----:B------:R-:W2:Y:S04]  /*77f0*/  @!P0 LDL R25, [R22+0x18] ;  /* 0x0000180016198983 */ /* 0x000ea80000100800 */
        /* <DEDUP_REMOVED lines=30> */
[----:B------:R-:W2:Y:S04]  /*79e0*/  @!P0 LDL R24, [R16+0x18] ;  /* 0x0000180010188983 */ /* 0x000ea80000100800 */
        /* <DEDUP_REMOVED lines=28> */
.L_x_304:
[----:B------:R-:W-:Y:S05]  /*7bb0*/  BSYNC.RECONVERGENT B3 ;  /* 0x0000000000037941 */ /* 0x000fea0003800200 */
.L_x_303:
[----:B------:R-:W-:-:S13]  /*7bc0*/  ISETP.NE.OR P0, PT, R8, UR4, P0 ;  /* 0x0000000408007c0c */ /* 0x000fda0008705670 */
[----:B------:R-:W-:Y:S05]  /*7bd0*/  @!P0 BRA `(.L_x_305) ;  /* 0x0000000000948947 */ /* 0x000fea0003800000 */
.L_x_300:
[----:B------:R-:W0:Y:S02]  /*7be0*/  LDC R0, c[0x0][0x380] ;  /* 0x0000e000ff007b82 */ /* 0x000e240000000800 */
.L_x_306:
        /* <DEDUP_REMOVED lines=8> */
[----:B------:R-:W2:Y:S04]  /*7c70*/  @!P0 LDL R27, [R16+0x18] ;  /* 0x00001800101b8983 */ /* 0x000ea80000100800 */
        /* <DEDUP_REMOVED lines=27> */
.L_x_305:
[----:B------:R-:W-:Y:S05]  /*7e30*/  BSYNC.RECONVERGENT B2 ;  /* 0x0000000000027941 */ /* 0x000fea0003800200 */
.L_x_299:
        /* <DEDUP_REMOVED lines=12> */
[----:B------:R-:W2:Y:S02]  /*7f00*/  LDL R8, [R8+0x18] ;  /* 0x0000180008087983 */ /* 0x000ea40000100800 */
[----:B--2---:R-:W-:-:S07]  /*7f10*/  FMUL R15, R15, R8 ;  /* 0x000000080f0f7220 */ /* 0x004fce0000400000 */
.L_x_308:
[----:B------:R-:W-:Y:S05]  /*7f20*/  BSYNC.RECONVERGENT B2 ;  /* 0x0000000000027941 */ /* 0x000fea0003800200 */
.L_x_307:
        /* <DEDUP_REMOVED lines=12> */
[----:B------:R-:W2:Y:S02]  /*7ff0*/  LDL R8, [R8+0x18] ;  /* 0x0000180008087983 */ /* 0x000ea40000100800 */
[----:B--2---:R-:W-:-:S07]  /*8000*/  FMUL R15, R15, R8 ;  /* 0x000000080f0f7220 */ /* 0x004fce0000400000 */
.L_x_310:
[----:B------:R-:W-:Y:S05]  /*8010*/  BSYNC.RECONVERGENT B2 ;  /* 0x0000000000027941 */ /* 0x000fea0003800200 */
.L_x_309:
        /* <DEDUP_REMOVED lines=12> */
[----:B------:R-:W2:Y:S02]  /*80e0*/  LDL R15, [R6+0x18] ;  /* 0x00001800060f7983 */ /* 0x000ea40000100800 */
[----:B--2---:R-:W-:-:S07]  /*80f0*/  FMUL R15, R10, R15 ;  /* 0x0000000f0a0f7220 */ /* 0x004fce0000400000 */
.L_x_312:
[----:B------:R-:W-:Y:S05]  /*8100*/  BSYNC.RECONVERGENT B2 ;  /* 0x0000000000027941 */ /* 0x000fea0003800200 */
.L_x_311:
[----:B------:R-:W-:-:S07]  /*8110*/  FADD R14, R14, R15 ;  /* 0x0000000f0e0e7221 */ /* 0x000fce0000000000 */
.L_x_292:
[----:B------:R-:W-:Y:S05]  /*8120*/  BSYNC.RECONVERGENT B0 ;  /* 0x0000000000007941 */ /* 0x000fea0003800200 */
.L_x_282:
[----:B------:R-:W2:Y:S01]  /*8130*/  LDCU UR5, c[0x0][0x388] ;  /* 0x00007100ff0577ac */ /* 0x000ea20008000800 */
[----:B----4-:R-:W3:Y:S01]  /*8140*/  LDC.64 R10, c[0x0][0x3c8] ;  /* 0x0000f200ff0a7b82 */ /* 0x010ee20000000a00 */
[----:B------:R-:W-:Y:S01]  /*8150*/  VIADD R6, R7, 0x2 ;  /* 0x0000000207067836 */ /* 0x000fe20000000000 */
[----:B------:R-:W-:-:S03]  /*8160*/  ISETP.NE.AND P0, PT, R21, RZ, PT ;  /* 0x000000ff1500720c */ /* 0x000fc60003f05270 */
[----:B------:R-:W-:-:S05]  /*8170*/  IMAD R6, R7, R6, R6 ;  /* 0x0000000607067224 */ /* 0x000fca00078e0206 */
[----:B------:R-:W-:-:S04]  /*8180*/  LEA.HI R6, R6, R6, RZ, 0x1 ;  /* 0x0000000606067211 */ /* 0x000fc800078f08ff */
[----:B------:R-:W-:Y:S01]  /*8190*/  SHF.R.S32.HI R6, RZ, 0x1, R6 ;  /* 0x00000001ff067819 */ /* 0x000fe20000011406 */
[----:B--2---:R-:W-:-:S04]  /*81a0*/  UIMAD UR5, UR5, UR5, UR5 ;  /* 0x00000005050572a4 */ /* 0x004fc8000f8e0205 */
[----:B------:R-:W-:-:S04]  /*81b0*/  ULEA.HI UR5, UR5, UR5, URZ, 0x1 ;  /* 0x0000000505057291 */ /* 0x000fc8000f8f08ff */
[----:B------:R-:W-:-:S06]  /*81c0*/  USHF.R.S32.HI UR5, URZ, 0x1, UR5 ;  /* 0x00000001ff057899 */ /* 0x000fcc0008011405 */
[----:B------:R-:W-:Y:S01]  /*81d0*/  IMAD R15, R23, UR5, RZ ;  /* 0x00000005170f7c24 */ /* 0x000fe2000f8e02ff */
[----:B------:R-:W-:-:S03]  /*81e0*/  UMOV UR5, 0xffffffff ;  /* 0xffffffff00057882 */ /* 0x000fc60000000000 */
[----:B---3--:R-:W-:Y:S01]  /*81f0*/  IMAD.WIDE R10, R15, 0x4, R10 ;  /* 0x000000040f0a7825 */ /* 0x008fe200078e020a */
[----:B------:R-:W-:Y:S06]  /*8200*/  BRA.DIV UR5, `(.L_x_313) ;  /* 0x0000001205f07947 */ /* 0x000fec000b800000 */
[----:B------:R-:W2:Y:S01]  /*8210*/  SHFL.BFLY PT, R16, R14, 0x1, 0x1f ;  /* 0x0c201f000e107f89 */ /* 0x000ea200000e0000 */
[----:B------:R-:W-:Y:S01]  /*8220*/  @!P0 LOP3.LUT R15, RZ, R7, RZ, 0x33, !PT ;  /* 0x00000007ff0f8212 */ /* 0x000fe200078e33ff */
[----:B------:R-:W-:-:S03]  /*8230*/  NOP ;  /* 0x0000000000007918 */ /* 0x000fc60000000000 */
[----:B0-----:R-:W-:-:S05]  /*8240*/  @!P0 IADD3 R15, PT, PT, R9, R6, R15 ;  /* 0x00000006090f8210 */ /* 0x001fca0007ffe00f */
[----:B------:R-:W-:-:S04]  /*8250*/  @!P0 IMAD.WIDE R10, R15, 0x4, R10 ;  /* 0x000000040f0a8825 */ /* 0x000fc800078e020a */
[----:B--2---:R-:W-:-:S05]  /*8260*/  FADD R17, R16, R14 ;  /* 0x0000000e10117221 */ /* 0x004fca0000000000 */
[----:B------:R-:W0:Y:S02]  /*8270*/  SHFL.BFLY PT, R16, R17, 0x2, 0x1f ;  /* 0x0c401f0011107f89 */ /* 0x000e2400000e0000 */
[----:B0-----:R-:W-:-:S05]  /*8280*/  FADD R19, R17, R16 ;  /* 0x0000001011137221 */ /* 0x001fca0000000000 */
[----:B------:R-:W0:Y:S02]  /*8290*/  SHFL.BFLY PT, R16, R19, 0x4, 0x1f ;  /* 0x0c801f0013107f89 */ /* 0x000e2400000e0000 */
[----:B0-----:R-:W-:-:S05]  /*82a0*/  FADD R22, R19, R16 ;  /* 0x0000001013167221 */ /* 0x001fca0000000000 */
[----:B------:R-:W0:Y:S02]  /*82b0*/  SHFL.BFLY PT, R16, R22, 0x8, 0x1f ;  /* 0x0d001f0016107f89 */ /* 0x000e2400000e0000 */
[----:B0-----:R-:W-:-:S05]  /*82c0*/  FADD R24, R22, R16 ;  /* 0x0000001016187221 */ /* 0x001fca0000000000 */
[----:B------:R-:W0:Y:S02]  /*82d0*/  SHFL.BFLY PT, R16, R24, 0x10, 0x1f ;  /* 0x0e001f0018107f89 */ /* 0x000e2400000e0000 */
[----:B0-----:R-:W-:-:S05]  /*82e0*/  FADD R9, R24, R16 ;  /* 0x0000001018097221 */ /* 0x001fca0000000000 */
[----:B------:R0:W-:Y:S01]  /*82f0*/  @!P0 STG.E desc[UR10][R10.64], R9 ;  /* 0x000000090a008986 */ /* 0x0001e2000c10190a */
[----:B------:R-:W-:Y:S01]  /*8300*/  NOP ;  /* 0x0000000000007918 */ /* 0x000fe20000000000 */
.L_x_334:
[----:B------:R-:W-:Y:S05]  /*8310*/  @P1 BRA `(.L_x_314) ;  /* 0xffffffd400781947 */ /* 0x000fea000383ffff */
.L_x_281:
[----:B------:R-:W-:Y:S05]  /*8320*/  BSYNC B1 ;  /* 0x0000000000017941 */ /* 0x000fea0003800000 */
.L_x_280:
[----:B------:R-:W-:Y:S01]  /*8330*/  ISETP.GE.AND P0, PT, R0, 0x1, PT ;  /* 0x000000010000780c */ /* 0x000fe20003f06270 */
[----:B------:R-:W-:Y:S01]  /*8340*/  BSSY.RECONVERGENT B0, `(.L_x_315) ;  /* 0x0000108000007945 */ /* 0x000fe20003800200 */
[----:B0-----:R-:W-:-:S11]  /*8350*/  HFMA2 R19, -RZ, RZ, 0, 0 ;  /* 0x00000000ff137431 */ /* 0x001fd600000001ff */
[----:B------:R-:W-:Y:S05]  /*8360*/  @!P0 BRA `(.L_x_316) ;  /* 0x0000001000148947 */ /* 0x000fea0003800000 */
[----:B------:R-:W1:Y:S01]  /*8370*/  LDCU UR5, c[0x0][0x388] ;  /* 0x00007100ff0577ac */ /* 0x000e620008000800 */
[----:B------:R-:W-:Y:S01]  /*8380*/  ISETP.GE.AND P0, PT, R0, 0xe1, PT ;  /* 0x000000e10000780c */ /* 0x000fe20003f06270 */
[----:B------:R-:W-:Y:S01]  /*8390*/  BSSY.RECONVERGENT B1, `(.L_x_317) ;  /* 0x0000081000017945 */ /* 0x000fe20003800200 */
[----:B------:R-:W-:Y:S02]  /*83a0*/  IMAD.MOV.U32 R19, RZ, RZ, RZ ;  /* 0x000000ffff137224 */ /* 0x000fe400078e00ff */
[----:B------:R-:W-:Y:S02]  /*83b0*/  IMAD.MOV.U32 R4, RZ, RZ, RZ ;  /* 0x000000ffff047224 */ /* 0x000fe400078e00ff */
[----:B-1----:R-:W-:-:S07]  /*83c0*/  IMAD R5, R2, UR5, R7 ;  /* 0x0000000502057c24 */ /* 0x002fce000f8e0207 */
[----:B------:R-:W-:Y:S05]  /*83d0*/  @!P0 BRA `(.L_x_318) ;  /* 0x0000000400f08947 */ /* 0x000fea0003800000 */
[----:B------:R-:W-:Y:S01]  /*83e0*/  IMAD.MOV.U32 R19, RZ, RZ, RZ ;  /* 0x000000ffff137224 */ /* 0x000fe200078e00ff */
[----:B------:R-:W-:Y:S01]  /*83f0*/  MOV R4, RZ ;  /* 0x000000ff00047202 */ /* 0x000fe20000000f00 */
[----:B--2---:R-:W-:-:S07]  /*8400*/  IMAD.MOV.U32 R6, RZ, RZ, RZ ;  /* 0x000000ffff067224 */ /* 0x004fce00078e00ff */
.L_x_319:
[----:B------:R-:W0:Y:S01]  /*8410*/  LDCU UR5, c[0x0][0x380] ;  /* 0x00007000ff0577ac */ /* 0x000e220008000800 */
[C---:B------:R-:W-:Y:S01]  /*8420*/  IMAD.IADD R9, R21.reuse, 0x1, R4 ;  /* 0x0000000115097824 */ /* 0x040fe200078e0204 */
[----:B------:R-:W-:Y:S01]  /*8430*/  IADD3 R16, PT, PT, R21, R4, RZ ;  /* 0x0000000415107210 */ /* 0x000fe20007ffe0ff */
[----:B------:R-:W-:Y:S01]  /*8440*/  IMAD.MOV.U32 R22, RZ, RZ, RZ ;  /* 0x000000ffff167224 */ /* 0x000fe200078e00ff */
[----:B------:R-:W-:Y:S02]  /*8450*/  SHF.R.S32.HI R2, RZ, 0x1f, R18 ;  /* 0x0000001fff027819 */ /* 0x000fe40000011412 */
[----:B------:R-:W-:Y:S01]  /*8460*/  CS2R R26, SRZ ;  /* 0x00000000001a7805 */ /* 0x000fe2000001ff00 */
[----:B0-----:R-:W-:-:S05]  /*8470*/  IMAD.U32 R0, RZ, RZ, UR5 ;  /* 0x00000005ff007e24 */ /* 0x001fca000f8e00ff */
[-C--:B------:R-:W-:Y:S01]  /*8480*/  ISETP.GE.AND P0, PT, R9, R0.reuse, PT ;  /* 0x000000000900720c */ /* 0x080fe20003f06270 */
[----:B------:R-:W-:-:S04]  /*8490*/  IMAD R9, R5, R0, R9 ;  /* 0x0000000005097224 */ /* 0x000fc800078e0209 */
[----:B----4-:R-:W-:-:S08]  /*84a0*/  IMAD.WIDE R8, R9, 0x4, R12 ;  /* 0x0000000409087825 */ /* 0x010fd000078e020c */
[----:B------:R-:W-:Y:S01]  /*84b0*/  @!P0 IMAD R11, R7, R0, R16 ;  /* 0x00000000070b8224 */ /* 0x000fe200078e0210 */
[----:B------:R-:W2:Y:S04]  /*84c0*/  @!P0 LDG.E R22, desc[UR10][R8.64] ;  /* 0x0000000a08168981 */ /* 0x000ea8000c1e1900 */
[----:B------:R-:W-:-:S04]  /*84d0*/  @!P0 IADD3 R15, P1, PT, R11, R18, RZ ;  /* 0x000000120b0f8210 */ /* 0x000fc80007f3e0ff */
[----:B------:R-:W-:Y:S02]  /*84e0*/  @!P0 LEA.HI.X.SX32 R11, R11, R2, 0x1, P1 ;  /* 0x000000020b0b8211 */ /* 0x000fe400008f0eff */
[----:B------:R-:W-:-:S04]  /*84f0*/  @!P0 LEA R14, P1, R15, R12, 0x2 ;  /* 0x0000000c0f0e8211 */ /* 0x000fc800078210ff */
[----:B------:R-:W-:-:S05]  /*8500*/  @!P0 LEA.HI.X R15, R15, R13, R11, 0x2, P1 ;  /* 0x0000000d0f0f8211 */ /* 0x000fca00008f140b */
[----:B------:R0:W2:Y:S01]  /*8510*/  @!P0 LDG.E R27, desc[UR10][R14.64] ;  /* 0x0000000a0e1b8981 */ /* 0x0000a2000c1e1900 */
[----:B------:R-:W-:-:S05]  /*8520*/  VIADD R11, R16, 0x20 ;  /* 0x00000020100b7836 */ /* 0x000fca0000000000 */
[----:B------:R-:W-:-:S13]  /*8530*/  ISETP.GE.AND P0, PT, R11, R0, PT ;  /* 0x000000000b00720c */ /* 0x000fda0003f06270 */
[----:B------:R-:W-:-:S05]  /*8540*/  @!P0 IMAD R11, R7, R0, R11 ;  /* 0x00000000070b8224 */ /* 0x000fca00078e020b */
[----:B------:R-:W-:-:S04]  /*8550*/  @!P0 IADD3 R17, P1, PT, R11, R18, RZ ;  /* 0x000000120b118210 */ /* 0x000fc80007f3e0ff */
[----:B------:R-:W-:Y:S02]  /*8560*/  @!P0 LEA.HI.X.SX32 R11, R11, R2, 0x1, P1 ;  /* 0x000000020b0b8211 */ /* 0x000fe400008f0eff */
[C---:B------:R-:W-:Y:S02]  /*8570*/  @!P0 LEA R10, P1, R17.reuse, R12, 0x2 ;  /* 0x0000000c110a8211 */ /* 0x040fe400078210ff */
[----:B------:R-:W-:Y:S02]  /*8580*/  CS2R R24, SRZ ;  /* 0x0000000000187805 */ /* 0x000fe4000001ff00 */
[----:B------:R-:W-:-:S04]  /*8590*/  @!P0 LEA.HI.X R11, R17, R13, R11, 0x2, P1 ;  /* 0x0000000d110b8211 */ /* 0x000fc800008f140b */
[----:B------:R-:W3:Y:S04]  /*85a0*/  @!P0 LDG.E R25, desc[UR10][R8.64+0x80] ;  /* 0x0000800a08198981 */ /* 0x000ee8000c1e1900 */
[----:B------:R1:W3:Y:S01]  /*85b0*/  @!P0 LDG.E R24, desc[UR10][R10.64] ;  /* 0x0000000a0a188981 */ /* 0x0002e2000c1e1900 */
[----:B0-----:R-:W-:-:S04]  /*85c0*/  IADD3 R15, PT, PT, R16, 0x40, RZ ;  /* 0x00000040100f7810 */ /* 0x001fc80007ffe0ff */
[----:B------:R-:W-:Y:S01]  /*85d0*/  ISETP.GE.AND P0, PT, R15, R0, PT ;  /* 0x000000000f00720c */ /* 0x000fe20003f06270 */
[----:B------:R-:W-:-:S12]  /*85e0*/  VIADD R29, R16, 0x60 ;  /* 0x00000060101d7836 */ /* 0x000fd80000000000 */
[----:B------:R-:W-:Y:S01]  /*85f0*/  @!P0 IMAD R15, R7, R0, R15 ;  /* 0x00000000070f8224 */ /* 0x000fe200078e020f */
[----:B------:R-:W4:Y:S04]  /*8600*/  @!P0 LDG.E R26, desc[UR10][R8.64+0x100] ;  /* 0x0001000a081a8981 */ /* 0x000f28000c1e1900 */
[----:B------:R-:W-:-:S04]  /*8610*/  @!P0 IADD3 R17, P2, PT, R15, R18, RZ ;  /* 0x000000120f118210 */ /* 0x000fc80007f5e0ff */
[----:B------:R-:W-:Y:S02]  /*8620*/  @!P0 LEA.HI.X.SX32 R15, R15, R2, 0x1, P2 ;  /* 0x000000020f0f8211 */ /* 0x000fe400010f0eff */
[----:B------:R-:W-:Y:S02]  /*8630*/  @!P0 LEA R14, P2, R17, R12, 0x2 ;  /* 0x0000000c110e8211 */ /* 0x000fe400078410ff */
[----:B------:R-:W-:Y:S02]  /*8640*/  ISETP.GE.AND P1, PT, R29, R0, PT ;  /* 0x000000001d00720c */ /* 0x000fe40003f26270 */
[----:B------:R-:W-:Y:S01]  /*8650*/  @!P0 LEA.HI.X R15, R17, R13, R15, 0x2, P2 ;  /* 0x0000000d110f8211 */ /* 0x000fe200010f140f */
[----:B------:R-:W-:-:S06]  /*8660*/  IMAD.MOV.U32 R17, RZ, RZ, RZ ;  /* 0x000000ffff117224 */ /* 0x000fcc00078e00ff */
[----:B------:R0:W4:Y:S04]  /*8670*/  @!P0 LDG.E R17, desc[UR10][R14.64] ;  /* 0x0000000a0e118981 */ /* 0x000128000c1e1900 */
[----:B------:R-:W-:-:S05]  /*8680*/  @!P1 IMAD R29, R7, R0, R29 ;  /* 0x00000000071d9224 */ /* 0x000fca00078e021d */
[----:B-1----:R-:W-:-:S04]  /*8690*/  @!P1 IADD3 R11, P2, PT, R29, R18, RZ ;  /* 0x000000121d0b9210 */ /* 0x002fc80007f5e0ff */
[----:B------:R-:W-:Y:S02]  /*86a0*/  @!P1 LEA.HI.X.SX32 R29, R29, R2, 0x1, P2 ;  /* 0x000000021d1d9211 */ /* 0x000fe400010f0eff */
[----:B------:R-:W-:-:S04]  /*86b0*/  @!P1 LEA R10, P0, R11, R12, 0x2 ;  /* 0x0000000c0b0a9211 */ /* 0x000fc800078010ff */
[----:B------:R-:W-:Y:S01]  /*86c0*/  @!P1 LEA.HI.X R11, R11, R13, R29, 0x2, P0 ;  /* 0x0000000d0b0b9211 */ /* 0x000fe200000f141d */
[----:B--2---:R-:W-:-:S04]  /*86d0*/  FFMA R22, R22, R22, -R27 ;  /* 0x0000001616167223 */ /* 0x004fc8000000081b */
[----:B------:R-:W-:Y:S01]  /*86e0*/  FFMA R27, R22, 0.5, R19 ;  /* 0x3f000000161b7823 */ /* 0x000fe20000000013 */
[----:B------:R-:W-:Y:S02]  /*86f0*/  HFMA2 R19, -RZ, RZ, 0, 0 ;  /* 0x00000000ff137431 */ /* 0x000fe400000001ff */
[----:B------:R-:W-:-:S06]  /*8700*/  IMAD.MOV.U32 R22, RZ, RZ, RZ ;  /* 0x000000ffff167224 */ /* 0x000fcc00078e00ff */
[----:B------:R-:W2:Y:S04]  /*8710*/  @!P1 LDG.E R22, desc[UR10][R8.64+0x180] ;  /* 0x0001800a08169981 */ /* 0x000ea8000c1e1900 */
[----:B------:R1:W2:Y:S01]  /*8720*/  @!P1 LDG.E R19, desc[UR10][R10.64] ;  /* 0x0000000a0a139981 */ /* 0x0002a2000c1e1900 */
[----:B0-----:R-:W-:-:S05]  /*8730*/  VIADD R15, R16, 0x80 ;  /* 0x00000080100f7836 */ /* 0x001fca0000000000 */
[----:B------:R-:W-:-:S13]  /*8740*/  ISETP.GE.AND P0, PT, R15, R0, PT ;  /* 0x000000000f00720c */ /* 0x000fda0003f06270 */
[----:B------:R-:W-:Y:S02]  /*8750*/  @!P0 IMAD R15, R7, R0, R15 ;  /* 0x00000000070f8224 */ /* 0x000fe400078e020f */
[----:B---3--:R-:W-:-:S03]  /*8760*/  FFMA R28, R25, R25, -R24 ;  /* 0x00000019191c7223 */ /* 0x008fc60000000818 */
[----:B------:R-:W-:Y:S01]  /*8770*/  @!P0 IADD3 R25, P1, PT, R15, R18, RZ ;  /* 0x000000120f198210 */ /* 0x000fe20007f3e0ff */
[----:B-1----:R-:W-:-:S03]  /*8780*/  VIADD R11, R16, 0xa0 ;  /* 0x000000a0100b7836 */ /* 0x002fc60000000000 */
[----:B------:R-:W-:Y:S02]  /*8790*/  @!P0 LEA.HI.X.SX32 R15, R15, R2, 0x1, P1 ;  /* 0x000000020f0f8211 */ /* 0x000fe400008f0eff */
[----:B------:R-:W-:-:S04]  /*87a0*/  @!P0 LEA R14, P1, R25, R12, 0x2 ;  /* 0x0000000c190e8211 */ /* 0x000fc800078210ff */
[----:B------:R-:W-:Y:S02]  /*87b0*/  @!P0 LEA.HI.X R15, R25, R13, R15, 0x2, P1 ;  /* 0x0000000d190f8211 */ /* 0x000fe400008f140f */
[----:B------:R-:W-:Y:S02]  /*87c0*/  ISETP.GE.AND P1, PT, R11, R0, PT ;  /* 0x000000000b00720c */ /* 0x000fe40003f26270 */
[----:B------:R-:W-:-:S11]  /*87d0*/  IADD3 R29, PT, PT, R16, 0xc0, RZ ;  /* 0x000000c0101d7810 */ /* 0x000fd60007ffe0ff */
[----:B------:R-:W-:-:S05]  /*87e0*/  @!P1 IMAD R11, R7, R0, R11 ;  /* 0x00000000070b9224 */ /* 0x000fca00078e020b */
[----:B------:R-:W-:-:S04]  /*87f0*/  @!P1 IADD3 R25, P2, PT, R11, R18, RZ ;  /* 0x000000120b199210 */ /* 0x000fc80007f5e0ff */
[----:B------:R-:W-:Y:S02]  /*8800*/  @!P1 LEA.HI.X.SX32 R11, R11, R2, 0x1, P2 ;  /* 0x000000020b0b9211 */ /* 0x000fe400010f0eff */
[----:B------:R-:W-:-:S04]  /*8810*/  @!P1 LEA R10, P2, R25, R12, 0x2 ;  /* 0x0000000c190a9211 */ /* 0x000fc800078410ff */
[----:B------:R-:W-:Y:S02]  /*8820*/  @!P1 LEA.HI.X R11, R25, R13, R11, 0x2, P2 ;  /* 0x0000000d190b9211 */ /* 0x000fe400010f140b */
[----:B------:R-:W-:Y:S02]  /*8830*/  ISETP.GE.AND P2, PT, R29, R0, PT ;  /* 0x000000001d00720c */ /* 0x000fe40003f46270 */
[----:B------:R-:W-:Y:S01]  /*8840*/  MOV R24, RZ ;  /* 0x000000ff00187202 */ /* 0x000fe20000000f00 */
[----:B----4-:R-:W-:Y:S01]  /*8850*/  FFMA R26, R26, R26, -R17 ;  /* 0x0000001a1a1a7223 */ /* 0x010fe20000000811 */
[----:B------:R-:W-:-:S04]  /*8860*/  VIADD R17, R16, 0xe0 ;  /* 0x000000e010117836 */ /* 0x000fc80000000000 */
[----:B------:R0:W3:Y:S05]  /*8870*/  @!P0 LDG.E R24, desc[UR10][R14.64] ;  /* 0x0000000a0e188981 */ /* 0x0000ea000c1e1900 */
[----:B------:R-:W-:-:S05]  /*8880*/  @!P2 IMAD R29, R7, R0, R29 ;  /* 0x00000000071da224 */ /* 0x000fca00078e021d */
[----:B0-----:R-:W-:-:S04]  /*8890*/  @!P2 IADD3 R15, P3, PT, R29, R18, RZ ;  /* 0x000000121d0fa210 */ /* 0x001fc80007f7e0ff */
[----:B------:R-:W-:Y:S02]  /*88a0*/  @!P2 LEA.HI.X.SX32 R29, R29, R2, 0x1, P3 ;  /* 0x000000021d1da211 */ /* 0x000fe400018f0eff */
[----:B------:R-:W-:Y:S02]  /*88b0*/  ISETP.GE.AND P3, PT, R17, R0, PT ;  /* 0x000000001100720c */ /* 0x000fe40003f66270 */
[----:B------:R-:W-:-:S04]  /*88c0*/  @!P2 LEA R14, P4, R15, R12, 0x2 ;  /* 0x0000000c0f0ea211 */ /* 0x000fc800078810ff */
[----:B------:R-:W-:Y:S01]  /*88d0*/  @!P2 LEA.HI.X R15, R15, R13, R29, 0x2, P4 ;  /* 0x0000000d0f0fa211 */ /* 0x000fe200020f141d */
[----:B------:R-:W-:Y:S02]  /*88e0*/  HFMA2 R29, -RZ, RZ, 0, 0 ;  /* 0x00000000ff1d7431 */ /* 0x000fe400000001ff */
[----:B------:R-:W-:-:S04]  /*88f0*/  IMAD.MOV.U32 R25, RZ, RZ, RZ ;  /* 0x000000ffff197224 */ /* 0x000fc800078e00ff */
[----:B------:R-:W-:Y:S02]  /*8900*/  @!P3 IMAD R17, R7, R0, R17 ;  /* 0x000000000711b224 */ /* 0x000fe400078e0211 */
[----:B------:R0:W4:Y:S01]  /*8910*/  @!P1 LDG.E R25, desc[UR10][R10.64] ;  /* 0x0000000a0a199981 */ /* 0x000122000c1e1900 */
[----:B------:R-:W-:-:S03]  /*8920*/  FFMA R27, R28, 0.5, R27 ;  /* 0x3f0000001c1b7823 */ /* 0x000fc6000000001b */
[----:B------:R-:W3:Y:S01]  /*8930*/  @!P0 LDG.E R29, desc[UR10][R8.64+0x200] ;  /* 0x0002000a081d8981 */ /* 0x000ee2000c1e1900 */
[----:B------:R-:W-:Y:S01]  /*8940*/  FFMA R26, R26, 0.5, R27 ;  /* 0x3f0000001a1a7823 */ /* 0x000fe2000000001b */
[----:B0-----:R-:W-:Y:S01]  /*8950*/  @!P3 IADD3 R11, P0, PT, R17, R18, RZ ;  /* 0x00000012110bb210 */ /* 0x001fe20007f1e0ff */
[----:B------:R-:W-:-:S03]  /*8960*/  IMAD.MOV.U32 R16, RZ, RZ, RZ ;  /* 0x000000ffff107224 */ /* 0x000fc600078e00ff */
[----:B------:R-:W-:Y:S01]  /*8970*/  @!P3 LEA.HI.X.SX32 R2, R17, R2, 0x1, P0 ;  /* 0x000000021102b211 */ /* 0x000fe200000f0eff */
[----:B------:R-:W-:Y:S01]  /*8980*/  IMAD.MOV.U32 R27, RZ, RZ, RZ ;  /* 0x000000ffff1b7224 */ /* 0x000fe200078e00ff */
[C---:B------:R-:W-:Y:S01]  /*8990*/  @!P3 LEA R10, P0, R11.reuse, R12, 0x2 ;  /* 0x0000000c0b0ab211 */ /* 0x040fe200078010ff */
[----:B------:R-:W5:Y:S03]  /*89a0*/  @!P2 LDG.E R16, desc[UR10][R14.64] ;  /* 0x0000000a0e10a981 */ /* 0x000f66000c1e1900 */
[----:B------:R-:W-:Y:S01]  /*89b0*/  @!P3 LEA.HI.X R11, R11, R13, R2, 0x2, P0 ;  /* 0x0000000d0b0bb211 */ /* 0x000fe200000f1402 */
[----:B------:R-:W-:Y:S01]  /*89c0*/  IMAD.MOV.U32 R2, RZ, RZ, RZ ;  /* 0x000000ffff027224 */ /* 0x000fe200078e00ff */
[----:B------:R-:W5:Y:S05]  /*89d0*/  @!P2 LDG.E R27, desc[UR10][R8.64+0x300] ;  /* 0x0003000a081ba981 */ /* 0x000f6a000c1e1900 */
[----:B------:R-:W4:Y:S01]  /*89e0*/  @!P3 LDG.E R2, desc[UR10][R10.64] ;  /* 0x0000000a0a02b981 */ /* 0x000f22000c1e1900 */
[----:B--2---:R-:W-:Y:S01]  /*89f0*/  FFMA R19, R22, R22, -R19 ;  /* 0x0000001616137223 */ /* 0x004fe20000000813 */
[----:B------:R-:W-:-:S03]  /*8a00*/  IMAD.MOV.U32 R22, RZ, RZ, RZ ;  /* 0x000000ffff167224 */ /* 0x000fc600078e00ff */
[----:B------:R-:W-:Y:S01]  /*8a10*/  FFMA R26, R19, 0.5, R26 ;  /* 0x3f000000131a7823 */ /* 0x000fe2000000001a */
[----:B------:R-:W-:Y:S02]  /*8a20*/  MOV R19, RZ ;  /* 0x000000ff00137202 */ /* 0x000fe40000000f00 */
[----:B------:R-:W4:Y:S04]  /*8a30*/  @!P1 LDG.E R22, desc[UR10][R8.64+0x280] ;  /* 0x0002800a08169981 */ /* 0x000f28000c1e1900 */
[----:B------:R-:W2:Y:S01]  /*8a40*/  @!P3 LDG.E R19, desc[UR10][R8.64+0x380] ;  /* 0x0003800a0813b981 */ /* 0x000ea2000c1e1900 */
[----:B------:R-:W-:-:S04]  /*8a50*/  UIADD3 UR5, UPT, UPT, UR5, 0x1f, URZ ;  /* 0x0000001f05057890 */ /* 0x000fc8000fffe0ff */
[----:B------:R-:W-:-:S04]  /*8a60*/  USHF.R.S32.HI UR6, URZ, 0x1f, UR5 ;  /* 0x0000001fff067899 */ /* 0x000fc80008011405 */
[----:B------:R-:W-:-:S04]  /*8a70*/  ULEA.HI UR6, UR6, UR5, URZ, 0x5 ;  /* 0x0000000506067291 */ /* 0x000fc8000f8f28ff */
[----:B------:R-:W-:-:S04]  /*8a80*/  ULOP3.LUT UR6, UR6, 0xffffffe0, URZ, 0xc0, !UPT ;  /* 0xffffffe006067892 */ /* 0x000fc8000f8ec0ff */
[----:B------:R-:W-:-:S04]  /*8a90*/  UISETP.LT.AND UP0, UPT, UR6, 0x20, UPT ;  /* 0x000000200600788c */ /* 0x000fc8000bf01270 */
[----:B------:R-:W-:-:S04]  /*8aa0*/  USEL UR6, UR6, 0x20, !UP0 ;  /* 0x0000002006067887 */ /* 0x000fc8000c000000 */
[----:B------:R-:W-:-:S04]  /*8ab0*/  UIADD3 UR6, UPT, UPT, UR6, -0x1, URZ ;  /* 0xffffffff06067890 */ /* 0x000fc8000fffe0ff */
[----:B------:R-:W-:Y:S01]  /*8ac0*/  ULEA.HI UR6, UR6, 0x1, URZ, 0x1b ;  /* 0x0000000106067891 */ /* 0x000fe2000f8fd8ff */
[----:B------:R-:W-:-:S03]  /*8ad0*/  VIADD R6, R6, 0x8 ;  /* 0x0000000806067836 */ /* 0x000fc60000000000 */
[----:B------:R-:W-:-:S06]  /*8ae0*/  ULOP3.LUT UR6, UR6, 0xffffff8, URZ, 0xc0, !UPT ;  /* 0x0ffffff806067892 */ /* 0x000fcc000f8ec0ff */
[----:B------:R-:W-:Y:S02]  /*8af0*/  ISETP.NE.AND P0, PT, R6, UR6, PT ;  /* 0x0000000606007c0c */ /* 0x000fe4000bf05270 */
[----:B------:R-:W-:Y:S01]  /*8b00*/  IADD3 R4, PT, PT, R4, 0x100, RZ ;  /* 0x0000010004047810 */ /* 0x000fe20007ffe0ff */
[----:B---3--:R-:W-:-:S04]  /*8b10*/  FFMA R29, R29, R29, -R24 ;  /* 0x0000001d1d1d7223 */ /* 0x008fc80000000818 */
[----:B------:R-:W-:Y:S01]  /*8b20*/  FFMA R26, R29, 0.5, R26 ;  /* 0x3f0000001d1a7823 */ /* 0x000fe2000000001a */
[----:B-----5:R-:W-:Y:S01]  /*8b30*/  FFMA R16, R27, R27, -R16 ;  /* 0x0000001b1b107223 */ /* 0x020fe20000000810 */
[----:B----4-:R-:W-:-:S04]  /*8b40*/  FFMA R25, R22, R22, -R25 ;  /* 0x0000001616197223 */ /* 0x010fc80000000819 */
[----:B------:R-:W-:Y:S01]  /*8b50*/  FFMA R25, R25, 0.5, R26 ;  /* 0x3f00000019197823 */ /* 0x000fe2000000001a */
[----:B--2---:R-:W-:-:S03]  /*8b60*/  FFMA R2, R19, R19, -R2 ;  /* 0x0000001313027223 */ /* 0x004fc60000000802 */
[----:B------:R-:W-:-:S04]  /*8b70*/  FFMA R25, R16, 0.5, R25 ;  /* 0x3f00000010197823 */ /* 0x000fc80000000019 */
[----:B------:R-:W-:Y:S01]  /*8b80*/  FFMA R19, R2, 0.5, R25 ;  /* 0x3f00000002137823 */ /* 0x000fe20000000019 */
[----:B------:R-:W-:Y:S06]  /*8b90*/  @P0 BRA `(.L_x_319) ;  /* 0xfffffff8001c0947 */ /* 0x000fec000383ffff */
.L_x_318:
[----:B------:R-:W-:Y:S05]  /*8ba0*/  BSYNC.RECONVERGENT B1 ;  /* 0x0000000000017941 */ /* 0x000fea0003800200 */
.L_x_317:
        /* <DEDUP_REMOVED lines=18> */
[----:B------:R-:W-:Y:S02]  /*8cd0*/  IMAD.MOV.U32 R6, RZ, RZ, RZ ;  /* 0x000000ffff067224 */ /* 0x000fe400078e00ff */
[C---:B----4-:R-:W-:Y:S01]  /*8ce0*/  VIADD R15, R9.reuse, 0x20 ;  /* 0x00000020090f7836 */ /* 0x050fe20000000000 */
[CC--:B------:R-:W-:Y:S01]  /*8cf0*/  ISETP.GE.AND P2, PT, R9.reuse, R0.reuse, PT ;  /* 0x000000000900720c */ /* 0x0c0fe20003f46270 */
[C---:B------:R-:W-:Y:S01]  /*8d00*/  VIADD R25, R9.reuse, 0x60 ;  /* 0x0000006009197836 */ /* 0x040fe20000000000 */
[----:B------:R-:W-:Y:S02]  /*8d10*/  IADD3 R29, PT, PT, R9, 0x40, RZ ;  /* 0x00000040091d7810 */ /* 0x000fe40007ffe0ff */
[-C--:B------:R-:W-:Y:S02]  /*8d20*/  ISETP.GE.AND P1, PT, R15, R0.reuse, PT ;  /* 0x000000000f00720c */ /* 0x080fe40003f26270 */
[----:B------:R-:W-:-:S07]  /*8d30*/  ISETP.GE.AND P0, PT, R29, R0, PT ;  /* 0x000000001d00720c */ /* 0x000fce0003f06270 */
[----:B------:R-:W-:-:S04]  /*8d40*/  @!P2 IMAD R11, R7, R0, R9 ;  /* 0x00000000070ba224 */ /* 0x000fc800078e0209 */
[----:B------:R-:W-:Y:S01]  /*8d50*/  @!P1 IMAD R15, R7, R0, R15 ;  /* 0x00000000070f9224 */ /* 0x000fe200078e020f */
[----:B------:R-:W-:-:S04]  /*8d60*/  @!P2 IADD3 R27, P3, PT, R11, R18, RZ ;  /* 0x000000120b1ba210 */ /* 0x000fc80007f7e0ff */
[----:B------:R-:W-:Y:S02]  /*8d70*/  @!P2 LEA.HI.X.SX32 R11, R11, R22, 0x1, P3 ;  /* 0x000000160b0ba211 */ /* 0x000fe400018f0eff */
[----:B------:R-:W-:Y:S02]  /*8d80*/  ISETP.GE.AND P3, PT, R25, R0, PT ;  /* 0x000000001900720c */ /* 0x000fe40003f66270 */
[----:B------:R-:W-:Y:S02]  /*8d90*/  @!P1 IADD3 R17, P5, PT, R15, R18, RZ ;  /* 0x000000120f119210 */ /* 0x000fe40007fbe0ff */
[----:B------:R-:W-:Y:S02]  /*8da0*/  @!P2 LEA R14, P4, R27, R12, 0x2 ;  /* 0x0000000c1b0ea211 */ /* 0x000fe400078810ff */
[----:B------:R-:W-:Y:S02]  /*8db0*/  @!P1 LEA.HI.X.SX32 R2, R15, R22, 0x1, P5 ;  /* 0x000000160f029211 */ /* 0x000fe400028f0eff */
[----:B------:R-:W-:-:S02]  /*8dc0*/  @!P1 LEA R10, P5, R17, R12, 0x2 ;  /* 0x0000000c110a9211 */ /* 0x000fc400078a10ff */
[-C--:B------:R-:W-:Y:S01]  /*8dd0*/  @!P2 LEA.HI.X R15, R27, R13.reuse, R11, 0x2, P4 ;  /* 0x0000000d1b0fa211 */ /* 0x080fe200020f140b */
[-C--:B------:R-:W-:Y:S01]  /*8de0*/  @!P0 IMAD R27, R7, R0.reuse, R29 ;  /* 0x00000000071b8224 */ /* 0x080fe200078e021d */
[----:B------:R-:W-:Y:S01]  /*8df0*/  @!P1 LEA.HI.X R11, R17, R13, R2, 0x2, P5 ;  /* 0x0000000d110b9211 */ /* 0x000fe200028f1402 */
[----:B------:R-:W-:Y:S02]  /*8e00*/  HFMA2 R2, -RZ, RZ, 0, 0 ;  /* 0x00000000ff027431 */ /* 0x000fe400000001ff */
[----:B------:R-:W-:Y:S01]  /*8e10*/  IMAD R9, R5, R0, R9 ;  /* 0x0000000005097224 */ /* 0x000fe200078e0209 */
[----:B------:R0:W2:Y:S01]  /*8e20*/  @!P2 LDG.E R6, desc[UR10][R14.64] ;  /* 0x0000000a0e06a981 */ /* 0x0000a2000c1e1900 */
[----:B------:R-:W-:Y:S01]  /*8e30*/  @!P0 IADD3 R17, P4, PT, R27, R18, RZ ;  /* 0x000000121b118210 */ /* 0x000fe20007f9e0ff */
[----:B------:R-:W-:Y:S02]  /*8e40*/  @!P3 IMAD R29, R7, R0, R25 ;  /* 0x00000000071db224 */ /* 0x000fe400078e0219 */
[----:B------:R-:W-:Y:S01]  /*8e50*/  IMAD.MOV.U32 R25, RZ, RZ, RZ ;  /* 0x000000ffff197224 */ /* 0x000fe200078e00ff */
[----:B------:R-:W-:Y:S01]  /*8e60*/  @!P0 LEA.HI.X.SX32 R24, R27, R22, 0x1, P4 ;  /* 0x000000161b188211 */ /* 0x000fe200020f0eff */
[----:B------:R-:W-:Y:S01]  /*8e70*/  IMAD.WIDE R8, R9, 0x4, R12 ;  /* 0x0000000409087825 */ /* 0x000fe200078e020c */
[----:B------:R-:W-:Y:S01]  /*8e80*/  @!P0 LEA R16, P4, R17, R12, 0x2 ;  /* 0x0000000c11108211 */ /* 0x000fe200078810ff */
[----:B------:R1:W3:Y:S01]  /*8e90*/  @!P1 LDG.E R2, desc[UR10][R10.64] ;  /* 0x0000000a0a029981 */ /* 0x0002e2000c1e1900 */
[----:B------:R-:W-:-:S02]  /*8ea0*/  @!P3 IADD3 R27, P5, PT, R29, R18, RZ ;  /* 0x000000121d1bb210 */ /* 0x000fc40007fbe0ff */
[----:B0-----:R-:W-:Y:S02]  /*8eb0*/  CS2R R14, SRZ ;  /* 0x00000000000e7805 */ /* 0x001fe4000001ff00 */
[-C--:B------:R-:W-:Y:S01]  /*8ec0*/  @!P0 LEA.HI.X R17, R17, R13.reuse, R24, 0x2, P4 ;  /* 0x0000000d11118211 */ /* 0x080fe200020f1418 */
[----:B------:R-:W2:Y:S01]  /*8ed0*/  @!P2 LDG.E R25, desc[UR10][R8.64] ;  /* 0x0000000a0819a981 */ /* 0x000ea2000c1e1900 */
[----:B------:R-:W-:Y:S01]  /*8ee0*/  @!P3 LEA.HI.X.SX32 R24, R29, R22, 0x1, P5 ;  /* 0x000000161d18b211 */ /* 0x000fe200028f0eff */
[----:B------:R-:W-:Y:S02]  /*8ef0*/  IMAD.MOV.U32 R29, RZ, RZ, RZ ;  /* 0x000000ffff1d7224 */ /* 0x000fe400078e00ff */
[----:B------:R-:W3:Y:S01]  /*8f00*/  @!P1 LDG.E R15, desc[UR10][R8.64+0x80] ;  /* 0x0000800a080f9981 */ /* 0x000ee2000c1e1900 */
[C---:B-1----:R-:W-:Y:S02]  /*8f10*/  @!P3 LEA R10, P2, R27.reuse, R12, 0x2 ;  /* 0x0000000c1b0ab211 */ /* 0x042fe400078410ff */
[----:B------:R-:W-:Y:S01]  /*8f20*/  MOV R22, RZ ;  /* 0x000000ff00167202 */ /* 0x000fe20000000f00 */
[----:B------:R-:W4:Y:S01]  /*8f30*/  @!P0 LDG.E R14, desc[UR10][R16.64] ;  /* 0x0000000a100e8981 */ /* 0x000f22000c1e1900 */
[----:B------:R-:W-:Y:S01]  /*8f40*/  @!P3 LEA.HI.X R11, R27, R13, R24, 0x2, P2 ;  /* 0x0000000d1b0bb211 */ /* 0x000fe200010f1418 */
[----:B------:R-:W-:-:S02]  /*8f50*/  IMAD.MOV.U32 R27, RZ, RZ, RZ ;  /* 0x000000ffff1b7224 */ /* 0x000fc400078e00ff */
[----:B------:R-:W4:Y:S04]  /*8f60*/  @!P0 LDG.E R29, desc[UR10][R8.64+0x100] ;  /* 0x0001000a081d8981 */ /* 0x000f28000c1e1900 */
[----:B------:R-:W5:Y:S04]  /*8f70*/  @!P3 LDG.E R22, desc[UR10][R8.64+0x180] ;  /* 0x0001800a0816b981 */ /* 0x000f68000c1e1900 */
[----:B------:R-:W5:Y:S01]  /*8f80*/  @!P3 LDG.E R27, desc[UR10][R10.64] ;  /* 0x0000000a0a1bb981 */ /* 0x000f62000c1e1900 */
[----:B------:R-:W-:Y:S02]  /*8f90*/  VIADD R4, R4, 0x80 ;  /* 0x0000008004047836 */ /* 0x000fe40000000000 */
[----:B--2---:R-:W-:-:S04]  /*8fa0*/  FFMA R6, R25, R25, -R6 ;  /* 0x0000001919067223 */ /* 0x004fc80000000806 */
[----:B------:R-:W-:Y:S01]  /*8fb0*/  FFMA R19, R6, 0.5, R19 ;  /* 0x3f00000006137823 */ /* 0x000fe20000000013 */
[----:B---3--:R-:W-:-:S04]  /*8fc0*/  FFMA R2, R15, R15, -R2 ;  /* 0x0000000f0f027223 */ /* 0x008fc80000000802 */
[----:B------:R-:W-:Y:S01]  /*8fd0*/  FFMA R19, R2, 0.5, R19 ;  /* 0x3f00000002137823 */ /* 0x000fe20000000013 */
[----:B----4-:R-:W-:-:S04]  /*8fe0*/  FFMA R14, R29, R29, -R14 ;  /* 0x0000001d1d0e7223 */ /* 0x010fc8000000080e */
[----:B------:R-:W-:Y:S01]  /*8ff0*/  FFMA R14, R14, 0.5, R19 ;  /* 0x3f0000000e0e7823 */ /* 0x000fe20000000013 */
[----:B-----5:R-:W-:-:S04]  /*9000*/  FFMA R27, R22, R22, -R27 ;  /* 0x00000016161b7223 */ /* 0x020fc8000000081b */
[----:B------:R-:W-:-:S07]  /*9010*/  FFMA R19, R27, 0.5, R14 ;  /* 0x3f0000001b137823 */ /* 0x000fce000000000e */
.L_x_320:
[----:B------:R-:W-:Y:S05]  /*9020*/  BRA.U !UP1, `(.L_x_316) ;  /* 0x0000000109e47547 */ /* 0x000fea000b800000 */
[----:B------:R-:W-:Y:S02]  /*9030*/  UISETP.LT.AND UP0, UPT, UR6, 0x20, UPT ;  /* 0x000000200600788c */ /* 0x000fe4000bf01270 */
[----:B------:R-:W-:Y:S02]  /*9040*/  UISETP.NE.AND UP1, UPT, UR7, 0x1, UPT ;  /* 0x000000010700788c */ /* 0x000fe4000bf25270 */
[----:B------:R-:W-:-:S04]  /*9050*/  USEL UR6, UR6, 0x20, !UP0 ;  /* 0x0000002006067887 */ /* 0x000fc8000c000000 */
[----:B------:R-:W-:-:S04]  /*9060*/  UIADD3 UR6, UPT, UPT, UR6, -0x1, URZ ;  /* 0xffffffff06067890 */ /* 0x000fc8000fffe0ff */
[----:B------:R-:W-:-:S04]  /*9070*/  ULOP3.LUT UR6, UR6, 0x20, URZ, 0xc0, !UPT ;  /* 0x0000002006067892 */ /* 0x000fc8000f8ec0ff */
[----:B------:R-:W-:Y:S01]  /*9080*/  UISETP.NE.AND UP0, UPT, UR6, URZ, UPT ;  /* 0x000000ff0600728c */ /* 0x000fe2000bf05270 */
[----:B------:R-:W-:Y:S10]  /*9090*/  BRA.U !UP1, `(.L_x_321) ;  /* 0x0000000109787547 */ /* 0x000ff4000b800000 */
[----:B--2---:R-:W-:Y:S02]  /*90a0*/  IADD3 R17, PT, PT, R4, R21, RZ ;  /* 0x0000001504117210 */ /* 0x004fe40007ffe0ff */
[----:B------:R-:W-:Y:S02]  /*90b0*/  SHF.R.S32.HI R2, RZ, 0x1f, R18 ;  /* 0x0000001fff027819 */ /* 0x000fe40000011412 */
[C---:B------:R-:W-:Y:S01]  /*90c0*/  ISETP.GE.AND P0, PT, R17.reuse, R0, PT ;  /* 0x000000001100720c */ /* 0x040fe20003f06270 */
[----:B------:R-:W-:-:S05]  /*90d0*/  VIADD R11, R17, 0x20 ;  /* 0x00000020110b7836 */ /* 0x000fca0000000000 */
[----:B------:R-:W-:-:S07]  /*90e0*/  ISETP.GE.AND P1, PT, R11, R0, PT ;  /* 0x000000000b00720c */ /* 0x000fce0003f26270 */
[----:B------:R-:W-:-:S05]  /*90f0*/  @!P0 IMAD R9, R7, R0, R17 ;  /* 0x0000000007098224 */ /* 0x000fca00078e0211 */
[----:B----4-:R-:W-:Y:S01]  /*9100*/  @!P0 IADD3 R15, P2, PT, R9, R18, RZ ;  /* 0x00000012090f8210 */ /* 0x010fe20007f5e0ff */
[----:B------:R-:W-:-:S03]  /*9110*/  @!P1 IMAD R11, R7, R0, R11 ;  /* 0x00000000070b9224 */ /* 0x000fc600078e020b */
[----:B------:R-:W-:Y:S02]  /*9120*/  @!P0 LEA.HI.X.SX32 R9, R9, R2, 0x1, P2 ;  /* 0x0000000209098211 */ /* 0x000fe400010f0eff */
[----:B------:R-:W-:Y:S02]  /*9130*/  @!P1 IADD3 R25, P3, PT, R11, R18, RZ ;  /* 0x000000120b199210 */ /* 0x000fe40007f7e0ff */
[----:B------:R-:W-:Y:S02]  /*9140*/  @!P0 LEA R14, P2, R15, R12, 0x2 ;  /* 0x0000000c0f0e8211 */ /* 0x000fe400078410ff */
[----:B------:R-:W-:Y:S01]  /*9150*/  @!P1 LEA.HI.X.SX32 R2, R11, R2, 0x1, P3 ;  /* 0x000000020b029211 */ /* 0x000fe200018f0eff */
[----:B------:R-:W-:Y:S01]  /*9160*/  IMAD R11, R5, R0, R17 ;  /* 0x00000000050b7224 */ /* 0x000fe200078e0211 */
[----:B------:R-:W-:Y:S01]  /*9170*/  @!P1 LEA R8, P3, R25, R12, 0x2 ;  /* 0x0000000c19089211 */ /* 0x000fe200078610ff */
[----:B------:R-:W-:Y:S01]  /*9180*/  IMAD.MOV.U32 R17, RZ, RZ, RZ ;  /* 0x000000ffff117224 */ /* 0x000fe200078e00ff */
[-C--:B------:R-:W-:Y:S01]  /*9190*/  @!P0 LEA.HI.X R15, R15, R13.reuse, R9, 0x2, P2 ;  /* 0x0000000d0f0f8211 */ /* 0x080fe200010f1409 */
[----:B------:R-:W-:Y:S01]  /*91a0*/  IMAD.WIDE R10, R11, 0x4, R12 ;  /* 0x000000040b0a7825 */ /* 0x000fe200078e020c */
[----:B------:R-:W-:-:S03]  /*91b0*/  @!P1 LEA.HI.X R9, R25, R13, R2, 0x2, P3 ;  /* 0x0000000d19099211 */ /* 0x000fc600018f1402 */
[----:B------:R-:W-:Y:S02]  /*91c0*/  HFMA2 R2, -RZ, RZ, 0, 0 ;  /* 0x00000000ff027431 */ /* 0x000fe400000001ff */
[----:B------:R-:W-:Y:S01]  /*91d0*/  IMAD.MOV.U32 R6, RZ, RZ, RZ ;  /* 0x000000ffff067224 */ /* 0x000fe200078e00ff */
[----:B------:R-:W2:Y:S01]  /*91e0*/  @!P0 LDG.E R17, desc[UR10][R14.64] ;  /* 0x0000000a0e118981 */ /* 0x000ea2000c1e1900 */
[----:B------:R-:W-:-:S04]  /*91f0*/  IMAD.MOV.U32 R25, RZ, RZ, RZ ;  /* 0x000000ffff197224 */ /* 0x000fc800078e00ff */
[----:B------:R-:W3:Y:S04]  /*9200*/  @!P1 LDG.E R6, desc[UR10][R10.64+0x80] ;  /* 0x0000800a0a069981 */ /* 0x000ee8000c1e1900 */
[----:B------:R-:W2:Y:S04]  /*9210*/  @!P0 LDG.E R2, desc[UR10][R10.64] ;  /* 0x0000000a0a028981 */ /* 0x000ea8000c1e1900 */
[----:B------:R-:W3:Y:S01]  /*9220*/  @!P1 LDG.E R25, desc[UR10][R8.64] ;  /* 0x0000000a08199981 */ /* 0x000ee2000c1e1900 */
[----:B------:R-:W-:Y:S01]  /*9230*/  IADD3 R4, PT, PT, R4, 0x40, RZ ;  /* 0x0000004004047810 */ /* 0x000fe20007ffe0ff */
[----:B--2---:R-:W-:-:S04]  /*9240*/  FFMA R2, R2, R2, -R17 ;  /* 0x0000000202027223 */ /* 0x004fc80000000811 */
[----:B------:R-:W-:Y:S01]  /*9250*/  FFMA R2, R2, 0.5, R19 ;  /* 0x3f00000002027823 */ /* 0x000fe20000000013 */
[----:B---3--:R-:W-:-:S04]  /*9260*/  FFMA R25, R6, R6, -R25 ;  /* 0x0000000606197223 */ /* 0x008fc80000000819 */
[----:B------:R-:W-:-:S07]  /*9270*/  FFMA R19, R25, 0.5, R2 ;  /* 0x3f00000019137823 */ /* 0x000fce0000000002 */
.L_x_321:
[----:B------:R-:W-:Y:S05]  /*9280*/  BRA.U UP0, `(.L_x_316) ;  /* 0x00000001004c7547 */ /* 0x000fea000b800000 */
[----:B--2---:R-:W-:Y:S01]  /*9290*/  IMAD.IADD R9, R21, 0x1, R4 ;  /* 0x0000000115097824 */ /* 0x004fe200078e0204 */
[----:B------:R-:W-:Y:S01]  /*92a0*/  BSSY.RECONVERGENT B1, `(.L_x_322) ;  /* 0x000000f000017945 */ /* 0x000fe20003800200 */
[----:B----4-:R-:W-:Y:S01]  /*92b0*/  IMAD.MOV.U32 R8, RZ, RZ, RZ ;  /* 0x000000ffff087224 */ /* 0x010fe200078e00ff */
[----:B------:R-:W-:Y:S02]  /*92c0*/  MOV R11, RZ ;  /* 0x000000ff000b7202 */ /* 0x000fe40000000f00 */
[----:B------:R-:W-:-:S13]  /*92d0*/  ISETP.GE.AND P0, PT, R9, R0, PT ;  /* 0x000000000900720c */ /* 0x000fda0003f06270 */
[----:B------:R-:W-:Y:S05]  /*92e0*/  @P0 BRA `(.L_x_323) ;  /* 0x0000000000280947 */ /* 0x000fea0003800000 */
[-CC-:B------:R-:W-:Y:S01]  /*92f0*/  IMAD R11, R7, R0.reuse, R9.reuse ;  /* 0x00000000070b7224 */ /* 0x180fe200078e0209 */
[----:B------:R-:W-:Y:S01]  /*9300*/  SHF.R.S32.HI R2, RZ, 0x1f, R18 ;  /* 0x0000001fff027819 */ /* 0x000fe20000011412 */
[----:B------:R-:W-:-:S03]  /*9310*/  IMAD R9, R5, R0, R9 ;  /* 0x0000000005097224 */ /* 0x000fc600078e0209 */
[----:B------:R-:W-:Y:S01]  /*9320*/  IADD3 R15, P0, PT, R11, R18, RZ ;  /* 0x000000120b0f7210 */ /* 0x000fe20007f1e0ff */
[----:B------:R-:W-:-:S03]  /*9330*/  IMAD.WIDE R8, R9, 0x4, R12 ;  /* 0x0000000409087825 */ /* 0x000fc600078e020c */
[----:B------:R-:W-:Y:S02]  /*9340*/  LEA.HI.X.SX32 R11, R11, R2, 0x1, P0 ;  /* 0x000000020b0b7211 */ /* 0x000fe400000f0eff */
[C---:B------:R-:W-:Y:S01]  /*9350*/  LEA R4, P0, R15.reuse, R12, 0x2 ;  /* 0x0000000c0f047211 */ /* 0x040fe200078010ff */
[----:B------:R0:W5:Y:S03]  /*9360*/  LDG.E R8, desc[UR10][R8.64] ;  /* 0x0000000a08087981 */ /* 0x000166000c1e1900 */
[----:B------:R-:W-:-:S05]  /*9370*/  LEA.HI.X R5, R15, R13, R11, 0x2, P0 ;  /* 0x0000000d0f057211 */ /* 0x000fca00000f140b */
[----:B------:R0:W5:Y:S04]  /*9380*/  LDG.E R11, desc[UR10][R4.64] ;  /* 0x0000000a040b7981 */ /* 0x000168000c1e1900 */
.L_x_323:
[----:B------:R-:W-:Y:S05]  /*9390*/  BSYNC.RECONVERGENT B1 ;  /* 0x0000000000017941 */ /* 0x000fea0003800200 */
.L_x_322:
[----:B-----5:R-:W-:-:S04]  /*93a0*/  FFMA R8, R8, R8, -R11 ;  /* 0x0000000808087223 */ /* 0x020fc8000000080b */
[----:B------:R-:W-:-:S07]  /*93b0*/  FFMA R19, R8, 0.5, R19 ;  /* 0x3f00000008137823 */ /* 0x000fce0000000013 */
.L_x_316:
[----:B------:R-:W-:Y:S05]  /*93c0*/  BSYNC.RECONVERGENT B0 ;  /* 0x0000000000007941 */ /* 0x000fea0003800200 */
.L_x_315:
[----:B------:R-:W3:Y:S01]  /*93d0*/  LDCU UR5, c[0x0][0x388] ;  /* 0x00007100ff0577ac */ /* 0x000ee20008000800 */
[----:B0-----:R-:W0:Y:S01]  /*93e0*/  LDC.64 R4, c[0x0][0x3c8] ;  /* 0x0000f200ff047b82 */ /* 0x001e220000000a00 */
[----:B------:R-:W-:Y:S01]  /*93f0*/  VIADD R0, R7, 0x2 ;  /* 0x0000000207007836 */ /* 0x000fe20000000000 */
[----:B------:R-:W-:-:S03]  /*9400*/  ISETP.NE.AND P0, PT, R21, RZ, PT ;  /* 0x000000ff1500720c */ /* 0x000fc60003f05270 */
[----:B------:R-:W-:-:S05]  /*9410*/  IMAD R0, R7, R0, R0 ;  /* 0x0000000007007224 */ /* 0x000fca00078e0200 */
[----:B------:R-:W-:-:S04]  /*9420*/  LEA.HI R0, R0, R0, RZ, 0x1 ;  /* 0x0000000000007211 */ /* 0x000fc800078f08ff */
[----:B------:R-:W-:Y:S01]  /*9430*/  SHF.R.S32.HI R11, RZ, 0x1, R0 ;  /* 0x00000001ff0b7819 */ /* 0x000fe20000011400 */
[----:B---3--:R-:W-:-:S04]  /*9440*/  UIMAD UR5, UR5, UR5, UR5 ;  /* 0x00000005050572a4 */ /* 0x008fc8000f8e0205 */
[----:B------:R-:W-:-:S04]  /*9450*/  ULEA.HI UR5, UR5, UR5, URZ, 0x1 ;  /* 0x0000000505057291 */ /* 0x000fc8000f8f08ff */
[----:B------:R-:W-:-:S06]  /*9460*/  USHF.R.S32.HI UR5, URZ, 0x1, UR5 ;  /* 0x00000001ff057899 */ /* 0x000fcc0008011405 */
[----:B------:R-:W-:Y:S01]  /*9470*/  IMAD R7, R23, UR5, RZ ;  /* 0x0000000517077c24 */ /* 0x000fe2000f8e02ff */
[----:B------:R-:W-:-:S03]  /*9480*/  UMOV UR5, 0xffffffff ;  /* 0xffffffff00057882 */ /* 0x000fc60000000000 */
[----:B0-----:R-:W-:Y:S01]  /*9490*/  IMAD.WIDE R4, R7, 0x4, R4 ;  /* 0x0000000407047825 */ /* 0x001fe200078e0204 */
[----:B------:R-:W-:Y:S06]  /*94a0*/  BRA.DIV UR5, `(.L_x_324) ;  /* 0x0000000605007947 */ /* 0x000fec000b800000 */
[----:B--2---:R-:W0:Y:S01]  /*94b0*/  SHFL.BFLY PT, R16, R19, 0x1, 0x1f ;  /* 0x0c201f0013107f89 */ /* 0x004e2200000e0000 */
[----:B------:R-:W-:Y:S01]  /*94c0*/  @!P0 IMAD.WIDE R4, R11, 0x4, R4 ;  /* 0x000000040b048825 */ /* 0x000fe200078e0204 */
[----:B------:R-:W-:-:S03]  /*94d0*/  NOP ;  /* 0x0000000000007918 */ /* 0x000fc60000000000 */
[----:B0-----:R-:W-:-:S05]  /*94e0*/  FADD R0, R16, R19 ;  /* 0x0000001310007221 */ /* 0x001fca0000000000 */
[----:B------:R-:W1:Y:S02]  /*94f0*/  SHFL.BFLY PT, R16, R0, 0x2, 0x1f ;  /* 0x0c401f0000107f89 */ /* 0x000e6400000e0000 */
[----:B-1----:R-:W-:-:S05]  /*9500*/  FADD R2, R0, R16 ;  /* 0x0000001000027221 */ /* 0x002fca0000000000 */
[----:B------:R-:W0:Y:S02]  /*9510*/  SHFL.BFLY PT, R16, R2, 0x4, 0x1f ;  /* 0x0c801f0002107f89 */ /* 0x000e2400000e0000 */
[----:B0-----:R-:W-:-:S05]  /*9520*/  FADD R7, R2, R16 ;  /* 0x0000001002077221 */ /* 0x001fca0000000000 */
[----:B------:R-:W4:Y:S02]  /*9530*/  SHFL.BFLY PT, R16, R7, 0x8, 0x1f ;  /* 0x0d001f0007107f89 */ /* 0x000f2400000e0000 */
[----:B----4-:R-:W-:-:S05]  /*9540*/  FADD R10, R7, R16 ;  /* 0x00000010070a7221 */ /* 0x010fca0000000000 */
[----:B------:R-:W0:Y:S02]  /*9550*/  SHFL.BFLY PT, R16, R10, 0x10, 0x1f ;  /* 0x0e001f000a107f89 */ /* 0x000e2400000e0000 */
[----:B0-----:R-:W-:-:S05]  /*9560*/  FADD R9, R10, R16 ;  /* 0x000000100a097221 */ /* 0x001fca0000000000 */
[----:B------:R0:W-:Y:S01]  /*9570*/  @!P0 STG.E desc[UR10][R4.64+-0x4], R9 ;  /* 0xfffffc0904008986 */ /* 0x0001e2000c10190a */
[----:B------:R-:W-:Y:S01]  /*9580*/  NOP ;  /* 0x0000000000007918 */ /* 0x000fe20000000000 */
.L_x_343:
[----:B------:R-:W-:-:S05]  /*9590*/  VIADD R20, R20, 0x20 ;  /* 0x0000002014147836 */ /* 0x000fca0000000000 */
[----:B------:R-:W-:-:S13]  /*95a0*/  ISETP.GE.AND P0, PT, R20, R3, PT ;  /* 0x000000031400720c */ /* 0x000fda0003f06270 */
[----:B------:R-:W-:Y:S05]  /*95b0*/  @!P0 BRA `(.L_x_325) ;  /* 0xffffffb400948947 */ /* 0x000fea000383ffff */
[----:B------:R-:W-:Y:S05]  /*95c0*/  EXIT ;  /* 0x000000000000794d */ /* 0x000fea0003800000 */
.L_x_313:
[----:B------:R-:W-:Y:S01]  /*95d0*/  @!P0 LOP3.LUT R15, RZ, R7, RZ, 0x33, !PT ;  /* 0x00000007ff0f8212 */ /* 0x000fe200078e33ff */
[----:B------:R-:W-:Y:S01]  /*95e0*/  BSSY B0, `(.L_x_326) ;  /* 0x0000006000007945 */ /* 0x000fe20003800000 */
[----:B------:R-:W-:Y:S02]  /*95f0*/  MOV R8, 0xffffffff ;  /* 0xffffffff00087802 */ /* 0x000fe40000000f00 */
[----:B0-----:R-:W-:-:S07]  /*9600*/  @!P0 IADD3 R15, PT, PT, R9, R6, R15 ;  /* 0x00000006090f8210 */ /* 0x001fce0007ffe00f */
[----:B-1----:R-:W-:Y:S05]  /*9610*/  WARPSYNC.COLLECTIVE R8, `(.L_x_327) ;  /* 0x0000000008087348 */ /* 0x002fea0003c00000 */
[----:B------:R-:W-:Y:S01]  /*9620*/  NOP ;  /* 0x0000000000007918 */ /* 0x000fe20000000000 */
[----:B-1----:R-:W-:Y:S05]  /*9630*/  ENDCOLLECTIVE ;  /* 0x000000000000791b */ /* 0x002fea0003800000 */
.L_x_327:
[----:B------:R-:W-:Y:S05]  /*9640*/  BSYNC B0 ;  /* 0x0000000000007941 */ /* 0x000fea0003800000 */
.L_x_326:
[----:B------:R-:W-:Y:S02]  /*9650*/  HFMA2 R6, -RZ, RZ, 0, 1.847743988037109375e-06 ;  /* 0x0000001fff067431 */ /* 0x000fe400000001ff */
[----:B------:R-:W-:Y:S02]  /*9660*/  IMAD.MOV.U32 R25, RZ, RZ, R14 ;  /* 0x000000ffff197224 */ /* 0x000fe400078e000e */
[----:B------:R-:W-:Y:S02]  /*9670*/  IMAD.MOV.U32 R9, RZ, RZ, 0x1 ;  /* 0x00000001ff097424 */ /* 0x000fe400078e00ff */
[----:B------:R-:W-:Y:S02]  /*9680*/  IMAD.MOV.U32 R8, RZ, RZ, -0x1 ;  /* 0xffffffffff087424 */ /* 0x000fe400078e00ff */
[----:B------:R-:W-:-:S07]  /*9690*/  @!P0 IMAD.WIDE R10, R15, 0x4, R10 ;  /* 0x000000040f0a8825 */ /* 0x000fce00078e020a */
[----:B------:R-:W-:Y:S05]  /*96a0*/  WARPSYNC.COLLECTIVE R8, `(.L_x_328) ;  /* 0x0000000008087348 */ /* 0x000fea0003c00000 */
[----:B------:R0:W1:Y:S02]  /*96b0*/  SHFL.BFLY P2, R16, R25, R9, R6 ;  /* 0x0c00000919107389 */ /* 0x0000640000040006 */
[----:B01----:R-:W-:Y:S05]  /*96c0*/  ENDCOLLECTIVE ;  /* 0x000000000000791b */ /* 0x003fea0003800000 */
.L_x_328:
[----:B------:R-:W-:Y:S01]  /*96d0*/  MOV R9, 0x2 ;  /* 0x0000000200097802 */ /* 0x000fe20000000f00 */
[----:B------:R-:W-:-:S04]  /*96e0*/  FADD R17, R16, R14 ;  /* 0x0000000e10117221 */ /* 0x000fc80000000000 */
[----:B------:R-:W-:-:S07]  /*96f0*/  IMAD.MOV.U32 R25, RZ, RZ, R17 ;  /* 0x000000ffff197224 */ /* 0x000fce00078e0011 */
[----:B------:R-:W-:Y:S05]  /*9700*/  WARPSYNC.COLLECTIVE R8, `(.L_x_329) ;  /* 0x0000000008087348 */ /* 0x000fea0003c00000 */
[----:B------:R0:W1:Y:S02]  /*9710*/  SHFL.BFLY P2, R16, R25, R9, R6 ;  /* 0x0c00000919107389 */ /* 0x0000640000040006 */
[----:B01----:R-:W-:Y:S05]  /*9720*/  ENDCOLLECTIVE ;  /* 0x000000000000791b */ /* 0x003fea0003800000 */
.L_x_329:
[----:B------:R-:W-:Y:S02]  /*9730*/  IMAD.MOV.U32 R9, RZ, RZ, 0x4 ;  /* 0x00000004ff097424 */ /* 0x000fe400078e00ff */
[----:B------:R-:W-:-:S04]  /*9740*/  FADD R19, R17, R16 ;  /* 0x0000001011137221 */ /* 0x000fc80000000000 */
[----:B------:R-:W-:-:S07]  /*9750*/  IMAD.MOV.U32 R25, RZ, RZ, R19 ;  /* 0x000000ffff197224 */ /* 0x000fce00078e0013 */
[----:B------:R-:W-:Y:S05]  /*9760*/  WARPSYNC.COLLECTIVE R8, `(.L_x_330) ;  /* 0x0000000008087348 */ /* 0x000fea0003c00000 */
[----:B------:R0:W1:Y:S02]  /*9770*/  SHFL.BFLY P2, R16, R25, R9, R6 ;  /* 0x0c00000919107389 */ /* 0x0000640000040006 */
[----:B01----:R-:W-:Y:S05]  /*9780*/  ENDCOLLECTIVE ;  /* 0x000000000000791b */ /* 0x003fea0003800000 */
.L_x_330:
[----:B------:R-:W-:Y:S02]  /*9790*/  IMAD.MOV.U32 R9, RZ, RZ, 0x8 ;  /* 0x00000008ff097424 */ /* 0x000fe400078e00ff */
[----:B------:R-:W-:-:S05]  /*97a0*/  FADD R22, R19, R16 ;  /* 0x0000001013167221 */ /* 0x000fca0000000000 */
[----:B------:R-:W-:-:S07]  /*97b0*/  MOV R25, R22 ;  /* 0x0000001600197202 */ /* 0x000fce0000000f00 */
[----:B------:R-:W-:Y:S05]  /*97c0*/  WARPSYNC.COLLECTIVE R8, `(.L_x_331) ;  /* 0x0000000008087348 */ /* 0x000fea0003c00000 */
[----:B------:R0:W1:Y:S02]  /*97d0*/  SHFL.BFLY P2, R16, R25, R9, R6 ;  /* 0x0c00000919107389 */ /* 0x0000640000040006 */
[----:B01----:R-:W-:Y:S05]  /*97e0*/  ENDCOLLECTIVE ;  /* 0x000000000000791b */ /* 0x003fea0003800000 */
.L_x_331:
[----:B------:R-:W-:Y:S02]  /*97f0*/  HFMA2 R9, -RZ, RZ, 0, 9.5367431640625e-07 ;  /* 0x00000010ff097431 */ /* 0x000fe400000001ff */
[----:B------:R-:W-:-:S04]  /*9800*/  FADD R24, R22, R16 ;  /* 0x0000001016187221 */ /* 0x000fc80000000000 */
[----:B------:R-:W-:-:S07]  /*9810*/  IMAD.MOV.U32 R25, RZ, RZ, R24 ;  /* 0x000000ffff197224 */ /* 0x000fce00078e0018 */
[----:B------:R-:W-:Y:S05]  /*9820*/  WARPSYNC.COLLECTIVE R8, `(.L_x_332) ;  /* 0x0000000008087348 */ /* 0x000fea0003c00000 */
[----:B------:R0:W1:Y:S02]  /*9830*/  SHFL.BFLY P2, R16, R25, R9, R6 ;  /* 0x0c00000919107389 */ /* 0x0000640000040006 */
[----:B01----:R-:W-:Y:S05]  /*9840*/  ENDCOLLECTIVE ;  /* 0x000000000000791b */ /* 0x003fea0003800000 */
.L_x_332:
[----:B------:R-:W-:-:S05]  /*9850*/  FADD R15, R24, R16 ;  /* 0x00000010180f7221 */ /* 0x000fca0000000000 */
[----:B------:R0:W-:Y:S02]  /*9860*/  @!P0 STG.E desc[UR10][R10.64], R15 ;  /* 0x0000000f0a008986 */ /* 0x0001e4000c10190a */
[----:B0-----:R-:W-:Y:S05]  /*9870*/  WARPSYNC.COLLECTIVE R8, `(.L_x_333) ;  /* 0x0000000008087348 */ /* 0x001fea0003c00000 */
[----:B------:R-:W-:Y:S01]  /*9880*/  NOP ;  /* 0x0000000000007918 */ /* 0x000fe20000000000 */
[----:B0-----:R-:W-:Y:S05]  /*9890*/  ENDCOLLECTIVE ;  /* 0x000000000000791b */ /* 0x001fea0003800000 */
.L_x_333:
[----:B------:R-:W-:Y:S05]  /*98a0*/  BRA `(.L_x_334) ;  /* 0xffffffe800987947 */ /* 0x000fea000383ffff */
.L_x_324:
[----:B------:R-:W-:Y:S01]  /*98b0*/  BSSY B0, `(.L_x_335) ;  /* 0x0000005000007945 */ /* 0x000fe20003800000 */
[----:B----4-:R-:W-:-:S07]  /*98c0*/  IMAD.MOV.U32 R8, RZ, RZ, -0x1 ;  /* 0xffffffffff087424 */ /* 0x010fce00078e00ff */
[----:B-12---:R-:W-:Y:S05]  /*98d0*/  WARPSYNC.COLLECTIVE R8, `(.L_x_336) ;  /* 0x0000000008087348 */ /* 0x006fea0003c00000 */
[----:B------:R-:W-:Y:S01]  /*98e0*/  NOP ;  /* 0x0000000000007918 */ /* 0x000fe20000000000 */
[----:B-12---:R-:W-:Y:S05]  /*98f0*/  ENDCOLLECTIVE ;  /* 0x000000000000791b */ /* 0x006fea0003800000 */
.L_x_336:
[----:B------:R-:W-:Y:S05]  /*9900*/  BSYNC B0 ;  /* 0x0000000000007941 */ /* 0x000fea0003800000 */
.L_x_335:
[----:B------:R-:W-:Y:S01]  /*9910*/  IMAD.MOV.U32 R25, RZ, RZ, R19 ;  /* 0x000000ffff197224 */ /* 0x000fe200078e0013 */
[----:B------:R-:W-:Y:S01]  /*9920*/  MOV R9, 0x1 ;  /* 0x0000000100097802 */ /* 0x000fe20000000f00 */
[----:B------:R-:W-:Y:S02]  /*9930*/  IMAD.MOV.U32 R6, RZ, RZ, 0x1f ;  /* 0x0000001fff067424 */ /* 0x000fe400078e00ff */
[----:B------:R-:W-:Y:S02]  /*9940*/  IMAD.MOV.U32 R8, RZ, RZ, -0x1 ;  /* 0xffffffffff087424 */ /* 0x000fe400078e00ff */
[----:B------:R-:W-:-:S07]  /*9950*/  @!P0 IMAD.WIDE R4, R11, 0x4, R4 ;  /* 0x000000040b048825 */ /* 0x000fce00078e0204 */
[----:B------:R-:W-:Y:S05]  /*9960*/  WARPSYNC.COLLECTIVE R8, `(.L_x_337) ;  /* 0x0000000008087348 */ /* 0x000fea0003c00000 */
[----:B------:R0:W1:Y:S02]  /*9970*/  SHFL.BFLY P2, R16, R25, R9, R6 ;  /* 0x0c00000919107389 */ /* 0x0000640000040006 */
[----:B01----:R-:W-:Y:S05]  /*9980*/  ENDCOLLECTIVE ;  /* 0x000000000000791b */ /* 0x003fea0003800000 */
.L_x_337:
[----:B------:R-:W-:Y:S02]  /*9990*/  IMAD.MOV.U32 R9, RZ, RZ, 0x2 ;  /* 0x00000002ff097424 */ /* 0x000fe400078e00ff */
[----:B------:R-:W-:-:S05]  /*99a0*/  FADD R0, R16, R19 ;  /* 0x0000001310007221 */ /* 0x000fca0000000000 */
[----:B------:R-:W-:-:S07]  /*99b0*/  MOV R25, R0 ;  /* 0x0000000000197202 */ /* 0x000fce0000000f00 */
[----:B------:R-:W-:Y:S05]  /*99c0*/  WARPSYNC.COLLECTIVE R8, `(.L_x_338) ;  /* 0x0000000008087348 */ /* 0x000fea0003c00000 */
[----:B------:R0:W1:Y:S02]  /*99d0*/  SHFL.BFLY P2, R16, R25, R9, R6 ;  /* 0x0c00000919107389 */ /* 0x0000640000040006 */
[----:B01----:R-:W-:Y:S05]  /*99e0*/  ENDCOLLECTIVE ;  /* 0x000000000000791b */ /* 0x003fea0003800000 */
.L_x_338:
[----:B------:R-:W-:Y:S02]  /*99f0*/  HFMA2 R9, -RZ, RZ, 0, 2.384185791015625e-07 ;  /* 0x00000004ff097431 */ /* 0x000fe400000001ff */
[----:B------:R-:W-:-:S04]  /*9a00*/  FADD R2, R0, R16 ;  /* 0x0000001000027221 */ /* 0x000fc80000000000 */
[----:B------:R-:W-:-:S07]  /*9a10*/  IMAD.MOV.U32 R25, RZ, RZ, R2 ;  /* 0x000000ffff197224 */ /* 0x000fce00078e0002 */
[----:B------:R-:W-:Y:S05]  /*9a20*/  WARPSYNC.COLLECTIVE R8, `(.L_x_339) ;  /* 0x0000000008087348 */ /* 0x000fea0003c00000 */
[----:B------:R0:W1:Y:S02]  /*9a30*/  SHFL.BFLY P2, R16, R25, R9, R6 ;  /* 0x0c00000919107389 */ /* 0x0000640000040006 */
[----:B01----:R-:W-:Y:S05]  /*9a40*/  ENDCOLLECTIVE ;  /* 0x000000000000791b */ /* 0x003fea0003800000 */
.L_x_339:
[----:B------:R-:W-:Y:S02]  /*9a50*/  IMAD.MOV.U32 R9, RZ, RZ, 0x8 ;  /* 0x00000008ff097424 */ /* 0x000fe400078e00ff */
[----:B------:R-:W-:-:S04]  /*9a60*/  FADD R7, R2, R16 ;  /* 0x0000001002077221 */ /* 0x000fc80000000000 */
[----:B------:R-:W-:-:S07]  /*9a70*/  IMAD.MOV.U32 R25, RZ, RZ, R7 ;  /* 0x000000ffff197224 */ /* 0x000fce00078e0007 */
[----:B------:R-:W-:Y:S05]  /*9a80*/  WARPSYNC.COLLECTIVE R8, `(.L_x_340) ;  /* 0x0000000008087348 */ /* 0x000fea0003c00000 */
[----:B------:R0:W1:Y:S02]  /*9a90*/  SHFL.BFLY P2, R16, R25, R9, R6 ;  /* 0x0c00000919107389 */ /* 0x0000640000040006 */
[----:B01----:R-:W-:Y:S05]  /*9aa0*/  ENDCOLLECTIVE ;  /* 0x000000000000791b */ /* 0x003fea0003800000 */
.L_x_340:
[----:B------:R-:W-:Y:S02]  /*9ab0*/  IMAD.MOV.U32 R9, RZ, RZ, 0x10 ;  /* 0x00000010ff097424 */ /* 0x000fe400078e00ff */
[----:B------:R-:W-:-:S05]  /*9ac0*/  FADD R10, R7, R16 ;  /* 0x00000010070a7221 */ /* 0x000fca0000000000 */
[----:B------:R-:W-:-:S07]  /*9ad0*/  MOV R25, R10 ;  /* 0x0000000a00197202 */ /* 0x000fce0000000f00 */
[----:B------:R-:W-:Y:S05]  /*9ae0*/  WARPSYNC.COLLECTIVE R8, `(.L_x_341) ;  /* 0x0000000008087348 */ /* 0x000fea0003c00000 */
[----:B------:R0:W1:Y:S02]  /*9af0*/  SHFL.BFLY P2, R16, R25, R9, R6 ;  /* 0x0c00000919107389 */ /* 0x0000640000040006 */
[----:B01----:R-:W-:Y:S05]  /*9b00*/  ENDCOLLECTIVE ;  /* 0x000000000000791b */ /* 0x003fea0003800000 */
.L_x_341:
[----:B------:R-:W-:-:S05]  /*9b10*/  FADD R7, R10, R16 ;  /* 0x000000100a077221 */ /* 0x000fca0000000000 */
[----:B------:R0:W-:Y:S02]  /*9b20*/  @!P0 STG.E desc[UR10][R4.64+-0x4], R7 ;  /* 0xfffffc0704008986 */ /* 0x0001e4000c10190a */
[----:B0-----:R-:W-:Y:S05]  /*9b30*/  WARPSYNC.COLLECTIVE R8, `(.L_x_342) ;  /* 0x0000000008087348 */ /* 0x001fea0003c00000 */
[----:B------:R-:W-:Y:S01]  /*9b40*/  NOP ;  /* 0x0000000000007918 */ /* 0x000fe20000000000 */
[----:B0-----:R-:W-:Y:S05]  /*9b50*/  ENDCOLLECTIVE ;  /* 0x000000000000791b */ /* 0x001fea0003800000 */
.L_x_342:
[----:B------:R-:W-:Y:S05]  /*9b60*/  BRA `(.L_x_343) ;  /* 0xfffffff800887947 */ /* 0x000fea000383ffff */
.L_x_344:
        /* <DEDUP_REMOVED lines=9> */
.L_x_481:


//--------------------- .text._ZN8nvinfer112sparse_fipnn19BroadcastCommonPartIfEEviiiiPT_S3_S3_ --------------------------
	.section	.text._ZN8nvinfer112sparse_fipnn19BroadcastCommonPartIfEEviiiiPT_S3_S3_,"ax",@progbits
	.align	128
        .global         _ZN8nvinfer112sparse_fipnn19BroadcastCommonPartIfEEviiiiPT_S3_S3_
        .type           _ZN8nvinfer112sparse_fipnn19BroadcastCommonPartIfEEviiiiPT_S3_S3_,@function
        .size           _ZN8nvinfer112sparse_fipnn19BroadcastCommonPartIfEEviiiiPT_S3_S3_,(.L_x_482 - _ZN8nvinfer112sparse_fipnn19BroadcastCommonPartIfEEviiiiPT_S3_S3_)
        .other          _ZN8nvinfer112sparse_fipnn19BroadcastCommonPartIfEEviiiiPT_S3_S3_,@"STO_CUDA_ENTRY STV_DEFAULT"
_ZN8nvinfer112sparse_fipnn19BroadcastCommonPartIfEEviiiiPT_S3_S3_:
.text._ZN8nvinfer112sparse_fipnn19BroadcastCommonPartIfEEviiiiPT_S3_S3_:
        /* <DEDUP_REMOVED lines=31> */
[----:B--2---:R1:W2:Y:S01]  /*01f0*/  LDG.E R13, desc[UR4][R6.64] ;  /* 0x00000004060d7981 */ /* 0x0042a2000c1e1900 */
        /* <DEDUP_REMOVED lines=9> */
[----:B--2---:R-:W-:Y:S04]  /*0290*/  STG.E desc[UR4][R2.64], R13 ;  /* 0x0000000d02007986 */ /* 0x004fe8000c101904 */
[----:B------:R-:W2:Y:S04]  /*02a0*/  LDG.E R9, desc[UR4][R8.64] ;  /* 0x0000000408097981 */ /* 0x000ea8000c1e1900 */
[----:B------:R-:W3:Y:S01]  /*02b0*/  LDG.E R7, desc[UR4][R6.64] ;  /* 0x0000000406077981 */ /* 0x000ee2000c1e1900 */
[----:B------:R-:W-:-:S04]  /*02c0*/  IMAD.WIDE R4, R15, 0x4, R4 ;  /* 0x000000040f047825 */ /* 0x000fc800078e0204 */
[----:B------:R-:W-:Y:S01]  /*02d0*/  IMAD.WIDE R10, R17, 0x4, R4 ;  /* 0x00000004110a7825 */ /* 0x000fe200078e0204 */
[----:B--2---:R-:W-:Y:S04]  /*02e0*/  STG.E desc[UR4][R4.64], R9 ;  /* 0x0000000904007986 */ /* 0x004fe8000c101904 */
[----:B---3--:R-:W-:Y:S01]  /*02f0*/  STG.E desc[UR4][R10.64], R7 ;  /* 0x000000070a007986 */ /* 0x008fe2000c101904 */
[----:B------:R-:W-:Y:S05]  /*0300*/  EXIT ;  /* 0x000000000000794d */ /* 0x000fea0003800000 */
.L_x_345:
        /* <DEDUP_REMOVED lines=15> */
.L_x_482:


//--------------------- .text._ZN8nvinfer112sparse_fipnn17ProcessCommonPartIfLi32EEEviiiPiPKT_PKiPS3_S8_S2_ --------------------------
	.section	.text._ZN8nvinfer112sparse_fipnn17ProcessCommonPartIfLi32EEEviiiPiPKT_PKiPS3_S8_S2_,"ax",@progbits
	.align	128
        .global         _ZN8nvinfer112sparse_fipnn17ProcessCommonPartIfLi32EEEviiiPiPKT_PKiPS3_S8_S2_
        .type           _ZN8nvinfer112sparse_fipnn17ProcessCommonPartIfLi32EEEviiiPiPKT_PKiPS3_S8_S2_,@function
        .size           _ZN8nvinfer112sparse_fipnn17ProcessCommonPartIfLi32EEEviiiPiPKT_PKiPS3_S8_S2_,(.L_x_483 - _ZN8nvinfer112sparse_fipnn17ProcessCommonPartIfLi32EEEviiiPiPKT_PKiPS3_S8_S2_)
        .other          _ZN8nvinfer112sparse_fipnn17ProcessCommonPartIfLi32EEEviiiPiPKT_PKiPS3_S8_S2_,@"STO_CUDA_ENTRY STV_DEFAULT"
_ZN8nvinfer112sparse_fipnn17ProcessCommonPartIfLi32EEEviiiPiPKT_PKiPS3_S8_S2_:
.text._ZN8nvinfer112sparse_fipnn17ProcessCommonPartIfLi32EEEviiiPiPKT_PKiPS3_S8_S2_:
        /* <DEDUP_REMOVED lines=9> */
[----:B------:R-:W0:Y:S01]  /*0090*/  LDC.64 R8, c[0x0][0x380] ;  /* 0x0000e000ff087b82 */ /* 0x000e220000000a00 */
[----:B------:R-:W1:Y:S07]  /*00a0*/  S2R R2, SR_TID.X ;  /* 0x0000000000027919 */ /* 0x000e6e0000002100 */
[----:B------:R-:W2:Y:S01]  /*00b0*/  LDC R3, c[0x0][0x370] ;  /* 0x0000dc00ff037b82 */ /* 0x000ea20000000800 */
[----:B0-----:R-:W-:Y:S01]  /*00c0*/  ISETP.GE.AND P0, PT, R9, 0x1, PT ;  /* 0x000000010900780c */ /* 0x001fe20003f06270 */
[----:B------:R-:W-:-:S05]  /*00d0*/  VIADD R5, R8, 0x1f ;  /* 0x0000001f08057836 */ /* 0x000fca0000000000 */
[----:B------:R-:W-:-:S04]  /*00e0*/  SHF.R.S32.HI R6, RZ, 0x1f, R5 ;  /* 0x0000001fff067819 */ /* 0x000fc80000011405 */
[----:B------:R-:W-:-:S04]  /*00f0*/  LEA.HI R6, R6, R5, RZ, 0x5 ;  /* 0x0000000506067211 */ /* 0x000fc800078f28ff */
[----:B------:R-:W-:Y:S01]  /*0100*/  LOP3.LUT R6, R6, 0xffffffe0, RZ, 0xc0, !PT ;  /* 0xffffffe006067812 */ /* 0x000fe200078ec0ff */
[----:B-12---:R-:W-:Y:S06]  /*0110*/  @!P0 BRA `(.L_x_346) ;  /* 0x0000001800cc8947 */ /* 0x006fec0003800000 */
[----:B------:R-:W0:Y:S01]  /*0120*/  LDC.64 R10, c[0x0][0x3a0] ;  /* 0x0000e800ff0a7b82 */ /* 0x000e220000000a00 */
[----:B------:R-:W-:Y:S01]  /*0130*/  ISETP.GT.AND P0, PT, R8, RZ, PT ;  /* 0x000000ff0800720c */ /* 0x000fe20003f04270 */
[----:B------:R-:W1:Y:S01]  /*0140*/  LDCU UR6, c[0x0][0x388] ;  /* 0x00007100ff0677ac */ /* 0x000e620008000800 */
[----:B------:R-:W2:Y:S11]  /*0150*/  LDCU UR7, c[0x0][0x384] ;  /* 0x00007080ff0777ac */ /* 0x000eb60008000800 */
[----:B------:R-:W-:Y:S05]  /*0160*/  @P0 BRA `(.L_x_347) ;  /* 0x00000000004c0947 */ /* 0x000fea0003800000 */
.L_x_348:
[----:B------:R-:W-:-:S04]  /*0170*/  IMAD.SHL.U32 R7, R4, 0x2, RZ ;  /* 0x0000000204077824 */ /* 0x000fc800078e00ff */
[----:B0-----:R-:W-:-:S05]  /*0180*/  IMAD.WIDE R6, R7, 0x4, R10 ;  /* 0x0000000407067825 */ /* 0x001fca00078e020a */
[----:B------:R-:W2:Y:S04]  /*0190*/  LDG.E R13, desc[UR4][R6.64] ;  /* 0x00000004060d7981 */ /* 0x000ea8000c1e1900 */
[----:B------:R-:W1:Y:S01]  /*01a0*/  LDG.E R5, desc[UR4][R6.64+0x4] ;  /* 0x0000040406057981 */ /* 0x000e62000c1e1900 */
[----:B------:R-:W-:Y:S01]  /*01b0*/  IMAD R4, R3, 0x20, R4 ;  /* 0x0000002003047824 */ /* 0x000fe200078e0204 */
[----:B--2---:R-:W-:Y:S02]  /*01c0*/  ISETP.GT.AND P1, PT, R13, UR7, PT ;  /* 0x000000070d007c0c */ /* 0x004fe4000bf24270 */
[----:B-1----:R-:W-:Y:S02]  /*01d0*/  ISETP.GT.AND P0, PT, R5, UR6, PT ;  /* 0x0000000605007c0c */ /* 0x002fe4000bf04270 */
[----:B------:R-:W-:-:S02]  /*01e0*/  ISETP.LT.OR P1, PT, R13, 0x1, P1 ;  /* 0x000000010d00780c */ /* 0x000fc40000f21670 */
[----:B------:R-:W-:-:S04]  /*01f0*/  ISETP.LT.OR P0, PT, R5, 0x1, P0 ;  /* 0x000000010500780c */ /* 0x000fc80000701670 */
[----:B------:R-:W-:-:S04]  /*0200*/  PLOP3.LUT P0, PT, P0, P1, PT, 0xf8, 0x8f ;  /* 0x00000000008f781c */ /* 0x000fc80000703f70 */
[----:B------:R-:W-:-:S13]  /*0210*/  ISETP.NE.OR P0, PT, R2, RZ, P0 ;  /* 0x000000ff0200720c */ /* 0x000fda0000705670 */
[----:B------:R-:W0:Y:S01]  /*0220*/  @!P0 LDC.64 R8, c[0x0][0x3b8] ;  /* 0x0000ee00ff088b82 */ /* 0x000e220000000a00 */
[----:B------:R-:W-:Y:S02]  /*0230*/  @!P0 VIADD R5, R5, 0xffffffff ;  /* 0xffffffff05058836 */ /* 0x000fe40000000000 */
[----:B------:R-:W-:Y:S02]  /*0240*/  @!P0 VIADD R13, R13, 0xffffffff ;  /* 0xffffffff0d0d8836 */ /* 0x000fe40000000000 */
[----:B0-----:R-:W-:-:S05]  /*0250*/  @!P0 IMAD.WIDE.U32 R8, R5, 0x4, R8 ;  /* 0x0000000405088825 */ /* 0x001fca00078e0008 */
[----:B------:R3:W-:Y:S01]  /*0260*/  @!P0 STG.E desc[UR4][R8.64], R13 ;  /* 0x0000000d08008986 */ /* 0x0007e2000c101904 */
[----:B------:R-:W-:-:S13]  /*0270*/  ISETP.GE.AND P0, PT, R4, R0, PT ;  /* 0x000000000400720c */ /* 0x000fda0003f06270 */
[----:B---3--:R-:W-:Y:S05]  /*0280*/  @!P0 BRA `(.L_x_348) ;  /* 0xfffffffc00b88947 */ /* 0x008fea000383ffff */
[----:B------:R-:W-:Y:S05]  /*0290*/  EXIT ;  /* 0x000000000000794d */ /* 0x000fea0003800000 */
.L_x_347:
[----:B------:R-:W-:Y:S01]  /*02a0*/  VIMNMX R6, PT, PT, R6, 0x20, !PT ;  /* 0x0000002006067848 */ /* 0x000fe20007fe0100 */
[----:B------:R-:W3:Y:S04]  /*02b0*/  LDCU UR12, c[0x0][0x380] ;  /* 0x00007000ff0c77ac */ /* 0x000ee80008000800 */
[----:B------:R-:W-:Y:S01]  /*02c0*/  VIADD R6, R6, 0xffffffff ;  /* 0xffffffff06067836 */ /* 0x000fe20000000000 */
[----:B-12---:R-:W1:Y:S04]  /*02d0*/  LDCU.64 UR6, c[0x0][0x3a8] ;  /* 0x00007500ff0677ac */ /* 0x006e680008000a00 */
[----:B------:R-:W-:-:S02]  /*02e0*/  LEA.HI R9, R6, 0x1, RZ, 0x1b ;  /* 0x0000000106097811 */ /* 0x000fc400078fd8ff */
[C---:B------:R-:W-:Y:S02]  /*02f0*/  LOP3.LUT R5, R6.reuse, 0x60, RZ, 0xc0, !PT ;  /* 0x0000006006057812 */ /* 0x040fe400078ec0ff */
[C---:B------:R-:W-:Y:S02]  /*0300*/  LOP3.LUT R7, R9.reuse, 0x7, RZ, 0xc0, !PT ;  /* 0x0000000709077812 */ /* 0x040fe400078ec0ff */
[C---:B------:R-:W-:Y:S02]  /*0310*/  LOP3.LUT R8, R9.reuse, 0xffffff8, RZ, 0xc0, !PT ;  /* 0x0ffffff809087812 */ /* 0x040fe400078ec0ff */
[----:B------:R-:W-:Y:S02]  /*0320*/  LOP3.LUT R6, R6, 0x20, RZ, 0xc0, !PT ;  /* 0x0000002006067812 */ /* 0x000fe400078ec0ff */
[----:B---3--:R-:W-:-:S07]  /*0330*/  LOP3.LUT R9, R9, 0x3, RZ, 0xc0, !PT ;  /* 0x0000000309097812 */ /* 0x008fce00078ec0ff */
.L_x_418:
[----:B0-----:R-:W0:Y:S01]  /*0340*/  LDC.64 R10, c[0x0][0x3a0] ;  /* 0x0000e800ff0a7b82 */ /* 0x001e220000000a00 */
[----:B------:R-:W-:Y:S01]  /*0350*/  IMAD.SHL.U32 R13, R4, 0x2, RZ ;  /* 0x00000002040d7824 */ /* 0x000fe200078e00ff */
[----:B--2---:R-:W2:Y:S01]  /*0360*/  LDCU UR9, c[0x0][0x384] ;  /* 0x00007080ff0977ac */ /* 0x004ea20008000800 */
[----:B---3--:R-:W3:Y:S02]  /*0370*/  LDCU UR8, c[0x0][0x388] ;  /* 0x00007100ff0877ac */ /* 0x008ee40008000800 */
[----:B0-----:R-:W-:-:S05]  /*0380*/  IMAD.WIDE R10, R13, 0x4, R10 ;  /* 0x000000040d0a7825 */ /* 0x001fca00078e020a */
[----:B----4-:R-:W2:Y:S04]  /*0390*/  LDG.E R14, desc[UR4][R10.64] ;  /* 0x000000040a0e7981 */ /* 0x010ea8000c1e1900 */
[----:B------:R-:W3:Y:S01]  /*03a0*/  LDG.E R15, desc[UR4][R10.64+0x4] ;  /* 0x000004040a0f7981 */ /* 0x000ee2000c1e1900 */
[----:B------:R-:W-:Y:S01]  /*03b0*/  BSSY.RECONVERGENT B0, `(.L_x_349) ;  /* 0x0000185000007945 */ /* 0x000fe20003800200 */
[C---:B--2---:R-:W-:Y:S02]  /*03c0*/  ISETP.GT.AND P1, PT, R14.reuse, UR9, PT ;  /* 0x000000090e007c0c */ /* 0x044fe4000bf24270 */
[----:B---3--:R-:W-:Y:S02]  /*03d0*/  ISETP.GT.AND P0, PT, R15, UR8, PT ;  /* 0x000000080f007c0c */ /* 0x008fe4000bf04270 */
[----:B------:R-:W-:-:S02]  /*03e0*/  ISETP.LT.OR P1, PT, R14, 0x1, P1 ;  /* 0x000000010e00780c */ /* 0x000fc40000f21670 */
[----:B------:R-:W-:-:S04]  /*03f0*/  ISETP.LT.OR P0, PT, R15, 0x1, P0 ;  /* 0x000000010f00780c */ /* 0x000fc80000701670 */
[----:B------:R-:W-:-:S13]  /*0400*/  PLOP3.LUT P0, PT, P0, P1, PT, 0xf8, 0x8f ;  /* 0x00000000008f781c */ /* 0x000fda0000703f70 */
[----:B------:R-:W-:Y:S05]  /*0410*/  @P0 BRA `(.L_x_350) ;  /* 0x0000001400f80947 */ /* 0x000fea0003800000 */
[----:B------:R-:W-:Y:S01]  /*0420*/  ISETP.NE.AND P0, PT, R2, RZ, PT ;  /* 0x000000ff0200720c */ /* 0x000fe20003f05270 */
[----:B------:R-:W-:Y:S02]  /*0430*/  VIADD R10, R15, 0xffffffff ;  /* 0xffffffff0f0a7836 */ /* 0x000fe40000000000 */
[----:B------:R-:W-:Y:S02]  /*0440*/  VIADD R11, R14, 0xffffffff ;  /* 0xffffffff0e0b7836 */ /* 0x000fe40000000000 */
[----:B------:R-:W-:-:S08]  /*0450*/  IMAD.MOV.U32 R19, RZ, RZ, RZ ;  /* 0x000000ffff137224 */ /* 0x000fd000078e00ff */
[----:B------:R-:W0:Y:S02]  /*0460*/  @!P0 LDC.64 R12, c[0x0][0x3b8] ;  /* 0x0000ee00ff0c8b82 */ /* 0x000e240000000a00 */
[----:B0-----:R-:W-:-:S05]  /*0470*/  @!P0 IMAD.WIDE.U32 R12, R10, 0x4, R12 ;  /* 0x000000040a0c8825 */ /* 0x001fca00078e000c */
[----:B------:R0:W-:Y:S02]  /*0480*/  @!P0 STG.E desc[UR4][R12.64], R11 ;  /* 0x0000000b0c008986 */ /* 0x0001e4000c101904 */
.L_x_385:
[----:B--2---:R-:W2:Y:S01]  /*0490*/  LDCU.64 UR10, c[0x0][0x380] ;  /* 0x00007000ff0a77ac */ /* 0x004ea20008000a00 */
[----:B------:R-:W-:Y:S01]  /*04a0*/  IMAD.MOV.U32 R23, RZ, RZ, RZ ;  /* 0x000000ffff177224 */ /* 0x000fe200078e00ff */
[----:B0-----:R-:W0:Y:S01]  /*04b0*/  LDCU UR8, c[0x0][0x388] ;  /* 0x00007100ff0877ac */ /* 0x001e220008000800 */
[----:B--2---:R-:W-:Y:S02]  /*04c0*/  IMAD.U32 R21, RZ, RZ, UR10 ;  /* 0x0000000aff157e24 */ /* 0x004fe4000f8e00ff */
[----:B------:R-:W-:Y:S02]  /*04d0*/  IMAD R18, R4, UR11, R19 ;  /* 0x0000000b04127c24 */ /* 0x000fe4000f8e0213 */
[----:B0--3--:R-:W-:Y:S01]  /*04e0*/  IMAD R12, R19, UR8, R10 ;  /* 0x00000008130c7c24 */ /* 0x009fe2000f8e020a */
[----:B------:R-:W-:Y:S02]  /*04f0*/  ISETP.GE.U32.AND P5, PT, R21, 0xe1, PT ;  /* 0x000000e11500780c */ /* 0x000fe40003fa6070 */
[----:B------:R-:W-:Y:S01]  /*0500*/  IADD3 R19, PT, PT, R19, 0x1, RZ ;  /* 0x0000000113137810 */ /* 0x000fe20007ffe0ff */
[----:B------:R-:W-:-:S03]  /*0510*/  IMAD R13, R12, R21, RZ ;  /* 0x000000150c0d7224 */ /* 0x000fc600078e02ff */
[----:B------:R-:W-:Y:S02]  /*0520*/  ISETP.NE.AND P1, PT, R19, UR11, PT ;  /* 0x0000000b13007c0c */ /* 0x000fe4000bf25270 */
[C---:B------:R-:W-:Y:S02]  /*0530*/  IADD3 R20, P0, PT, R13.reuse, R2, RZ ;  /* 0x000000020d147210 */ /* 0x040fe40007f1e0ff */
[----:B------:R-:W-:Y:S02]  /*0540*/  P2R R24, PR, RZ, 0x2 ;  /* 0x00000002ff187803 */ /* 0x000fe40000000000 */
[----:B------:R-:W-:Y:S01]  /*0550*/  LEA.HI.X.SX32 R22, R13, RZ, 0x1, P0 ;  /* 0x000000ff0d167211 */ /* 0x000fe200000f0eff */
[----:B-1--4-:R-:W-:Y:S08]  /*0560*/  @!P5 BRA `(.L_x_351) ;  /* 0x000000040028d947 */ /* 0x012ff00003800000 */
[----:B------:R-:W-:Y:S02]  /*0570*/  IMAD R17, R18, R21, R2 ;  /* 0x0000001512117224 */ /* 0x000fe400078e0202 */
[----:B------:R-:W-:Y:S02]  /*0580*/  IMAD.MOV R25, RZ, RZ, -R8 ;  /* 0x000000ffff197224 */ /* 0x000fe400078e0a08 */
[----:B------:R-:W-:Y:S02]  /*0590*/  IMAD.MOV.U32 R23, RZ, RZ, 0x80 ;  /* 0x00000080ff177424 */ /* 0x000fe400078e00ff */
[----:B------:R-:W-:-:S07]  /*05a0*/  IMAD.MOV.U32 R16, RZ, RZ, R2 ;  /* 0x000000ffff107224 */ /* 0x000fce00078e0002 */
.L_x_368:
[----:B01234-:R-:W-:Y:S01]  /*05b0*/  VIADD R15, R23, 0xffffff80 ;  /* 0xffffff80170f7836 */ /* 0x01ffe20000000000 */
[----:B------:R-:W0:Y:S01]  /*05c0*/  LDC.64 R12, c[0x0][0x398] ;  /* 0x0000e600ff0c7b82 */ /* 0x000e220000000a00 */
[----:B------:R-:W-:Y:S01]  /*05d0*/  IMAD.U32 R21, RZ, RZ, UR12 ;  /* 0x0000000cff157e24 */ /* 0x000fe2000f8e00ff */
[----:B------:R-:W-:Y:S01]  /*05e0*/  BSSY.RECONVERGENT B1, `(.L_x_352) ;  /* 0x0000012000017945 */ /* 0x000fe20003800200 */
[C---:B------:R-:W-:Y:S01]  /*05f0*/  VIADD R14, R16.reuse, 0x20 ;  /* 0x00000020100e7836 */ /* 0x040fe20000000000 */
[----:B------:R-:W-:Y:S01]  /*0600*/  IADD3 R15, P1, PT, R15, R20, RZ ;  /* 0x000000140f0f7210 */ /* 0x000fe20007f3e0ff */
[----:B------:R-:W-:-:S03]  /*0610*/  VIADD R26, R16, 0x40 ;  /* 0x00000040101a7836 */ /* 0x000fc60000000000 */
[-C--:B------:R-:W-:Y:S01]  /*0620*/  ISETP.GE.AND P0, PT, R14, R21.reuse, PT ;  /* 0x000000150e00720c */ /* 0x080fe20003f06270 */
[----:B------:R-:W-:Y:S01]  /*0630*/  IMAD.X R28, RZ, RZ, R22, P1 ;  /* 0x000000ffff1c7224 */ /* 0x000fe200008e0616 */
[C---:B-1----:R-:W-:Y:S02]  /*0640*/  LEA R14, P1, R15.reuse, UR6, 0x2 ;  /* 0x000000060f0e7c11 */ /* 0x042fe4000f8210ff */
[-C--:B------:R-:W-:Y:S01]  /*0650*/  ISETP.GE.AND P6, PT, R26, R21.reuse, PT ;  /* 0x000000151a00720c */ /* 0x080fe20003fc6270 */
[C---:B------:R-:W-:Y:S01]  /*0660*/  VIADD R26, R16.reuse, 0x60 ;  /* 0x00000060101a7836 */ /* 0x040fe20000000000 */
[----:B------:R-:W-:Y:S02]  /*0670*/  LEA.HI.X R15, R15, UR7, R28, 0x2, P1 ;  /* 0x000000070f0f7c11 */ /* 0x000fe400088f141c */
[-C--:B------:R-:W-:Y:S02]  /*0680*/  ISETP.GE.AND P1, PT, R16, R21.reuse, PT ;  /* 0x000000151000720c */ /* 0x080fe40003f26270 */
[----:B------:R-:W-:Y:S01]  /*0690*/  ISETP.GE.AND P4, PT, R26, R21, PT ;  /* 0x000000151a00720c */ /* 0x000fe20003f86270 */
[----:B------:R-:W-:-:S05]  /*06a0*/  VIADD R26, R16, 0x80 ;  /* 0x00000080101a7836 */ /* 0x000fca0000000000 */
[----:B------:R-:W-:Y:S01]  /*06b0*/  ISETP.GE.AND P3, PT, R26, R21, PT ;  /* 0x000000151a00720c */ /* 0x000fe20003f66270 */
[----:B0-----:R-:W-:-:S04]  /*06c0*/  IMAD.WIDE R12, R17, 0x4, R12 ;  /* 0x00000004110c7825 */ /* 0x001fc800078e020c */
[----:B------:R-:W-:Y:S08]  /*06d0*/  @P1 BRA `(.L_x_353) ;  /* 0x0000000000081947 */ /* 0x000ff00003800000 */
[----:B------:R-:W2:Y:S04]  /*06e0*/  LDG.E R27, desc[UR4][R12.64] ;  /* 0x000000040c1b7981 */ /* 0x000ea8000c1e1900 */
[----:B--2---:R0:W-:Y:S02]  /*06f0*/  REDG.E.ADD.F32.FTZ.RN.STRONG.GPU desc[UR4][R14.64], R27 ;  /* 0x0000001b0e0079a6 */ /* 0x0041e4000c12f304 */
.L_x_353:
[----:B------:R-:W-:Y:S05]  /*0700*/  BSYNC.RECONVERGENT B1 ;  /* 0x0000000000017941 */ /* 0x000fea0003800200 */
.L_x_352:
[C---:B------:R-:W-:Y:S01]  /*0710*/  VIADD R28, R16.reuse, 0xc0 ;  /* 0x000000c0101c7836 */ /* 0x040fe20000000000 */
[----:B------:R-:W-:Y:S01]  /*0720*/  IADD3 R26, PT, PT, R16, 0xa0, RZ ;  /* 0x000000a0101a7810 */ /* 0x000fe20007ffe0ff */
[----:B------:R-:W-:Y:S03]  /*0730*/  BSSY.RECONVERGENT B1, `(.L_x_354) ;  /* 0x0000006000017945 */ /* 0x000fe60003800200 */
[-C--:B------:R-:W-:Y:S02]  /*0740*/  ISETP.GE.AND P2, PT, R26, R21.reuse, PT ;  /* 0x000000151a00720c */ /* 0x080fe40003f46270 */
[----:B------:R-:W-:Y:S01]  /*0750*/  ISETP.GE.AND P1, PT, R28, R21, PT ;  /* 0x000000151c00720c */ /* 0x000fe20003f26270 */
[----:B------:R-:W-:-:S12]  /*0760*/  @P0 BRA `(.L_x_355) ;  /* 0x0000000000080947 */ /* 0x000fd80003800000 */
[----:B0-----:R-:W2:Y:S04]  /*0770*/  LDG.E R27, desc[UR4][R12.64+0x80] ;  /* 0x000080040c1b7981 */ /* 0x001ea8000c1e1900 */
[----:B--2---:R1:W-:Y:S02]  /*0780*/  REDG.E.ADD.F32.FTZ.RN.STRONG.GPU desc[UR4][R14.64+0x80], R27 ;  /* 0x0000801b0e0079a6 */ /* 0x0043e4000c12f304 */
.L_x_355:
[----:B------:R-:W-:Y:S05]  /*0790*/  BSYNC.RECONVERGENT B1 ;  /* 0x0000000000017941 */ /* 0x000fea0003800200 */
.L_x_354:
[----:B------:R-:W-:Y:S01]  /*07a0*/  VIADD R26, R16, 0xe0 ;  /* 0x000000e0101a7836 */ /* 0x000fe20000000000 */
[----:B------:R-:W-:Y:S01]  /*07b0*/  BSSY.RECONVERGENT B1, `(.L_x_356) ;  /* 0x0000006000017945 */ /* 0x000fe20003800200 */
[----:B------:R-:W-:-:S03]  /*07c0*/  VIADD R25, R25, 0x8 ;  /* 0x0000000819197836 */ /* 0x000fc60000000000 */
[----:B------:R-:W-:Y:S01]  /*07d0*/  ISETP.GE.AND P0, PT, R26, R21, PT ;  /* 0x000000151a00720c */ /* 0x000fe20003f06270 */
[----:B------:R-:W-:-:S12]  /*07e0*/  @P6 BRA `(.L_x_357) ;  /* 0x0000000000086947 */ /* 0x000fd80003800000 */
[----:B01----:R-:W2:Y:S04]  /*07f0*/  LDG.E R27, desc[UR4][R12.64+0x100] ;  /* 0x000100040c1b7981 */ /* 0x003ea8000c1e1900 */
[----:B--2---:R2:W-:Y:S02]  /*0800*/  REDG.E.ADD.F32.FTZ.RN.STRONG.GPU desc[UR4][R14.64+0x100], R27 ;  /* 0x0001001b0e0079a6 */ /* 0x0045e4000c12f304 */
.L_x_357:
[----:B------:R-:W-:Y:S05]  /*0810*/  BSYNC.RECONVERGENT B1 ;  /* 0x0000000000017941 */ /* 0x000fea0003800200 */
.L_x_356:
[----:B------:R-:W-:Y:S01]  /*0820*/  BSSY.RECONVERGENT B1, `(.L_x_358) ;  /* 0x0000005000017945 */ /* 0x000fe20003800200 */
[----:B------:R-:W-:-:S03]  /*0830*/  ISETP.NE.AND P6, PT, R25, RZ, PT ;  /* 0x000000ff1900720c */ /* 0x000fc60003fc5270 */
[----:B------:R-:W-:Y:S10]  /*0840*/  @P4 BRA `(.L_x_359) ;  /* 0x0000000000084947 */ /* 0x000ff40003800000 */
[----:B012---:R-:W2:Y:S04]  /*0850*/  LDG.E R27, desc[UR4][R12.64+0x180] ;  /* 0x000180040c1b7981 */ /* 0x007ea8000c1e1900 */
[----:B--2---:R3:W-:Y:S02]  /*0860*/  REDG.E.ADD.F32.FTZ.RN.STRONG.GPU desc[UR4][R14.64+0x180], R27 ;  /* 0x0001801b0e0079a6 */ /* 0x0047e4000c12f304 */
.L_x_359:
[----:B------:R-:W-:Y:S05]  /*0870*/  BSYNC.RECONVERGENT B1 ;  /* 0x0000000000017941 */ /* 0x000fea0003800200 */
.L_x_358:
[----:B------:R-:W-:Y:S04]  /*0880*/  BSSY.RECONVERGENT B1, `(.L_x_360) ;  /* 0x0000004000017945 */ /* 0x000fe80003800200 */
[----:B------:R-:W-:Y:S05]  /*0890*/  @P3 BRA `(.L_x_361) ;  /* 0x0000000000083947 */ /* 0x000fea0003800000 */
[----:B0123--:R-:W2:Y:S04]  /*08a0*/  LDG.E R27, desc[UR4][R12.64+0x200] ;  /* 0x000200040c1b7981 */ /* 0x00fea8000c1e1900 */
[----:B--2---:R4:W-:Y:S02]  /*08b0*/  REDG.E.ADD.F32.FTZ.RN.STRONG.GPU desc[UR4][R14.64+0x200], R27 ;  /* 0x0002001b0e0079a6 */ /* 0x0049e4000c12f304 */
.L_x_361:
[----:B------:R-:W-:Y:S05]  /*08c0*/  BSYNC.RECONVERGENT B1 ;  /* 0x0000000000017941 */ /* 0x000fea0003800200 */
.L_x_360:
[----:B------:R-:W-:Y:S04]  /*08d0*/  BSSY.RECONVERGENT B1, `(.L_x_362) ;  /* 0x0000004000017945 */ /* 0x000fe80003800200 */
[----:B------:R-:W-:Y:S05]  /*08e0*/  @P2 BRA `(.L_x_363) ;  /* 0x0000000000082947 */ /* 0x000fea0003800000 */
[----:B01234-:R-:W2:Y:S04]  /*08f0*/  LDG.E R27, desc[UR4][R12.64+0x280] ;  /* 0x000280040c1b7981 */ /* 0x01fea8000c1e1900 */
[----:B--2---:R0:W-:Y:S02]  /*0900*/  REDG.E.ADD.F32.FTZ.RN.STRONG.GPU desc[UR4][R14.64+0x280], R27 ;  /* 0x0002801b0e0079a6 */ /* 0x0041e4000c12f304 */
.L_x_363:
[----:B------:R-:W-:Y:S05]  /*0910*/  BSYNC.RECONVERGENT B1 ;  /* 0x0000000000017941 */ /* 0x000fea0003800200 */
.L_x_362:
[----:B------:R-:W-:Y:S04]  /*0920*/  BSSY.RECONVERGENT B1, `(.L_x_364) ;  /* 0x0000004000017945 */ /* 0x000fe80003800200 */
[----:B------:R-:W-:Y:S05]  /*0930*/  @P1 BRA `(.L_x_365) ;  /* 0x0000000000081947 */ /* 0x000fea0003800000 */
[----:B01234-:R-:W2:Y:S04]  /*0940*/  LDG.E R27, desc[UR4][R12.64+0x300] ;  /* 0x000300040c1b7981 */ /* 0x01fea8000c1e1900 */
[----:B--2---:R0:W-:Y:S02]  /*0950*/  REDG.E.ADD.F32.FTZ.RN.STRONG.GPU desc[UR4][R14.64+0x300], R27 ;  /* 0x0003001b0e0079a6 */ /* 0x0041e4000c12f304 */
.L_x_365:
[----:B------:R-:W-:Y:S05]  /*0960*/  BSYNC.RECONVERGENT B1 ;  /* 0x0000000000017941 */ /* 0x000fea0003800200 */
.L_x_364:
[----:B------:R-:W-:Y:S04]  /*0970*/  BSSY.RECONVERGENT B1, `(.L_x_366) ;  /* 0x0000004000017945 */ /* 0x000fe80003800200 */
[----:B------:R-:W-:Y:S05]  /*0980*/  @P0 BRA `(.L_x_367) ;  /* 0x0000000000080947 */ /* 0x000fea0003800000 */
[----:B------:R-:W5:Y:S04]  /*0990*/  LDG.E R13, desc[UR4][R12.64+0x380] ;  /* 0x000380040c0d7981 */ /* 0x000f68000c1e1900 */
[----:B-----5:R0:W-:Y:S02]  /*09a0*/  REDG.E.ADD.F32.FTZ.RN.STRONG.GPU desc[UR4][R14.64+0x380], R13 ;  /* 0x0003800d0e0079a6 */ /* 0x0201e4000c12f304 */
.L_x_367:
[----:B------:R-:W-:Y:S05]  /*09b0*/  BSYNC.RECONVERGENT B1 ;  /* 0x0000000000017941 */ /* 0x000fea0003800200 */
.L_x_366:
[----:B------:R-:W-:Y:S02]  /*09c0*/  VIADD R23, R23, 0x100 ;  /* 0x0000010017177836 */ /* 0x000fe40000000000 */
[----:B------:R-:W-:Y:S02]  /*09d0*/  VIADD R17, R17, 0x100 ;  /* 0x0000010011117836 */ /* 0x000fe40000000000 */
[----:B------:R-:W-:Y:S01]  /*09e0*/  VIADD R16, R16, 0x100 ;  /* 0x0000010010107836 */ /* 0x000fe20000000000 */
[----:B------:R-:W-:Y:S06]  /*09f0*/  @P6 BRA `(.L_x_368) ;  /* 0xfffffff800ec6947 */ /* 0x000fec000383ffff */
[----:B------:R-:W-:-:S07]  /*0a00*/  VIADD R23, R23, 0xffffff80 ;  /* 0xffffff8017177836 */ /* 0x000fce0000000000 */
.L_x_351:
[----:B------:R-:W-:-:S04]  /*0a10*/  ISETP.NE.AND P0, PT, R7, RZ, PT ;  /* 0x000000ff0700720c */ /* 0x000fc80003f05270 */
[----:B------:R-:W-:-:S09]  /*0a20*/  P2R R12, PR, RZ, 0x1 ;  /* 0x00000001ff0c7803 */ /* 0x000fd20000000000 */
[----:B------:R-:W-:Y:S05]  /*0a30*/  @!P0 BRA `(.L_x_369) ;  /* 0x0000000400a48947 */ /* 0x000fea0003800000 */
[----:B------:R-:W-:-:S05]  /*0a40*/  VIADD R12, R7, 0xffffffff ;  /* 0xffffffff070c7836 */ /* 0x000fca0000000000 */
[----:B------:R-:W-:-:S13]  /*0a50*/  ISETP.GE.U32.AND P0, PT, R12, 0x3, PT ;  /* 0x000000030c00780c */ /* 0x000fda0003f06070 */
[----:B------:R-:W-:Y:S05]  /*0a60*/  @!P0 BRA `(.L_x_370) ;  /* 0x0000000000d88947 */ /* 0x000fea0003800000 */
[----:B0-----:R-:W0:Y:S01]  /*0a70*/  LDC.64 R12, c[0x0][0x398] ;  /* 0x0000e600ff0c7b82 */ /* 0x001e220000000a00 */
[----:B------:R-:W-:Y:S01]  /*0a80*/  IMAD.IADD R26, R23, 0x1, R2 ;  /* 0x00000001171a7824 */ /* 0x000fe200078e0202 */
[----:B------:R-:W-:Y:S03]  /*0a90*/  BSSY.RECONVERGENT B1, `(.L_x_371) ;  /* 0x0000012000017945 */ /* 0x000fe60003800200 */
[C---:B-1234-:R-:W-:Y:S01]  /*0aa0*/  VIADD R14, R26.reuse, 0x20 ;  /* 0x000000201a0e7836 */ /* 0x05efe20000000000 */
[CC--:B------:R-:W-:Y:S01]  /*0ab0*/  ISETP.GE.AND P3, PT, R26.reuse, R21.reuse, PT ;  /* 0x000000151a00720c */ /* 0x0c0fe20003f66270 */
[C---:B------:R-:W-:Y:S01]  /*0ac0*/  VIADD R16, R26.reuse, 0x40 ;  /* 0x000000401a107836 */ /* 0x040fe20000000000 */
[----:B------:R-:W-:Y:S01]  /*0ad0*/  IADD3 R28, PT, PT, R26, 0x60, RZ ;  /* 0x000000601a1c7810 */ /* 0x000fe20007ffe0ff */
[-C--:B------:R-:W-:Y:S01]  /*0ae0*/  IMAD R15, R18, R21.reuse, R26 ;  /* 0x00000015120f7224 */ /* 0x080fe200078e021a */
[----:B------:R-:W-:-:S02]  /*0af0*/  ISETP.GE.AND P0, PT, R14, R21, PT ;  /* 0x000000150e00720c */ /* 0x000fc40003f06270 */
[-C--:B------:R-:W-:Y:S02]  /*0b00*/  ISETP.GE.AND P1, PT, R16, R21.reuse, PT ;  /* 0x000000151000720c */ /* 0x080fe40003f26270 */
[----:B------:R-:W-:Y:S01]  /*0b10*/  ISETP.GE.AND P2, PT, R28, R21, PT ;  /* 0x000000151c00720c */ /* 0x000fe20003f46270 */
[----:B0-----:R-:W-:-:S04]  /*0b20*/  IMAD.WIDE R14, R15, 0x4, R12 ;  /* 0x000000040f0e7825 */ /* 0x001fc800078e020c */
[----:B------:R-:W-:Y:S08]  /*0b30*/  @P3 BRA `(.L_x_372) ;  /* 0x00000000001c3947 */ /* 0x000ff00003800000 */
[----:B------:R-:W2:Y:S01]  /*0b40*/  LDG.E R25, desc[UR4][R14.64] ;  /* 0x000000040e197981 */ /* 0x000ea2000c1e1900 */
[----:B------:R-:W0:Y:S01]  /*0b50*/  LDCU.64 UR8, c[0x0][0x3a8] ;  /* 0x00007500ff0877ac */ /* 0x000e220008000a00 */
[----:B------:R-:W-:-:S05]  /*0b60*/  IADD3 R17, P3, PT, R23, R20, RZ ;  /* 0x0000001417117210 */ /* 0x000fca0007f7e0ff */
[----:B------:R-:W-:Y:S01]  /*0b70*/  IMAD.X R28, RZ, RZ, R22, P3 ;  /* 0x000000ffff1c7224 */ /* 0x000fe200018e0616 */
[----:B0-----:R-:W-:-:S04]  /*0b80*/  LEA R16, P3, R17, UR8, 0x2 ;  /* 0x0000000811107c11 */ /* 0x001fc8000f8610ff */
[----:B------:R-:W-:-:S05]  /*0b90*/  LEA.HI.X R17, R17, UR9, R28, 0x2, P3 ;  /* 0x0000000911117c11 */ /* 0x000fca00098f141c */
[----:B--2---:R0:W-:Y:S04]  /*0ba0*/  REDG.E.ADD.F32.FTZ.RN.STRONG.GPU desc[UR4][R16.64], R25 ;  /* 0x00000019100079a6 */ /* 0x0041e8000c12f304 */
.L_x_372:
[----:B------:R-:W-:Y:S05]  /*0bb0*/  BSYNC.RECONVERGENT B1 ;  /* 0x0000000000017941 */ /* 0x000fea0003800200 */
.L_x_371:
[----:B------:R-:W-:Y:S04]  /*0bc0*/  BSSY.RECONVERGENT B1, `(.L_x_373) ;  /* 0x0000009000017945 */ /* 0x000fe80003800200 */
[----:B------:R-:W-:Y:S05]  /*0bd0*/  @P0 BRA `(.L_x_374) ;  /* 0x00000000001c0947 */ /* 0x000fea0003800000 */
[----:B0-----:R-:W2:Y:S01]  /*0be0*/  LDG.E R25, desc[UR4][R14.64+0x80] ;  /* 0x000080040e197981 */ /* 0x001ea2000c1e1900 */
[----:B------:R-:W0:Y:S01]  /*0bf0*/  LDCU.64 UR8, c[0x0][0x3a8] ;  /* 0x00007500ff0877ac */ /* 0x000e220008000a00 */
[----:B------:R-:W-:-:S05]  /*0c00*/  IADD3 R17, P0, PT, R23, R20, RZ ;  /* 0x0000001417117210 */ /* 0x000fca0007f1e0ff */
[----:B------:R-:W-:Y:S01]  /*0c10*/  IMAD.X R28, RZ, RZ, R22, P0 ;  /* 0x000000ffff1c7224 */ /* 0x000fe200000e0616 */
[----:B0-----:R-:W-:-:S04]  /*0c20*/  LEA R16, P0, R17, UR8, 0x2 ;  /* 0x0000000811107c11 */ /* 0x001fc8000f8010ff */
[----:B------:R-:W-:-:S05]  /*0c30*/  LEA.HI.X R17, R17, UR9, R28, 0x2, P0 ;  /* 0x0000000911117c11 */ /* 0x000fca00080f141c */
[----:B--2---:R1:W-:Y:S04]  /*0c40*/  REDG.E.ADD.F32.FTZ.RN.STRONG.GPU desc[UR4][R16.64+0x80], R25 ;  /* 0x00008019100079a6 */ /* 0x0043e8000c12f304 */
.L_x_374:
[----:B------:R-:W-:Y:S05]  /*0c50*/  BSYNC.RECONVERGENT B1 ;  /* 0x0000000000017941 */ /* 0x000fea0003800200 */
.L_x_373:
[----:B------:R-:W-:Y:S04]  /*0c60*/  BSSY.RECONVERGENT B1, `(.L_x_375) ;  /* 0x0000009000017945 */ /* 0x000fe80003800200 */
[----:B------:R-:W-:Y:S05]  /*0c70*/  @P1 BRA `(.L_x_376) ;  /* 0x00000000001c1947 */ /* 0x000fea0003800000 */
[----:B------:R-:W2:Y:S01]  /*0c80*/  LDG.E R15, desc[UR4][R14.64+0x100] ;  /* 0x000100040e0f7981 */ /* 0x000ea2000c1e1900 */
[----:B------:R-:W3:Y:S01]  /*0c90*/  LDCU.64 UR8, c[0x0][0x3a8] ;  /* 0x00007500ff0877ac */ /* 0x000ee20008000a00 */
[----:B01----:R-:W-:-:S05]  /*0ca0*/  IADD3 R17, P0, PT, R23, R20, RZ ;  /* 0x0000001417117210 */ /* 0x003fca0007f1e0ff */
[----:B------:R-:W-:Y:S01]  /*0cb0*/  IMAD.X R28, RZ, RZ, R22, P0 ;  /* 0x000000ffff1c7224 */ /* 0x000fe200000e0616 */
[----:B---3--:R-:W-:-:S04]  /*0cc0*/  LEA R16, P0, R17, UR8, 0x2 ;  /* 0x0000000811107c11 */ /* 0x008fc8000f8010ff */
[----:B------:R-:W-:-:S05]  /*0cd0*/  LEA.HI.X R17, R17, UR9, R28, 0x2, P0 ;  /* 0x0000000911117c11 */ /* 0x000fca00080f141c */
[----:B--2---:R2:W-:Y:S04]  /*0ce0*/  REDG.E.ADD.F32.FTZ.RN.STRONG.GPU desc[UR4][R16.64+0x100], R15 ;  /* 0x0001000f100079a6 */ /* 0x0045e8000c12f304 */
.L_x_376:
[----:B------:R-:W-:Y:S05]  /*0cf0*/  BSYNC.RECONVERGENT B1 ;  /* 0x0000000000017941 */ /* 0x000fea0003800200 */
.L_x_375:
[----:B------:R-:W-:Y:S04]  /*0d00*/  BSSY.RECONVERGENT B1, `(.L_x_377) ;  /* 0x000000b000017945 */ /* 0x000fe80003800200 */
[----:B------:R-:W-:Y:S05]  /*0d10*/  @P2 BRA `(.L_x_378) ;  /* 0x0000000000242947 */ /* 0x000fea0003800000 */
[----:B--2---:R-:W-:Y:S01]  /*0d20*/  IMAD R15, R18, R21, R26 ;  /* 0x00000015120f7224 */ /* 0x004fe200078e021a */
[----:B------:R-:W2:Y:S03]  /*0d30*/  LDCU.64 UR8, c[0x0][0x3a8] ;  /* 0x00007500ff0877ac */ /* 0x000ea60008000a00 */
[----:B------:R-:W-:-:S06]  /*0d40*/  IMAD.WIDE R14, R15, 0x4, R12 ;  /* 0x000000040f0e7825 */ /* 0x000fcc00078e020c */
[----:B------:R-:W3:Y:S01]  /*0d50*/  LDG.E R15, desc[UR4][R14.64+0x180] ;  /* 0x000180040e0f7981 */ /* 0x000ee2000c1e1900 */
[----:B------:R-:W-:-:S05]  /*0d60*/  IADD3 R13, P0, PT, R23, R20, RZ ;  /* 0x00000014170d7210 */ /* 0x000fca0007f1e0ff */
[----:B01----:R-:W-:Y:S01]  /*0d70*/  IMAD.X R16, RZ, RZ, R22, P0 ;  /* 0x000000ffff107224 */ /* 0x003fe200000e0616 */
[----:B--2---:R-:W-:-:S04]  /*0d80*/  LEA R12, P0, R13, UR8, 0x2 ;  /* 0x000000080d0c7c11 */ /* 0x004fc8000f8010ff */
[----:B------:R-:W-:-:S05]  /*0d90*/  LEA.HI.X R13, R13, UR9, R16, 0x2, P0 ;  /* 0x000000090d0d7c11 */ /* 0x000fca00080f1410 */
[----:B---3--:R3:W-:Y:S04]  /*0da0*/  REDG.E.ADD.F32.FTZ.RN.STRONG.GPU desc[UR4][R12.64+0x180], R15 ;  /* 0x0001800f0c0079a6 */ /* 0x0087e8000c12f304 */
.L_x_378:
[----:B------:R-:W-:Y:S05]  /*0db0*/  BSYNC.RECONVERGENT B1 ;  /* 0x0000000000017941 */ /* 0x000fea0003800200 */
.L_x_377:
[----:B------:R-:W-:-:S07]  /*0dc0*/  VIADD R23, R23, 0x80 ;  /* 0x0000008017177836 */ /* 0x000fce0000000000 */
.L_x_370:
[----:B------:R-:W-:Y:S01]  /*0dd0*/  ISETP.NE.AND P0, PT, R9, RZ, PT ;  /* 0x000000ff0900720c */ /* 0x000fe20003f05270 */
[----:B------:R-:W-:-:S12]  /*0de0*/  BSSY.RECONVERGENT B1, `(.L_x_369) ;  /* 0x000002e000017945 */ /* 0x000fd80003800200 */
[----:B------:R-:W-:Y:S05]  /*0df0*/  @!P0 BRA `(.L_x_379) ;  /* 0x0000000000b08947 */ /* 0x000fea0003800000 */
[----:B------:R-:W-:-:S13]  /*0e00*/  ISETP.NE.AND P0, PT, R5, RZ, PT ;  /* 0x000000ff0500720c */ /* 0x000fda0003f05270 */
[----:B------:R-:W-:Y:S05]  /*0e10*/  @!P0 BRA `(.L_x_380) ;  /* 0x0000000000708947 */ /* 0x000fea0003800000 */
[----:B01234-:R-:W0:Y:S01]  /*0e20*/  LDC.64 R14, c[0x0][0x398] ;  /* 0x0000e600ff0e7b82 */ /* 0x01fe220000000a00 */
[----:B------:R-:W-:Y:S01]  /*0e30*/  IMAD.IADD R16, R23, 0x1, R2 ;  /* 0x0000000117107824 */ /* 0x000fe200078e0202 */
[----:B------:R-:W-:Y:S03]  /*0e40*/  BSSY.RECONVERGENT B2, `(.L_x_381) ;  /* 0x000000e000027945 */ /* 0x000fe60003800200 */
[C---:B------:R-:W-:Y:S01]  /*0e50*/  VIADD R12, R16.reuse, 0x20 ;  /* 0x00000020100c7836 */ /* 0x040fe20000000000 */
[-C--:B------:R-:W-:Y:S01]  /*0e60*/  ISETP.GE.AND P0, PT, R16, R21.reuse, PT ;  /* 0x000000151000720c */ /* 0x080fe20003f06270 */
[----:B------:R-:W-:-:S03]  /*0e70*/  IMAD R13, R18, R21, R16 ;  /* 0x00000015120d7224 */ /* 0x000fc600078e0210 */
[----:B------:R-:W-:Y:S01]  /*0e80*/  ISETP.GE.AND P1, PT, R12, R21, PT ;  /* 0x000000150c00720c */ /* 0x000fe20003f26270 */
[----:B0-----:R-:W-:-:S08]  /*0e90*/  IMAD.WIDE R14, R13, 0x4, R14 ;  /* 0x000000040d0e7825 */ /* 0x001fd000078e020e */
[----:B------:R-:W-:Y:S05]  /*0ea0*/  @P0 BRA `(.L_x_382) ;  /* 0x00000000001c0947 */ /* 0x000fea0003800000 */
[----:B------:R-:W2:Y:S01]  /*0eb0*/  LDG.E R17, desc[UR4][R14.64] ;  /* 0x000000040e117981 */ /* 0x000ea2000c1e1900 */
[----:B------:R-:W0:Y:S01]  /*0ec0*/  LDCU.64 UR8, c[0x0][0x3a8] ;  /* 0x00007500ff0877ac */ /* 0x000e220008000a00 */
[----:B------:R-:W-:-:S05]  /*0ed0*/  IADD3 R13, P0, PT, R23, R20, RZ ;  /* 0x00000014170d7210 */ /* 0x000fca0007f1e0ff */
[----:B------:R-:W-:Y:S01]  /*0ee0*/  IMAD.X R16, RZ, RZ, R22, P0 ;  /* 0x000000ffff107224 */ /* 0x000fe200000e0616 */
[----:B0-----:R-:W-:-:S04]  /*0ef0*/  LEA R12, P0, R13, UR8, 0x2 ;  /* 0x000000080d0c7c11 */ /* 0x001fc8000f8010ff */
[----:B------:R-:W-:-:S05]  /*0f00*/  LEA.HI.X R13, R13, UR9, R16, 0x2, P0 ;  /* 0x000000090d0d7c11 */ /* 0x000fca00080f1410 */
[----:B--2---:R0:W-:Y:S04]  /*0f10*/  REDG.E.ADD.F32.FTZ.RN.STRONG.GPU desc[UR4][R12.64], R17 ;  /* 0x000000110c0079a6 */ /* 0x0041e8000c12f304 */
.L_x_382:
[----:B------:R-:W-:Y:S05]  /*0f20*/  BSYNC.RECONVERGENT B2 ;  /* 0x0000000000027941 */ /* 0x000fea0003800200 */
.L_x_381:
[----:B------:R-:W-:Y:S04]  /*0f30*/  BSSY.RECONVERGENT B2, `(.L_x_383) ;  /* 0x0000009000027945 */ /* 0x000fe80003800200 */
[----:B------:R-:W-:Y:S05]  /*0f40*/  @P1 BRA `(.L_x_384) ;  /* 0x00000000001c1947 */ /* 0x000fea0003800000 */
[----:B------:R-:W2:Y:S01]  /*0f50*/  LDG.E R15, desc[UR4][R14.64+0x80] ;  /* 0x000080040e0f7981 */ /* 0x000ea2000c1e1900 */
[----:B------:R-:W1:Y:S01]  /*0f60*/  LDCU.64 UR8, c[0x0][0x3a8] ;  /* 0x00007500ff0877ac */ /* 0x000e620008000a00 */
[----:B0-----:R-:W-:-:S05]  /*0f70*/  IADD3 R13, P0, PT, R23, R20, RZ ;  /* 0x00000014170d7210 */ /* 0x001fca0007f1e0ff */
[----:B------:R-:W-:Y:S01]  /*0f80*/  IMAD.X R16, RZ, RZ, R22, P0 ;  /* 0x000000ffff107224 */ /* 0x000fe200000e0616 */
[----:B-1----:R-:W-:-:S04]  /*0f90*/  LEA R12, P0, R13, UR8, 0x2 ;  /* 0x000000080d0c7c11 */ /* 0x002fc8000f8010ff */
[----:B------:R-:W-:-:S05]  /*0fa0*/  LEA.HI.X R13, R13, UR9, R16, 0x2, P0 ;  /* 0x000000090d0d7c11 */ /* 0x000fca00080f1410 */
[----:B--2---:R1:W-:Y:S04]  /*0fb0*/  REDG.E.ADD.F32.FTZ.RN.STRONG.GPU desc[UR4][R12.64+0x80], R15 ;  /* 0x0000800f0c0079a6 */ /* 0x0043e8000c12f304 */
.L_x_384:
[----:B------:R-:W-:Y:S05]  /*0fc0*/  BSYNC.RECONVERGENT B2 ;  /* 0x0000000000027941 */ /* 0x000fea0003800200 */
.L_x_383:
[----:B------:R-:W-:-:S07]  /*0fd0*/  VIADD R23, R23, 0x40 ;  /* 0x0000004017177836 */ /* 0x000fce0000000000 */
.L_x_380:
[----:B01234-:R-:W-:-:S05]  /*0fe0*/  IMAD.IADD R14, R2, 0x1, R23 ;  /* 0x00000001020e7824 */ /* 0x01ffca00078e0217 */
[----:B------:R-:W-:-:S04]  /*0ff0*/  ISETP.GE.AND P0, PT, R14, R21, PT ;  /* 0x000000150e00720c */ /* 0x000fc80003f06270 */
[----:B------:R-:W-:-:S13]  /*1000*/  ISETP.NE.OR P0, PT, R6, RZ, P0 ;  /* 0x000000ff0600720c */ /* 0x000fda0000705670 */
[----:B------:R-:W-:Y:S05]  /*1010*/  @P0 BRA `(.L_x_379) ;  /* 0x0000000000280947 */ /* 0x000fea0003800000 */
[----:B------:R-:W0:Y:S01]  /*1020*/  LDC.64 R12, c[0x0][0x398] ;  /* 0x0000e600ff0c7b82 */ /* 0x000e220000000a00 */
[----:B------:R-:W-:Y:S01]  /*1030*/  IMAD R15, R18, R21, R14 ;  /* 0x00000015120f7224 */ /* 0x000fe200078e020e */
[----:B------:R-:W1:Y:S03]  /*1040*/  LDCU.64 UR8, c[0x0][0x3a8] ;  /* 0x00007500ff0877ac */ /* 0x000e660008000a00 */
[----:B0-----:R-:W-:-:S06]  /*1050*/  IMAD.WIDE R12, R15, 0x4, R12 ;  /* 0x000000040f0c7825 */ /* 0x001fcc00078e020c */
[----:B------:R-:W2:Y:S01]  /*1060*/  LDG.E R13, desc[UR4][R12.64] ;  /* 0x000000040c0d7981 */ /* 0x000ea2000c1e1900 */
[----:B------:R-:W-:-:S04]  /*1070*/  IADD3 R20, P0, PT, R23, R20, RZ ;  /* 0x0000001417147210 */ /* 0x000fc80007f1e0ff */
[----:B------:R-:W-:Y:S02]  /*1080*/  IADD3.X R15, PT, PT, RZ, R22, RZ, P0, !PT ;  /* 0x00000016ff0f7210 */ /* 0x000fe400007fe4ff */
[----:B-1----:R-:W-:-:S04]  /*1090*/  LEA R14, P0, R20, UR8, 0x2 ;  /* 0x00000008140e7c11 */ /* 0x002fc8000f8010ff */
[----:B------:R-:W-:-:S05]  /*10a0*/  LEA.HI.X R15, R20, UR9, R15, 0x2, P0 ;  /* 0x00000009140f7c11 */ /* 0x000fca00080f140f */
[----:B--2---:R0:W-:Y:S04]  /*10b0*/  REDG.E.ADD.F32.FTZ.RN.STRONG.GPU desc[UR4][R14.64], R13 ;  /* 0x0000000d0e0079a6 */ /* 0x0041e8000c12f304 */
.L_x_379:
[----:B-1----:R-:W-:Y:S05]  /*10c0*/  BSYNC.RECONVERGENT B1 ;  /* 0x0000000000017941 */ /* 0x002fea0003800200 */
.L_x_369:
[----:B------:R-:W-:-:S13]  /*10d0*/  ISETP.NE.AND P0, PT, R24, RZ, PT ;  /* 0x000000ff1800720c */ /* 0x000fda0003f05270 */
[----:B------:R-:W-:Y:S05]  /*10e0*/  @P0 BRA `(.L_x_385) ;  /* 0xfffffff000e80947 */ /* 0x000fea000383ffff */
[----:B------:R-:W5:Y:S01]  /*10f0*/  LDCU UR8, c[0x0][0x384] ;  /* 0x00007080ff0877ac */ /* 0x000f620008000800 */
[----:B01234-:R-:W-:Y:S02]  /*1100*/  IMAD R15, R10, R21, RZ ;  /* 0x000000150a0f7224 */ /* 0x01ffe400078e02ff */
[----:B------:R-:W-:-:S03]  /*1110*/  IMAD.MOV.U32 R13, RZ, RZ, RZ ;  /* 0x000000ffff0d7224 */ /* 0x000fc600078e00ff */
[----:B------:R-:W-:-:S04]  /*1120*/  IADD3 R12, P0, PT, R15, R2, RZ ;  /* 0x000000020f0c7210 */ /* 0x000fc80007f1e0ff */
[----:B------:R-:W-:Y:S01]  /*1130*/  LEA.HI.X.SX32 R18, R15, RZ, 0x1, P0 ;  /* 0x000000ff0f127211 */ /* 0x000fe200000f0eff */
[----:B-----5:R-:W-:Y:S01]  /*1140*/  IMAD R20, R4, UR8, R11 ;  /* 0x0000000804147c24 */ /* 0x020fe2000f8e020b */
[----:B------:R-:W-:Y:S07]  /*1150*/  @!P5 BRA `(.L_x_386) ;  /* 0x000000040040d947 */ /* 0x000fee0003800000 */
[----:B------:R-:W0:Y:S01]  /*1160*/  LDC.64 R10, c[0x0][0x398] ;  /* 0x0000e600ff0a7b82 */ /* 0x000e220000000a00 */
[----:B------:R-:W-:Y:S02]  /*1170*/  IMAD.MOV.U32 R13, RZ, RZ, RZ ;  /* 0x000000ffff0d7224 */ /* 0x000fe400078e00ff */
[----:B------:R-:W-:-:S07]  /*1180*/  IMAD.MOV.U32 R19, RZ, RZ, RZ ;  /* 0x000000ffff137224 */ /* 0x000fce00078e00ff */
.L_x_403:
[----:B-1----:R-:W1:Y:S01]  /*1190*/  LDCU.64 UR8, c[0x0][0x3b0] ;  /* 0x00007600ff0877ac */ /* 0x002e620008000a00 */
[----:B0-234-:R-:W-:Y:S01]  /*11a0*/  IADD3 R15, P0, PT, R13, R12, RZ ;  /* 0x0000000c0d0f7210 */ /* 0x01dfe20007f1e0ff */
[----:B------:R-:W-:Y:S01]  /*11b0*/  IMAD.IADD R28, R2, 0x1, R13 ;  /* 0x00000001021c7824 */ /* 0x000fe200078e020d */
[----:B------:R-:W-:Y:S01]  /*11c0*/  BSSY.RECONVERGENT B1, `(.L_x_387) ;  /* 0x000001b000017945 */ /* 0x000fe20003800200 */
[----:B------:R-:W2:Y:S01]  /*11d0*/  LDCU UR10, c[0x0][0x380] ;  /* 0x00007000ff0a77ac */ /* 0x000ea20008000800 */
[----:B------:R-:W-:Y:S01]  /*11e0*/  IADD3 R19, PT, PT, R19, 0x8, RZ ;  /* 0x0000000813137810 */ /* 0x000fe20007ffe0ff */
[----:B------:R-:W-:Y:S02]  /*11f0*/  IMAD.X R22, RZ, RZ, R18, P0 ;  /* 0x000000ffff167224 */ /* 0x000fe400000e0612 */
[C---:B------:R-:W-:Y:S02]  /*1200*/  VIADD R16, R28.reuse, 0x20 ;  /* 0x000000201c107836 */ /* 0x040fe40000000000 */
[----:B------:R-:W-:-:S02]  /*1210*/  VIADD R24, R28, 0x80 ;  /* 0x000000801c187836 */ /* 0x000fc40000000000 */
[----:B------:R-:W-:Y:S01]  /*1220*/  VIADD R26, R28, 0xa0 ;  /* 0x000000a01c1a7836 */ /* 0x000fe20000000000 */
[----:B-1----:R-:W-:Y:S01]  /*1230*/  LEA R14, P0, R15, UR8, 0x2 ;  /* 0x000000080f0e7c11 */ /* 0x002fe2000f8010ff */
[----:B--2---:R-:W-:-:S03]  /*1240*/  IMAD.U32 R21, RZ, RZ, UR10 ;  /* 0x0000000aff157e24 */ /* 0x004fc6000f8e00ff */
[----:B------:R-:W-:Y:S01]  /*1250*/  LEA.HI.X R15, R15, UR9, R22, 0x2, P0 ;  /* 0x000000090f0f7c11 */ /* 0x000fe200080f1416 */
[----:B------:R-:W-:Y:S02]  /*1260*/  VIADD R22, R28, 0x40 ;  /* 0x000000401c167836 */ /* 0x000fe40000000000 */
[-C--:B------:R-:W-:Y:S01]  /*1270*/  IMAD R17, R20, R21.reuse, R28 ;  /* 0x0000001514117224 */ /* 0x080fe200078e021c */
[-C--:B------:R-:W-:Y:S02]  /*1280*/  ISETP.GE.AND P0, PT, R28, R21.reuse, PT ;  /* 0x000000151c00720c */ /* 0x080fe40003f06270 */
[-C--:B------:R-:W-:Y:S01]  /*1290*/  ISETP.GE.AND P6, PT, R16, R21.reuse, PT ;  /* 0x000000151000720c */ /* 0x080fe20003fc6270 */
[----:B------:R-:W-:Y:S01]  /*12a0*/  VIADD R16, R28, 0x60 ;  /* 0x000000601c107836 */ /* 0x000fe20000000000 */
[-C--:B------:R-:W-:Y:S01]  /*12b0*/  ISETP.GE.AND P5, PT, R22, R21.reuse, PT ;  /* 0x000000151600720c */ /* 0x080fe20003fa6270 */
[----:B------:R-:W-:Y:S01]  /*12c0*/  VIADD R22, R28, 0xc0 ;  /* 0x000000c01c167836 */ /* 0x000fe20000000000 */
[-C--:B------:R-:W-:Y:S01]  /*12d0*/  ISETP.GE.AND P3, PT, R24, R21.reuse, PT ;  /* 0x000000151800720c */ /* 0x080fe20003f66270 */
[----:B------:R-:W-:Y:S01]  /*12e0*/  VIADD R24, R28, 0xe0 ;  /* 0x000000e01c187836 */ /* 0x000fe20000000000 */
[-C--:B------:R-:W-:Y:S01]  /*12f0*/  ISETP.GE.AND P4, PT, R16, R21.reuse, PT ;  /* 0x000000151000720c */ /* 0x080fe20003f86270 */
[----:B0-----:R-:W-:Y:S01]  /*1300*/  IMAD.WIDE R16, R17, 0x4, R10 ;  /* 0x0000000411107825 */ /* 0x001fe200078e020a */
[----:B------:R-:W-:-:S02]  /*1310*/  ISETP.GE.AND P2, PT, R26, R21, PT ;  /* 0x000000151a00720c */ /* 0x000fc40003f46270 */
[----:B------:R-:W-:Y:S01]  /*1320*/  ISETP.GE.AND P1, PT, R22, R21, PT ;  /* 0x000000151600720c */ /* 0x000fe20003f26270 */
[----:B------:R-:W-:-:S12]  /*1330*/  @P0 BRA `(.L_x_388) ;  /* 0x00000000000c0947 */ /* 0x000fd80003800000 */
[----:B------:R-:W2:Y:S02]  /*1340*/  LDG.E R22, desc[UR4][R16.64] ;  /* 0x0000000410167981 */ /* 0x000ea4000c1e1900 */
[----:B--2---:R-:W-:-:S05]  /*1350*/  FMUL R23, R22, R22 ;  /* 0x0000001616177220 */ /* 0x004fca0000400000 */
[----:B------:R0:W-:Y:S02]  /*1360*/  REDG.E.ADD.F32.FTZ.RN.STRONG.GPU desc[UR4][R14.64], R23 ;  /* 0x000000170e0079a6 */ /* 0x0001e4000c12f304 */
.L_x_388:
[----:B------:R-:W-:Y:S05]  /*1370*/  BSYNC.RECONVERGENT B1 ;  /* 0x0000000000017941 */ /* 0x000fea0003800200 */
.L_x_387:
[----:B------:R-:W-:Y:S01]  /*1380*/  BSSY.RECONVERGENT B1, `(.L_x_389) ;  /* 0x0000006000017945 */ /* 0x000fe20003800200 */
[----:B------:R-:W-:-:S03]  /*1390*/  ISETP.GE.AND P0, PT, R24, R21, PT ;  /* 0x000000151800720c */ /* 0x000fc60003f06270 */
[----:B------:R-:W-:Y:S10]  /*13a0*/  @P6 BRA `(.L_x_390) ;  /* 0x00000000000c6947 */ /* 0x000ff40003800000 */
[----:B------:R-:W0:Y:S02]  /*13b0*/  LDG.E R22, desc[UR4][R16.64+0x80] ;  /* 0x0000800410167981 */ /* 0x000e24000c1e1900 */
[----:B0-----:R-:W-:-:S05]  /*13c0*/  FMUL R23, R22, R22 ;  /* 0x0000001616177220 */ /* 0x001fca0000400000 */
[----:B------:R1:W-:Y:S02]  /*13d0*/  REDG.E.ADD.F32.FTZ.RN.STRONG.GPU desc[UR4][R14.64+0x80], R23 ;  /* 0x000080170e0079a6 */ /* 0x0003e4000c12f304 */
.L_x_390:
[----:B------:R-:W-:Y:S05]  /*13e0*/  BSYNC.RECONVERGENT B1 ;  /* 0x0000000000017941 */ /* 0x000fea0003800200 */
.L_x_389:
[----:B------:R-:W-:Y:S01]  /*13f0*/  BSSY.RECONVERGENT B1, `(.L_x_391) ;  /* 0x0000006000017945 */ /* 0x000fe20003800200 */
[----:B------:R-:W-:-:S03]  /*1400*/  ISETP.NE.AND P6, PT, R19, R8, PT ;  /* 0x000000081300720c */ /* 0x000fc60003fc5270 */
[----:B------:R-:W-:Y:S10]  /*1410*/  @P5 BRA `(.L_x_392) ;  /* 0x00000000000c5947 */ /* 0x000ff40003800000 */
[----:B------:R-:W0:Y:S02]  /*1420*/  LDG.E R22, desc[UR4][R16.64+0x100] ;  /* 0x0001000410167981 */ /* 0x000e24000c1e1900 */
[----:B01----:R-:W-:-:S05]  /*1430*/  FMUL R23, R22, R22 ;  /* 0x0000001616177220 */ /* 0x003fca0000400000 */
[----:B------:R2:W-:Y:S02]  /*1440*/  REDG.E.ADD.F32.FTZ.RN.STRONG.GPU desc[UR4][R14.64+0x100], R23 ;  /* 0x000100170e0079a6 */ /* 0x0005e4000c12f304 */
.L_x_392:
[----:B------:R-:W-:Y:S05]  /*1450*/  BSYNC.RECONVERGENT B1 ;  /* 0x0000000000017941 */ /* 0x000fea0003800200 */
.L_x_391:
[----:B------:R-:W-:Y:S04]  /*1460*/  BSSY.RECONVERGENT B1, `(.L_x_393) ;  /* 0x0000005000017945 */ /* 0x000fe80003800200 */
[----:B------:R-:W-:Y:S05]  /*1470*/  @P4 BRA `(.L_x_394) ;  /* 0x00000000000c4947 */ /* 0x000fea0003800000 */
[----:B------:R-:W0:Y:S02]  /*1480*/  LDG.E R22, desc[UR4][R16.64+0x180] ;  /* 0x0001800410167981 */ /* 0x000e24000c1e1900 */
[----:B012---:R-:W-:-:S05]  /*1490*/  FMUL R23, R22, R22 ;  /* 0x0000001616177220 */ /* 0x007fca0000400000 */
[----:B------:R3:W-:Y:S02]  /*14a0*/  REDG.E.ADD.F32.FTZ.RN.STRONG.GPU desc[UR4][R14.64+0x180], R23 ;  /* 0x000180170e0079a6 */ /* 0x0007e4000c12f304 */
.L_x_394:
[----:B------:R-:W-:Y:S05]  /*14b0*/  BSYNC.RECONVERGENT B1 ;  /* 0x0000000000017941 */ /* 0x000fea0003800200 */
.L_x_393:
[----:B------:R-:W-:Y:S04]  /*14c0*/  BSSY.RECONVERGENT B1, `(.L_x_395) ;  /* 0x0000005000017945 */ /* 0x000fe80003800200 */
[----:B------:R-:W-:Y:S05]  /*14d0*/  @P3 BRA `(.L_x_396) ;  /* 0x00000000000c3947 */ /* 0x000fea0003800000 */
[----:B------:R-:W0:Y:S02]  /*14e0*/  LDG.E R22, desc[UR4][R16.64+0x200] ;  /* 0x0002000410167981 */ /* 0x000e24000c1e1900 */
[----:B0123--:R-:W-:-:S05]  /*14f0*/  FMUL R23, R22, R22 ;  /* 0x0000001616177220 */ /* 0x00ffca0000400000 */
[----:B------:R4:W-:Y:S02]  /*1500*/  REDG.E.ADD.F32.FTZ.RN.STRONG.GPU desc[UR4][R14.64+0x200], R23 ;  /* 0x000200170e0079a6 */ /* 0x0009e4000c12f304 */
.L_x_396:
[----:B------:R-:W-:Y:S05]  /*1510*/  BSYNC.RECONVERGENT B1 ;  /* 0x0000000000017941 */ /* 0x000fea0003800200 */
.L_x_395:
[----:B------:R-:W-:Y:S04]  /*1520*/  BSSY.RECONVERGENT B1, `(.L_x_397) ;  /* 0x0000005000017945 */ /* 0x000fe80003800200 */
[----:B------:R-:W-:Y:S05]  /*1530*/  @P2 BRA `(.L_x_398) ;  /* 0x00000000000c2947 */ /* 0x000fea0003800000 */
[----:B------:R-:W0:Y:S02]  /*1540*/  LDG.E R22, desc[UR4][R16.64+0x280] ;  /* 0x0002800410167981 */ /* 0x000e24000c1e1900 */
[----:B01234-:R-:W-:-:S05]  /*1550*/  FMUL R23, R22, R22 ;  /* 0x0000001616177220 */ /* 0x01ffca0000400000 */
[----:B------:R0:W-:Y:S02]  /*1560*/  REDG.E.ADD.F32.FTZ.RN.STRONG.GPU desc[UR4][R14.64+0x280], R23 ;  /* 0x000280170e0079a6 */ /* 0x0001e4000c12f304 */
.L_x_398:
[----:B------:R-:W-:Y:S05]  /*1570*/  BSYNC.RECONVERGENT B1 ;  /* 0x0000000000017941 */ /* 0x000fea0003800200 */
.L_x_397:
[----:B------:R-:W-:Y:S04]  /*1580*/  BSSY.RECONVERGENT B1, `(.L_x_399) ;  /* 0x0000005000017945 */ /* 0x000fe80003800200 */
[----:B------:R-:W-:Y:S05]  /*1590*/  @P1 BRA `(.L_x_400) ;  /* 0x00000000000c1947 */ /* 0x000fea0003800000 */
[----:B------:R-:W0:Y:S02]  /*15a0*/  LDG.E R22, desc[UR4][R16.64+0x300] ;  /* 0x0003000410167981 */ /* 0x000e24000c1e1900 */
[----:B01234-:R-:W-:-:S05]  /*15b0*/  FMUL R23, R22, R22 ;  /* 0x0000001616177220 */ /* 0x01ffca0000400000 */
[----:B------:R0:W-:Y:S02]  /*15c0*/  REDG.E.ADD.F32.FTZ.RN.STRONG.GPU desc[UR4][R14.64+0x300], R23 ;  /* 0x000300170e0079a6 */ /* 0x0001e4000c12f304 */
.L_x_400:
[----:B------:R-:W-:Y:S05]  /*15d0*/  BSYNC.RECONVERGENT B1 ;  /* 0x0000000000017941 */ /* 0x000fea0003800200 */
.L_x_399:
[----:B------:R-:W-:Y:S04]  /*15e0*/  BSSY.RECONVERGENT B1, `(.L_x_401) ;  /* 0x0000005000017945 */ /* 0x000fe80003800200 */
[----:B------:R-:W-:Y:S05]  /*15f0*/  @P0 BRA `(.L_x_402) ;  /* 0x00000000000c0947 */ /* 0x000fea0003800000 */
[----:B------:R-:W0:Y:S02]  /*1600*/  LDG.E R16, desc[UR4][R16.64+0x380] ;  /* 0x0003800410107981 */ /* 0x000e24000c1e1900 */
[----:B01234-:R-:W-:-:S05]  /*1610*/  FMUL R23, R16, R16 ;  /* 0x0000001010177220 */ /* 0x01ffca0000400000 */
[----:B------:R0:W-:Y:S02]  /*1620*/  REDG.E.ADD.F32.FTZ.RN.STRONG.GPU desc[UR4][R14.64+0x380], R23 ;  /* 0x000380170e0079a6 */ /* 0x0001e4000c12f304 */
.L_x_402:
[----:B------:R-:W-:Y:S05]  /*1630*/  BSYNC.RECONVERGENT B1 ;  /* 0x0000000000017941 */ /* 0x000fea0003800200 */
.L_x_401:
[----:B------:R-:W-:Y:S01]  /*1640*/  VIADD R13, R13, 0x100 ;  /* 0x000001000d0d7836 */ /* 0x000fe20000000000 */
[----:B------:R-:W-:Y:S06]  /*1650*/  @P6 BRA `(.L_x_403) ;  /* 0xfffffff800cc6947 */ /* 0x000fec000383ffff */
.L_x_386:
[----:B------:R-:W-:-:S13]  /*1660*/  ISETP.NE.AND P0, PT, R7, RZ, PT ;  /* 0x000000ff0700720c */ /* 0x000fda0003f05270 */
[----:B------:R-:W-:Y:S05]  /*1670*/  @!P0 BRA `(.L_x_350) ;  /* 0x0000000400608947 */ /* 0x000fea0003800000 */
[----:B------:R-:W-:-:S05]  /*1680*/  VIADD R10, R7, 0xffffffff ;  /* 0xffffffff070a7836 */ /* 0x000fca0000000000 */
[----:B------:R-:W-:-:S13]  /*1690*/  ISETP.GE.U32.AND P0, PT, R10, 0x3, PT ;  /* 0x000000030a00780c */ /* 0x000fda0003f06070 */
[----:B------:R-:W-:Y:S05]  /*16a0*/  @!P0 BRA `(.L_x_404) ;  /* 0x0000000000a48947 */ /* 0x000fea0003800000 */
[----:B------:R-:W5:Y:S01]  /*16b0*/  LDCU.64 UR8, c[0x0][0x3b0] ;  /* 0x00007600ff0877ac */ /* 0x000f620008000a00 */
[----:B------:R-:W5:Y:S01]  /*16c0*/  LDC.64 R10, c[0x0][0x398] ;  /* 0x0000e600ff0a7b82 */ /* 0x000f620000000a00 */
[C---:B01234-:R-:W-:Y:S01]  /*16d0*/  IADD3 R15, P0, PT, R13.reuse, R12, RZ ;  /* 0x0000000c0d0f7210 */ /* 0x05ffe20007f1e0ff */
[----:B------:R-:W-:Y:S01]  /*16e0*/  IMAD.IADD R26, R13, 0x1, R2 ;  /* 0x000000010d1a7824 */ /* 0x000fe200078e0202 */
[----:B------:R-:W-:Y:S03]  /*16f0*/  BSSY.RECONVERGENT B1, `(.L_x_405) ;  /* 0x0000011000017945 */ /* 0x000fe60003800200 */
[----:B------:R-:W-:Y:S01]  /*1700*/  IMAD.X R24, RZ, RZ, R18, P0 ;  /* 0x000000ffff187224 */ /* 0x000fe200000e0612 */
[C---:B------:R-:W-:Y:S01]  /*1710*/  ISETP.GE.AND P0, PT, R26.reuse, R21, PT ;  /* 0x000000151a00720c */ /* 0x040fe20003f06270 */
[C---:B------:R-:W-:Y:S02]  /*1720*/  VIADD R14, R26.reuse, 0x20 ;  /* 0x000000201a0e7836 */ /* 0x040fe40000000000 */
[----:B------:R-:W-:-:S02]  /*1730*/  VIADD R16, R26, 0x40 ;  /* 0x000000401a107836 */ /* 0x000fc40000000000 */
[----:B------:R-:W-:Y:S01]  /*1740*/  VIADD R22, R26, 0x60 ;  /* 0x000000601a167836 */ /* 0x000fe20000000000 */
[-C--:B------:R-:W-:Y:S01]  /*1750*/  ISETP.GE.AND P1, PT, R14, R21.reuse, PT ;  /* 0x000000150e00720c */ /* 0x080fe20003f26270 */
[-C--:B------:R-:W-:Y:S01]  /*1760*/  IMAD R17, R20, R21.reuse, R26 ;  /* 0x0000001514117224 */ /* 0x080fe200078e021a */
[-C--:B------:R-:W-:Y:S02]  /*1770*/  ISETP.GE.AND P2, PT, R16, R21.reuse, PT ;  /* 0x000000151000720c */ /* 0x080fe40003f46270 */
[C---:B-----5:R-:W-:Y:S02]  /*1780*/  LEA R14, P4, R15.reuse, UR8, 0x2 ;  /* 0x000000080f0e7c11 */ /* 0x060fe4000f8810ff */
[----:B------:R-:W-:Y:S02]  /*1790*/  ISETP.GE.AND P3, PT, R22, R21, PT ;  /* 0x000000151600720c */ /* 0x000fe40003f66270 */
[----:B------:R-:W-:Y:S01]  /*17a0*/  LEA.HI.X R15, R15, UR9, R24, 0x2, P4 ;  /* 0x000000090f0f7c11 */ /* 0x000fe2000a0f1418 */
[----:B------:R-:W-:Y:S01]  /*17b0*/  IMAD.WIDE R10, R17, 0x4, R10 ;  /* 0x00000004110a7825 */ /* 0x000fe200078e020a */
[----:B------:R-:W-:Y:S09]  /*17c0*/  @P0 BRA `(.L_x_406) ;  /* 0x00000000000c0947 */ /* 0x000ff20003800000 */
[----:B------:R-:W2:Y:S02]  /*17d0*/  LDG.E R16, desc[UR4][R10.64] ;  /* 0x000000040a107981 */ /* 0x000ea4000c1e1900 */
[----:B--2---:R-:W-:-:S05]  /*17e0*/  FMUL R17, R16, R16 ;  /* 0x0000001010117220 */ /* 0x004fca0000400000 */
[----:B------:R0:W-:Y:S02]  /*17f0*/  REDG.E.ADD.F32.FTZ.RN.STRONG.GPU desc[UR4][R14.64], R17 ;  /* 0x000000110e0079a6 */ /* 0x0001e4000c12f304 */
.L_x_406:
[----:B------:R-:W-:Y:S05]  /*1800*/  BSYNC.RECONVERGENT B1 ;  /* 0x0000000000017941 */ /* 0x000fea0003800200 */
.L_x_405:
[----:B------:R-:W-:Y:S04]  /*1810*/  BSSY.RECONVERGENT B1, `(.L_x_407) ;  /* 0x0000005000017945 */ /* 0x000fe80003800200 */
[----:B------:R-:W-:Y:S05]  /*1820*/  @P1 BRA `(.L_x_408) ;  /* 0x00000000000c1947 */ /* 0x000fea0003800000 */
[----:B------:R-:W0:Y:S02]  /*1830*/  LDG.E R16, desc[UR4][R10.64+0x80] ;  /* 0x000080040a107981 */ /* 0x000e24000c1e1900 */
[----:B0-----:R-:W-:-:S05]  /*1840*/  FMUL R17, R16, R16 ;  /* 0x0000001010117220 */ /* 0x001fca0000400000 */
[----:B------:R1:W-:Y:S02]  /*1850*/  REDG.E.ADD.F32.FTZ.RN.STRONG.GPU desc[UR4][R14.64+0x80], R17 ;  /* 0x000080110e0079a6 */ /* 0x0003e4000c12f304 */
.L_x_408:
[----:B------:R-:W-:Y:S05]  /*1860*/  BSYNC.RECONVERGENT B1 ;  /* 0x0000000000017941 */ /* 0x000fea0003800200 */
.L_x_407:
[----:B------:R-:W-:Y:S04]  /*1870*/  BSSY.RECONVERGENT B1, `(.L_x_409) ;  /* 0x0000005000017945 */ /* 0x000fe80003800200 */
[----:B------:R-:W-:Y:S05]  /*1880*/  @P2 BRA `(.L_x_410) ;  /* 0x00000000000c2947 */ /* 0x000fea0003800000 */
[----:B------:R-:W0:Y:S02]  /*1890*/  LDG.E R16, desc[UR4][R10.64+0x100] ;  /* 0x000100040a107981 */ /* 0x000e24000c1e1900 */
[----:B01----:R-:W-:-:S05]  /*18a0*/  FMUL R17, R16, R16 ;  /* 0x0000001010117220 */ /* 0x003fca0000400000 */
[----:B------:R2:W-:Y:S02]  /*18b0*/  REDG.E.ADD.F32.FTZ.RN.STRONG.GPU desc[UR4][R14.64+0x100], R17 ;  /* 0x000100110e0079a6 */ /* 0x0005e4000c12f304 */
.L_x_410:
[----:B------:R-:W-:Y:S05]  /*18c0*/  BSYNC.RECONVERGENT B1 ;  /* 0x0000000000017941 */ /* 0x000fea0003800200 */
.L_x_409:
[----:B------:R-:W-:Y:S04]  /*18d0*/  BSSY.RECONVERGENT B1, `(.L_x_411) ;  /* 0x0000005000017945 */ /* 0x000fe80003800200 */
[----:B------:R-:W-:Y:S05]  /*18e0*/  @P3 BRA `(.L_x_412) ;  /* 0x00000000000c3947 */ /* 0x000fea0003800000 */
[----:B------:R-:W0:Y:S02]  /*18f0*/  LDG.E R10, desc[UR4][R10.64+0x180] ;  /* 0x000180040a0a7981 */ /* 0x000e24000c1e1900 */
[----:B012---:R-:W-:-:S05]  /*1900*/  FMUL R17, R10, R10 ;  /* 0x0000000a0a117220 */ /* 0x007fca0000400000 */
[----:B------:R3:W-:Y:S02]  /*1910*/  REDG.E.ADD.F32.FTZ.RN.STRONG.GPU desc[UR4][R14.64+0x180], R17 ;  /* 0x000180110e0079a6 */ /* 0x0007e4000c12f304 */
.L_x_412:
[----:B------:R-:W-:Y:S05]  /*1920*/  BSYNC.RECONVERGENT B1 ;  /* 0x0000000000017941 */ /* 0x000fea0003800200 */
.L_x_411:
[----:B------:R-:W-:-:S07]  /*1930*/  VIADD R13, R13, 0x80 ;  /* 0x000000800d0d7836 */ /* 0x000fce0000000000 */
.L_x_404:
[----:B------:R-:W-:-:S13]  /*1940*/  ISETP.NE.AND P0, PT, R9, RZ, PT ;  /* 0x000000ff0900720c */ /* 0x000fda0003f05270 */
[----:B------:R-:W-:Y:S05]  /*1950*/  @!P0 BRA `(.L_x_350) ;  /* 0x0000000000a88947 */ /* 0x000fea0003800000 */
[----:B------:R-:W-:-:S13]  /*1960*/  ISETP.NE.AND P0, PT, R5, RZ, PT ;  /* 0x000000ff0500720c */ /* 0x000fda0003f05270 */
[----:B------:R-:W-:Y:S05]  /*1970*/  @!P0 BRA `(.L_x_413) ;  /* 0x0000000000648947 */ /* 0x000fea0003800000 */
[----:B------:R-:W5:Y:S01]  /*1980*/  LDCU.64 UR8, c[0x0][0x3b0] ;  /* 0x00007600ff0877ac */ /* 0x000f620008000a00 */
[----:B01234-:R-:W0:Y:S01]  /*1990*/  LDC.64 R14, c[0x0][0x398] ;  /* 0x0000e600ff0e7b82 */ /* 0x01fe220000000a00 */
[C---:B------:R-:W-:Y:S01]  /*19a0*/  IADD3 R11, P0, PT, R13.reuse, R12, RZ ;  /* 0x0000000c0d0b7210 */ /* 0x040fe20007f1e0ff */
[----:B------:R-:W-:Y:S01]  /*19b0*/  IMAD.IADD R22, R13, 0x1, R2 ;  /* 0x000000010d167824 */ /* 0x000fe200078e0202 */
[----:B------:R-:W-:Y:S02]  /*19c0*/  BSSY.RECONVERGENT B1, `(.L_x_414) ;  /* 0x000000d000017945 */ /* 0x000fe40003800200 */
[----:B------:R-:W-:Y:S01]  /*19d0*/  IADD3.X R24, PT, PT, RZ, R18, RZ, P0, !PT ;  /* 0x00000012ff187210 */ /* 0x000fe200007fe4ff */
[C---:B------:R-:W-:Y:S01]  /*19e0*/  VIADD R16, R22.reuse, 0x20 ;  /* 0x0000002016107836 */ /* 0x040fe20000000000 */
[-C--:B------:R-:W-:Y:S01]  /*19f0*/  ISETP.GE.AND P0, PT, R22, R21.reuse, PT ;  /* 0x000000151600720c */ /* 0x080fe20003f06270 */
[----:B------:R-:W-:-:S03]  /*1a00*/  IMAD R17, R20, R21, R22 ;  /* 0x0000001514117224 */ /* 0x000fc600078e0216 */
[----:B------:R-:W-:Y:S02]  /*1a10*/  ISETP.GE.AND P1, PT, R16, R21, PT ;  /* 0x000000151000720c */ /* 0x000fe40003f26270 */
[----:B-----5:R-:W-:-:S04]  /*1a20*/  LEA R10, P2, R11, UR8, 0x2 ;  /* 0x000000080b0a7c11 */ /* 0x020fc8000f8410ff */
[----:B------:R-:W-:Y:S01]  /*1a30*/  LEA.HI.X R11, R11, UR9, R24, 0x2, P2 ;  /* 0x000000090b0b7c11 */ /* 0x000fe200090f1418 */
[----:B0-----:R-:W-:Y:S02]  /*1a40*/  IMAD.WIDE R14, R17, 0x4, R14 ;  /* 0x00000004110e7825 */ /* 0x001fe400078e020e */
[----:B------:R-:W-:Y:S06]  /*1a50*/  @P0 BRA `(.L_x_415) ;  /* 0x00000000000c0947 */ /* 0x000fec0003800000 */
[----:B------:R-:W2:Y:S02]  /*1a60*/  LDG.E R16, desc[UR4][R14.64] ;  /* 0x000000040e107981 */ /* 0x000ea4000c1e1900 */
[----:B--2---:R-:W-:-:S05]  /*1a70*/  FMUL R17, R16, R16 ;  /* 0x0000001010117220 */ /* 0x004fca0000400000 */
[----:B------:R0:W-:Y:S02]  /*1a80*/  REDG.E.ADD.F32.FTZ.RN.STRONG.GPU desc[UR4][R10.64], R17 ;  /* 0x000000110a0079a6 */ /* 0x0001e4000c12f304 */
.L_x_415:
[----:B------:R-:W-:Y:S05]  /*1a90*/  BSYNC.RECONVERGENT B1 ;  /* 0x0000000000017941 */ /* 0x000fea0003800200 */
.L_x_414:
[----:B------:R-:W-:Y:S04]  /*1aa0*/  BSSY.RECONVERGENT B1, `(.L_x_416) ;  /* 0x0000005000017945 */ /* 0x000fe80003800200 */
[----:B------:R-:W-:Y:S05]  /*1ab0*/  @P1 BRA `(.L_x_417) ;  /* 0x00000000000c1947 */ /* 0x000fea0003800000 */
[----:B------:R-:W0:Y:S02]  /*1ac0*/  LDG.E R14, desc[UR4][R14.64+0x80] ;  /* 0x000080040e0e7981 */ /* 0x000e24000c1e1900 */
[----:B0-----:R-:W-:-:S05]  /*1ad0*/  FMUL R17, R14, R14 ;  /* 0x0000000e0e117220 */ /* 0x001fca0000400000 */
[----:B------:R1:W-:Y:S02]  /*1ae0*/  REDG.E.ADD.F32.FTZ.RN.STRONG.GPU desc[UR4][R10.64+0x80], R17 ;  /* 0x000080110a0079a6 */ /* 0x0003e4000c12f304 */
.L_x_417:
[----:B------:R-:W-:Y:S05]  /*1af0*/  BSYNC.RECONVERGENT B1 ;  /* 0x0000000000017941 */ /* 0x000fea0003800200 */
.L_x_416:
[----:B------:R-:W-:-:S07]  /*1b00*/  VIADD R13, R13, 0x40 ;  /* 0x000000400d0d7836 */ /* 0x000fce0000000000 */
.L_x_413:
        /* <DEDUP_REMOVED lines=9> */
[----:B------:R-:W-:-:S05]  /*1ba0*/  IADD3 R13, P0, PT, R13, R12, RZ ;  /* 0x0000000c0d0d7210 */ /* 0x000fca0007f1e0ff */
[----:B------:R-:W-:Y:S01]  /*1bb0*/  IMAD.X R18, RZ, RZ, R18, P0 ;  /* 0x000000ffff127224 */ /* 0x000fe200000e0612 */
[----:B-1----:R-:W-:-:S04]  /*1bc0*/  LEA R12, P0, R13, UR8, 0x2 ;  /* 0x000000080d0c7c11 */ /* 0x002fc8000f8010ff */
[----:B------:R-:W-:Y:S01]  /*1bd0*/  LEA.HI.X R13, R13, UR9, R18, 0x2, P0 ;  /* 0x000000090d0d7c11 */ /* 0x000fe200080f1412 */
[----:B--2---:R-:W-:-:S05]  /*1be0*/  FMUL R15, R10, R10 ;  /* 0x0000000a0a0f7220 */ /* 0x004fca0000400000 */
[----:B------:R0:W-:Y:S03]  /*1bf0*/  REDG.E.ADD.F32.FTZ.RN.STRONG.GPU desc[UR4][R12.64], R15 ;  /* 0x0000000f0c0079a6 */ /* 0x0001e6000c12f304 */
.L_x_350:
[----:B-1----:R-:W-:Y:S05]  /*1c00*/  BSYNC.RECONVERGENT B0 ;  /* 0x0000000000007941 */ /* 0x002fea0003800200 */
.L_x_349:
[----:B------:R-:W-:-:S05]  /*1c10*/  IMAD R4, R3, 0x20, R4 ;  /* 0x0000002003047824 */ /* 0x000fca00078e0204 */
[----:B------:R-:W-:-:S13]  /*1c20*/  ISETP.GE.AND P0, PT, R4, R0, PT ;  /* 0x000000000400720c */ /* 0x000fda0003f06270 */
[----:B------:R-:W-:Y:S05]  /*1c30*/  @!P0 BRA `(.L_x_418) ;  /* 0xffffffe400c08947 */ /* 0x000fea000383ffff */
[----:B------:R-:W-:Y:S05]  /*1c40*/  EXIT ;  /* 0x000000000000794d */ /* 0x000fea0003800000 */
.L_x_346:
[----:B------:R-:W0:Y:S01]  /*1c50*/  LDC.64 R10, c[0x0][0x3a0] ;  /* 0x0000e800ff0a7b82 */ /* 0x000e220000000a00 */
[----:B------:R-:W-:Y:S01]  /*1c60*/  ISETP.GT.AND P0, PT, R8, RZ, PT ;  /* 0x000000ff0800720c */ /* 0x000fe20003f04270 */
[----:B------:R-:W1:Y:S01]  /*1c70*/  LDCU UR6, c[0x0][0x388] ;  /* 0x00007100ff0677ac */ /* 0x000e620008000800 */
[----:B------:R-:W2:Y:S11]  /*1c80*/  LDCU UR7, c[0x0][0x384] ;  /* 0x00007080ff0777ac */ /* 0x000eb60008000800 */
[----:B------:R-:W-:Y:S05]  /*1c90*/  @P0 BRA `(.L_x_419) ;  /* 0x00000000004c0947 */ /* 0x000fea0003800000 */
.L_x_420:
        /* <DEDUP_REMOVED lines=19> */
.L_x_419:
[----:B------:R-:W-:Y:S01]  /*1dd0*/  VIMNMX R20, PT, PT, R6, 0x20, !PT ;  /* 0x0000002006147848 */ /* 0x000fe20007fe0100 */
[----:B------:R-:W3:Y:S04]  /*1de0*/  LDCU UR10, c[0x0][0x380] ;  /* 0x00007000ff0a77ac */ /* 0x000ee80008000800 */
[----:B------:R-:W-:Y:S01]  /*1df0*/  VIADD R20, R20, 0xffffffff ;  /* 0xffffffff14147836 */ /* 0x000fe20000000000 */
[----:B------:R-:W4:Y:S04]  /*1e00*/  LDCU.64 UR8, c[0x0][0x3b0] ;  /* 0x00007600ff0877ac */ /* 0x000f280008000a00 */
[----:B------:R-:W-:-:S04]  /*1e10*/  LEA.HI R19, R20, 0x1, RZ, 0x1b ;  /* 0x0000000114137811 */ /* 0x000fc800078fd8ff */
[C---:B------:R-:W-:Y:S02]  /*1e20*/  LOP3.LUT R18, R19.reuse, 0x7, RZ, 0xc0, !PT ;  /* 0x0000000713127812 */ /* 0x040fe400078ec0ff */
[----:B0-----:R-:W-:-:S03]  /*1e30*/  LOP3.LUT R11, R19, 0xffffff8, RZ, 0xc0, !PT ;  /* 0x0ffffff8130b7812 */ /* 0x001fc600078ec0ff */
[----:B------:R-:W-:-:S05]  /*1e40*/  VIADD R5, R18, 0xffffffff ;  /* 0xffffffff12057836 */ /* 0x000fca0000000000 */
[----:B------:R-:W-:-:S04]  /*1e50*/  ISETP.GE.U32.AND P0, PT, R5, 0x3, PT ;  /* 0x000000030500780c */ /* 0x000fc80003f06070 */
[----:B---34-:R-:W-:-:S09]  /*1e60*/  P2R R6, PR, RZ, 0x1 ;  /* 0x00000001ff067803 */ /* 0x018fd20000000000 */
.L_x_455:
[----:B0-----:R-:W0:Y:S01]  /*1e70*/  LDC.64 R6, c[0x0][0x3a0] ;  /* 0x0000e800ff067b82 */ /* 0x001e220000000a00 */
[----:B------:R-:W-:Y:S01]  /*1e80*/  SHF.L.U32 R9, R4, 0x1, RZ ;  /* 0x0000000104097819 */ /* 0x000fe200000006ff */
[----:B-1----:R-:W1:Y:S06]  /*1e90*/  LDCU UR6, c[0x0][0x388] ;  /* 0x00007100ff0677ac */ /* 0x002e6c0008000800 */
[----:B---34-:R-:W3:Y:S01]  /*1ea0*/  LDC R21, c[0x0][0x384] ;  /* 0x0000e100ff157b82 */ /* 0x018ee20000000800 */
[----:B0-----:R-:W-:-:S05]  /*1eb0*/  IMAD.WIDE R6, R9, 0x4, R6 ;  /* 0x0000000409067825 */ /* 0x001fca00078e0206 */
[----:B------:R-:W1:Y:S04]  /*1ec0*/  LDG.E R9, desc[UR4][R6.64+0x4] ;  /* 0x0000040406097981 */ /* 0x000e68000c1e1900 */
[----:B------:R-:W3:Y:S01]  /*1ed0*/  LDG.E R8, desc[UR4][R6.64] ;  /* 0x0000000406087981 */ /* 0x000ee2000c1e1900 */
[----:B------:R-:W-:Y:S01]  /*1ee0*/  BSSY.RECONVERGENT B0, `(.L_x_421) ;  /* 0x00000bd000007945 */ /* 0x000fe20003800200 */
[C---:B-1----:R-:W-:Y:S02]  /*1ef0*/  ISETP.GT.AND P0, PT, R9.reuse, UR6, PT ;  /* 0x0000000609007c0c */ /* 0x042fe4000bf04270 */
[----:B---3--:R-:W-:Y:S02]  /*1f00*/  ISETP.GT.AND P1, PT, R8, R21, PT ;  /* 0x000000150800720c */ /* 0x008fe40003f24270 */
[----:B------:R-:W-:-:S02]  /*1f10*/  ISETP.LT.OR P0, PT, R9, 0x1, P0 ;  /* 0x000000010900780c */ /* 0x000fc40000701670 */
[----:B------:R-:W-:-:S04]  /*1f20*/  ISETP.LT.OR P1, PT, R8, 0x1, P1 ;  /* 0x000000010800780c */ /* 0x000fc80000f21670 */
[----:B------:R-:W-:-:S13]  /*1f30*/  PLOP3.LUT P0, PT, P0, P1, PT, 0xf8, 0x8f ;  /* 0x00000000008f781c */ /* 0x000fda0000703f70 */
[----:B------:R-:W-:Y:S05]  /*1f40*/  @P0 BRA `(.L_x_422) ;  /* 0x0000000800d80947 */ /* 0x000fea0003800000 */
[----:B------:R-:W-:Y:S01]  /*1f50*/  ISETP.NE.AND P0, PT, R2, RZ, PT ;  /* 0x000000ff0200720c */ /* 0x000fe20003f05270 */
[----:B------:R-:W0:Y:S01]  /*1f60*/  LDCU UR6, c[0x0][0x380] ;  /* 0x00007000ff0677ac */ /* 0x000e220008000800 */
[----:B------:R-:W-:Y:S02]  /*1f70*/  VIADD R15, R9, 0xffffffff ;  /* 0xffffffff090f7836 */ /* 0x000fe40000000000 */
[----:B------:R-:W-:-:S04]  /*1f80*/  VIADD R17, R8, 0xffffffff ;  /* 0xffffffff08117836 */ /* 0x000fc80000000000 */
[----:B------:R-:W-:-:S05]  /*1f90*/  IMAD R8, R4, R21, R17 ;  /* 0x0000001504087224 */ /* 0x000fca00078e0211 */
[----:B------:R-:W1:Y:S01]  /*1fa0*/  @!P0 LDC.64 R6, c[0x0][0x3b8] ;  /* 0x0000ee00ff068b82 */ /* 0x000e620000000a00 */
[----:B0-----:R-:W-:-:S05]  /*1fb0*/  IMAD.U32 R9, RZ, RZ, UR6 ;  /* 0x00000006ff097e24 */ /* 0x001fca000f8e00ff */
[----:B------:R-:W-:Y:S01]  /*1fc0*/  ISETP.GE.U32.AND P1, PT, R9, 0xe1, PT ;  /* 0x000000e10900780c */ /* 0x000fe20003f26070 */
[----:B-1----:R-:W-:-:S04]  /*1fd0*/  @!P0 IMAD.WIDE.U32 R12, R15, 0x4, R6 ;  /* 0x000000040f0c8825 */ /* 0x002fc800078e0006 */
[----:B------:R-:W-:Y:S01]  /*1fe0*/  IMAD R15, R15, R9, RZ ;  /* 0x000000090f0f7224 */ /* 0x000fe200078e02ff */
[----:B------:R0:W-:Y:S01]  /*1ff0*/  @!P0 STG.E desc[UR4][R12.64], R17 ;  /* 0x000000110c008986 */ /* 0x0001e2000c101904 */
[----:B------:R-:W-:-:S03]  /*2000*/  IMAD.MOV.U32 R7, RZ, RZ, RZ ;  /* 0x000000ffff077224 */ /* 0x000fc600078e00ff */
[----:B------:R-:W-:-:S04]  /*2010*/  IADD3 R10, P0, PT, R15, R2, RZ ;  /* 0x000000020f0a7210 */ /* 0x000fc80007f1e0ff */
[----:B------:R-:W-:Y:S01]  /*2020*/  LEA.HI.X.SX32 R6, R15, RZ, 0x1, P0 ;  /* 0x000000ff0f067211 */ /* 0x000fe200000f0eff */
[----:B------:R-:W-:Y:S08]  /*2030*/  @!P1 BRA `(.L_x_423) ;  /* 0x0000000400389947 */ /* 0x000ff00003800000 */
[----:B0-----:R-:W0:Y:S01]  /*2040*/  LDC.64 R12, c[0x0][0x398] ;  /* 0x0000e600ff0c7b82 */ /* 0x001e220000000a00 */
[----:B------:R-:W-:Y:S02]  /*2050*/  IMAD.MOV.U32 R7, RZ, RZ, RZ ;  /* 0x000000ffff077224 */ /* 0x000fe400078e00ff */
[----:B------:R-:W-:-:S07]  /*2060*/  IMAD.MOV.U32 R22, RZ, RZ, RZ ;  /* 0x000000ffff167224 */ /* 0x000fce00078e00ff */
.L_x_440:
[----:B01234-:R-:W-:Y:S01]  /*2070*/  IADD3 R15, P0, PT, R7, R10, RZ ;  /* 0x0000000a070f7210 */ /* 0x01ffe20007f1e0ff */
[----:B------:R-:W-:Y:S01]  /*2080*/  IMAD.IADD R21, R2, 0x1, R7 ;  /* 0x0000000102157824 */ /* 0x000fe200078e0207 */
[----:B------:R-:W-:Y:S01]  /*2090*/  BSSY.RECONVERGENT B1, `(.L_x_424) ;  /* 0x000001a000017945 */ /* 0x000fe20003800200 */
[----:B------:R-:W-:Y:S02]  /*20a0*/  IMAD.U32 R9, RZ, RZ, UR10 ;  /* 0x0000000aff097e24 */ /* 0x000fe4000f8e00ff */
[----:B------:R-:W-:Y:S01]  /*20b0*/  IMAD.X R24, RZ, RZ, R6, P0 ;  /* 0x000000ffff187224 */ /* 0x000fe200000e0606 */
[----:B------:R-:W-:Y:S01]  /*20c0*/  LEA R14, P0, R15, UR8, 0x2 ;  /* 0x000000080f0e7c11 */ /* 0x000fe2000f8010ff */
[C---:B------:R-:W-:Y:S02]  /*20d0*/  VIADD R16, R21.reuse, 0x20 ;  /* 0x0000002015107836 */ /* 0x040fe40000000000 */
[----:B------:R-:W-:Y:S01]  /*20e0*/  VIADD R26, R21, 0x80 ;  /* 0x00000080151a7836 */ /* 0x000fe20000000000 */
[----:B------:R-:W-:Y:S01]  /*20f0*/  LEA.HI.X R15, R15, UR9, R24, 0x2, P0 ;  /* 0x000000090f0f7c11 */ /* 0x000fe200080f1418 */
[C---:B------:R-:W-:Y:S01]  /*2100*/  VIADD R28, R21.reuse, 0xa0 ;  /* 0x000000a0151c7836 */ /* 0x040fe20000000000 */
[CC--:B------:R-:W-:Y:S01]  /*2110*/  ISETP.GE.AND P0, PT, R21.reuse, R9.reuse, PT ;  /* 0x000000091500720c */ /* 0x0c0fe20003f06270 */
[-C--:B------:R-:W-:Y:S01]  /*2120*/  IMAD R17, R8, R9.reuse, R21 ;  /* 0x0000000908117224 */ /* 0x080fe200078e0215 */
[C---:B------:R-:W-:Y:S01]  /*2130*/  IADD3 R24, PT, PT, R21.reuse, 0x40, RZ ;  /* 0x0000004015187810 */ /* 0x040fe20007ffe0ff */
[----:B------:R-:W-:Y:S01]  /*2140*/  VIADD R22, R22, 0x8 ;  /* 0x0000000816167836 */ /* 0x000fe20000000000 */
[-C--:B------:R-:W-:Y:S01]  /*2150*/  ISETP.GE.AND P6, PT, R16, R9.reuse, PT ;  /* 0x000000091000720c */ /* 0x080fe20003fc6270 */
[C---:B------:R-:W-:Y:S01]  /*2160*/  VIADD R16, R21.reuse, 0x60 ;  /* 0x0000006015107836 */ /* 0x040fe20000000000 */
[-C--:B------:R-:W-:Y:S01]  /*2170*/  ISETP.GE.AND P5, PT, R24, R9.reuse, PT ;  /* 0x000000091800720c */ /* 0x080fe20003fa6270 */
[C---:B------:R-:W-:Y:S01]  /*2180*/  VIADD R24, R21.reuse, 0xc0 ;  /* 0x000000c015187836 */ /* 0x040fe20000000000 */
[-C--:B------:R-:W-:Y:S01]  /*2190*/  ISETP.GE.AND P3, PT, R26, R9.reuse, PT ;  /* 0x000000091a00720c */ /* 0x080fe20003f66270 */
[----:B------:R-:W-:Y:S01]  /*21a0*/  VIADD R26, R21, 0xe0 ;  /* 0x000000e0151a7836 */ /* 0x000fe20000000000 */
[-C--:B------:R-:W-:Y:S01]  /*21b0*/  ISETP.GE.AND P4, PT, R16, R9.reuse, PT ;  /* 0x000000091000720c */ /* 0x080fe20003f86270 */
[----:B0-----:R-:W-:Y:S01]  /*21c0*/  IMAD.WIDE R16, R17, 0x4, R12 ;  /* 0x0000000411107825 */ /* 0x001fe200078e020c */
[----:B------:R-:W-:-:S02]  /*21d0*/  ISETP.GE.AND P2, PT, R28, R9, PT ;  /* 0x000000091c00720c */ /* 0x000fc40003f46270 */
[----:B------:R-:W-:Y:S01]  /*21e0*/  ISETP.GE.AND P1, PT, R24, R9, PT ;  /* 0x000000091800720c */ /* 0x000fe20003f26270 */
[----:B------:R-:W-:-:S12]  /*21f0*/  @P0 BRA `(.L_x_425) ;  /* 0x00000000000c0947 */ /* 0x000fd80003800000 */
[----:B------:R-:W3:Y:S02]  /*2200*/  LDG.E R21, desc[UR4][R16.64] ;  /* 0x0000000410157981 */ /* 0x000ee4000c1e1900 */
[----:B---3--:R-:W-:-:S05]  /*2210*/  FMUL R21, R21, R21 ;  /* 0x0000001515157220 */ /* 0x008fca0000400000 */
[----:B------:R0:W-:Y:S02]  /*2220*/  REDG.E.ADD.F32.FTZ.RN.STRONG.GPU desc[UR4][R14.64], R21 ;  /* 0x000000150e0079a6 */ /* 0x0001e4000c12f304 */
.L_x_425:
[----:B--2---:R-:W-:Y:S05]  /*2230*/  BSYNC.RECONVERGENT B1 ;  /* 0x0000000000017941 */ /* 0x004fea0003800200 */
.L_x_424:
[----:B------:R-:W-:Y:S01]  /*2240*/  BSSY.RECONVERGENT B1, `(.L_x_426) ;  /* 0x0000006000017945 */ /* 0x000fe20003800200 */
[----:B------:R-:W-:-:S03]  /*2250*/  ISETP.GE.AND P0, PT, R26, R9, PT ;  /* 0x000000091a00720c */ /* 0x000fc60003f06270 */
[----:B------:R-:W-:Y:S10]  /*2260*/  @P6 BRA `(.L_x_427) ;  /* 0x00000000000c6947 */ /* 0x000ff40003800000 */
[----:B0-----:R-:W2:Y:S02]  /*2270*/  LDG.E R21, desc[UR4][R16.64+0x80] ;  /* 0x0000800410157981 */ /* 0x001ea4000c1e1900 */
[----:B--2---:R-:W-:-:S05]  /*2280*/  FMUL R21, R21, R21 ;  /* 0x0000001515157220 */ /* 0x004fca0000400000 */
[----:B------:R1:W-:Y:S02]  /*2290*/  REDG.E.ADD.F32.FTZ.RN.STRONG.GPU desc[UR4][R14.64+0x80], R21 ;  /* 0x000080150e0079a6 */ /* 0x0003e4000c12f304 */
.L_x_427:
[----:B------:R-:W-:Y:S05]  /*22a0*/  BSYNC.RECONVERGENT B1 ;  /* 0x0000000000017941 */ /* 0x000fea0003800200 */
.L_x_426:
[----:B------:R-:W-:Y:S01]  /*22b0*/  BSSY.RECONVERGENT B1, `(.L_x_428) ;  /* 0x0000006000017945 */ /* 0x000fe20003800200 */
[----:B------:R-:W-:-:S03]  /*22c0*/  ISETP.NE.AND P6, PT, R22, R11, PT ;  /* 0x0000000b1600720c */ /* 0x000fc60003fc5270 */
[----:B------:R-:W-:Y:S10]  /*22d0*/  @P5 BRA `(.L_x_429) ;  /* 0x00000000000c5947 */ /* 0x000ff40003800000 */
[----:B01----:R-:W2:Y:S02]  /*22e0*/  LDG.E R21, desc[UR4][R16.64+0x100] ;  /* 0x0001000410157981 */ /* 0x003ea4000c1e1900 */
[----:B--2---:R-:W-:-:S05]  /*22f0*/  FMUL R21, R21, R21 ;  /* 0x0000001515157220 */ /* 0x004fca0000400000 */
[----:B------:R2:W-:Y:S02]  /*2300*/  REDG.E.ADD.F32.FTZ.RN.STRONG.GPU desc[UR4][R14.64+0x100], R21 ;  /* 0x000100150e0079a6 */ /* 0x0005e4000c12f304 */
.L_x_429:
[----:B------:R-:W-:Y:S05]  /*2310*/  BSYNC.RECONVERGENT B1 ;  /* 0x0000000000017941 */ /* 0x000fea0003800200 */
.L_x_428:
[----:B------:R-:W-:Y:S04]  /*2320*/  BSSY.RECONVERGENT B1, `(.L_x_430) ;  /* 0x0000005000017945 */ /* 0x000fe80003800200 */
[----:B------:R-:W-:Y:S05]  /*2330*/  @P4 BRA `(.L_x_431) ;  /* 0x00000000000c4947 */ /* 0x000fea0003800000 */
[----:B012---:R-:W2:Y:S02]  /*2340*/  LDG.E R21, desc[UR4][R16.64+0x180] ;  /* 0x0001800410157981 */ /* 0x007ea4000c1e1900 */
[----:B--2---:R-:W-:-:S05]  /*2350*/  FMUL R21, R21, R21 ;  /* 0x0000001515157220 */ /* 0x004fca0000400000 */
[----:B------:R3:W-:Y:S02]  /*2360*/  REDG.E.ADD.F32.FTZ.RN.STRONG.GPU desc[UR4][R14.64+0x180], R21 ;  /* 0x000180150e0079a6 */ /* 0x0007e4000c12f304 */
.L_x_431:
[----:B------:R-:W-:Y:S05]  /*2370*/  BSYNC.RECONVERGENT B1 ;  /* 0x0000000000017941 */ /* 0x000fea0003800200 */
.L_x_430:
[----:B------:R-:W-:Y:S04]  /*2380*/  BSSY.RECONVERGENT B1, `(.L_x_432) ;  /* 0x0000005000017945 */ /* 0x000fe80003800200 */
[----:B------:R-:W-:Y:S05]  /*2390*/  @P3 BRA `(.L_x_433) ;  /* 0x00000000000c3947 */ /* 0x000fea0003800000 */
[----:B0123--:R-:W2:Y:S02]  /*23a0*/  LDG.E R21, desc[UR4][R16.64+0x200] ;  /* 0x0002000410157981 */ /* 0x00fea4000c1e1900 */
[----:B--2---:R-:W-:-:S05]  /*23b0*/  FMUL R21, R21, R21 ;  /* 0x0000001515157220 */ /* 0x004fca0000400000 */
[----:B------:R4:W-:Y:S02]  /*23c0*/  REDG.E.ADD.F32.FTZ.RN.STRONG.GPU desc[UR4][R14.64+0x200], R21 ;  /* 0x000200150e0079a6 */ /* 0x0009e4000c12f304 */
.L_x_433:
[----:B------:R-:W-:Y:S05]  /*23d0*/  BSYNC.RECONVERGENT B1 ;  /* 0x0000000000017941 */ /* 0x000fea0003800200 */
.L_x_432:
[----:B------:R-:W-:Y:S04]  /*23e0*/  BSSY.RECONVERGENT B1, `(.L_x_434) ;  /* 0x0000005000017945 */ /* 0x000fe80003800200 */
[----:B------:R-:W-:Y:S05]  /*23f0*/  @P2 BRA `(.L_x_435) ;  /* 0x00000000000c2947 */ /* 0x000fea0003800000 */
[----:B01234-:R-:W2:Y:S02]  /*2400*/  LDG.E R21, desc[UR4][R16.64+0x280] ;  /* 0x0002800410157981 */ /* 0x01fea4000c1e1900 */
[----:B--2---:R-:W-:-:S05]  /*2410*/  FMUL R21, R21, R21 ;  /* 0x0000001515157220 */ /* 0x004fca0000400000 */
[----:B------:R0:W-:Y:S02]  /*2420*/  REDG.E.ADD.F32.FTZ.RN.STRONG.GPU desc[UR4][R14.64+0x280], R21 ;  /* 0x000280150e0079a6 */ /* 0x0001e4000c12f304 */
.L_x_435:
[----:B------:R-:W-:Y:S05]  /*2430*/  BSYNC.RECONVERGENT B1 ;  /* 0x0000000000017941 */ /* 0x000fea0003800200 */
.L_x_434:
[----:B------:R-:W-:Y:S04]  /*2440*/  BSSY.RECONVERGENT B1, `(.L_x_436) ;  /* 0x0000005000017945 */ /* 0x000fe80003800200 */
[----:B------:R-:W-:Y:S05]  /*2450*/  @P1 BRA `(.L_x_437) ;  /* 0x00000000000c1947 */ /* 0x000fea0003800000 */
[----:B01234-:R-:W2:Y:S02]  /*2460*/  LDG.E R21, desc[UR4][R16.64+0x300] ;  /* 0x0003000410157981 */ /* 0x01fea4000c1e1900 */
[----:B--2---:R-:W-:-:S05]  /*2470*/  FMUL R21, R21, R21 ;  /* 0x0000001515157220 */ /* 0x004fca0000400000 */
[----:B------:R0:W-:Y:S02]  /*2480*/  REDG.E.ADD.F32.FTZ.RN.STRONG.GPU desc[UR4][R14.64+0x300], R21 ;  /* 0x000300150e0079a6 */ /* 0x0001e4000c12f304 */
.L_x_437:
[----:B------:R-:W-:Y:S05]  /*2490*/  BSYNC.RECONVERGENT B1 ;  /* 0x0000000000017941 */ /* 0x000fea0003800200 */
.L_x_436:
[----:B------:R-:W-:Y:S04]  /*24a0*/  BSSY.RECONVERGENT B1, `(.L_x_438) ;  /* 0x0000005000017945 */ /* 0x000fe80003800200 */
[----:B------:R-:W-:Y:S05]  /*24b0*/  @P0 BRA `(.L_x_439) ;  /* 0x00000000000c0947 */ /* 0x000fea0003800000 */
[----:B------:R-:W0:Y:S02]  /*24c0*/  LDG.E R16, desc[UR4][R16.64+0x380] ;  /* 0x0003800410107981 */ /* 0x000e24000c1e1900 */
[----:B01234-:R-:W-:-:S05]  /*24d0*/  FMUL R21, R16, R16 ;  /* 0x0000001010157220 */ /* 0x01ffca0000400000 */
[----:B------:R0:W-:Y:S02]  /*24e0*/  REDG.E.ADD.F32.FTZ.RN.STRONG.GPU desc[UR4][R14.64+0x380], R21 ;  /* 0x000380150e0079a6 */ /* 0x0001e4000c12f304 */
.L_x_439:
[----:B------:R-:W-:Y:S05]  /*24f0*/  BSYNC.RECONVERGENT B1 ;  /* 0x0000000000017941 */ /* 0x000fea0003800200 */
.L_x_438:
[----:B------:R-:W-:Y:S01]  /*2500*/  VIADD R7, R7, 0x100 ;  /* 0x0000010007077836 */ /* 0x000fe20000000000 */
[----:B------:R-:W-:Y:S06]  /*2510*/  @P6 BRA `(.L_x_440) ;  /* 0xfffffff800d46947 */ /* 0x000fec000383ffff */
.L_x_423:
[----:B------:R-:W-:-:S13]  /*2520*/  ISETP.NE.AND P0, PT, R18, RZ, PT ;  /* 0x000000ff1200720c */ /* 0x000fda0003f05270 */
[----:B------:R-:W-:Y:S05]  /*2530*/  @!P0 BRA `(.L_x_422) ;  /* 0x00000004005c8947 */ /* 0x000fea0003800000 */
[----:B------:R-:W-:-:S13]  /*2540*/  ISETP.GE.U32.AND P1, PT, R5, 0x3, PT ;  /* 0x000000030500780c */ /* 0x000fda0003f26070 */
[----:B------:R-:W-:Y:S05]  /*2550*/  @!P1 BRA `(.L_x_441) ;  /* 0x0000000000a49947 */ /* 0x000fea0003800000 */
[----:B--2---:R-:W2:Y:S01]  /*2560*/  LDCU.64 UR6, c[0x0][0x3b0] ;  /* 0x00007600ff0677ac */ /* 0x004ea20008000a00 */
[----:B0-----:R-:W0:Y:S01]  /*2570*/  LDC.64 R12, c[0x0][0x398] ;  /* 0x0000e600ff0c7b82 */ /* 0x001e220000000a00 */
[C---:B------:R-:W-:Y:S01]  /*2580*/  IMAD.IADD R26, R7.reuse, 0x1, R2 ;  /* 0x00000001071a7824 */ /* 0x040fe200078e0202 */
[----:B-1-34-:R-:W-:Y:S01]  /*2590*/  IADD3 R15, P0, PT, R7, R10, RZ ;  /* 0x0000000a070f7210 */ /* 0x01afe20007f1e0ff */
[----:B------:R-:W-:Y:S02]  /*25a0*/  BSSY.RECONVERGENT B1, `(.L_x_442) ;  /* 0x0000011000017945 */ /* 0x000fe40003800200 */
[C---:B------:R-:W-:Y:S01]  /*25b0*/  VIADD R14, R26.reuse, 0x20 ;  /* 0x000000201a0e7836 */ /* 0x040fe20000000000 */
[----:B------:R-:W-:Y:S01]  /*25c0*/  IADD3.X R24, PT, PT, RZ, R6, RZ, P0, !PT ;  /* 0x00000006ff187210 */ /* 0x000fe200007fe4ff */
[C---:B------:R-:W-:Y:S01]  /*25d0*/  VIADD R16, R26.reuse, 0x40 ;  /* 0x000000401a107836 */ /* 0x040fe20000000000 */
[CC--:B------:R-:W-:Y:S01]  /*25e0*/  ISETP.GE.AND P0, PT, R26.reuse, R9.reuse, PT ;  /* 0x000000091a00720c */ /* 0x0c0fe20003f06270 */
[----:B------:R-:W-:Y:S01]  /*25f0*/  VIADD R22, R26, 0x60 ;  /* 0x000000601a167836 */ /* 0x000fe20000000000 */
[-C--:B------:R-:W-:Y:S01]  /*2600*/  ISETP.GE.AND P1, PT, R14, R9.reuse, PT ;  /* 0x000000090e00720c */ /* 0x080fe20003f26270 */
[-C--:B------:R-:W-:Y:S01]  /*2610*/  IMAD R17, R8, R9.reuse, R26 ;  /* 0x0000000908117224 */ /* 0x080fe200078e021a */
[----:B------:R-:W-:-:S02]  /*2620*/  ISETP.GE.AND P2, PT, R16, R9, PT ;  /* 0x000000091000720c */ /* 0x000fc40003f46270 */
[----:B------:R-:W-:Y:S02]  /*2630*/  ISETP.GE.AND P3, PT, R22, R9, PT ;  /* 0x000000091600720c */ /* 0x000fe40003f66270 */
[----:B--2---:R-:W-:-:S04]  /*2640*/  LEA R14, P4, R15, UR6, 0x2 ;  /* 0x000000060f0e7c11 */ /* 0x004fc8000f8810ff */
[----:B------:R-:W-:Y:S01]  /*2650*/  LEA.HI.X R15, R15, UR7, R24, 0x2, P4 ;  /* 0x000000070f0f7c11 */ /* 0x000fe2000a0f1418 */
[----:B0-----:R-:W-:Y:S01]  /*2660*/  IMAD.WIDE R12, R17, 0x4, R12 ;  /* 0x00000004110c7825 */ /* 0x001fe200078e020c */
[----:B------:R-:W-:Y:S07]  /*2670*/  @P0 BRA `(.L_x_443) ;  /* 0x00000000000c0947 */ /* 0x000fee0003800000 */
[----:B------:R-:W2:Y:S02]  /*2680*/  LDG.E R16, desc[UR4][R12.64] ;  /* 0x000000040c107981 */ /* 0x000ea4000c1e1900 */
[----:B--2---:R-:W-:-:S05]  /*2690*/  FMUL R17, R16, R16 ;  /* 0x0000001010117220 */ /* 0x004fca0000400000 */
[----:B------:R0:W-:Y:S02]  /*26a0*/  REDG.E.ADD.F32.FTZ.RN.STRONG.GPU desc[UR4][R14.64], R17 ;  /* 0x000000110e0079a6 */ /* 0x0001e4000c12f304 */
.L_x_443:
[----:B------:R-:W-:Y:S05]  /*26b0*/  BSYNC.RECONVERGENT B1 ;  /* 0x0000000000017941 */ /* 0x000fea0003800200 */
.L_x_442:
[----:B------:R-:W-:Y:S04]  /*26c0*/  BSSY.RECONVERGENT B1, `(.L_x_444) ;  /* 0x0000005000017945 */ /* 0x000fe80003800200 */
[----:B------:R-:W-:Y:S05]  /*26d0*/  @P1 BRA `(.L_x_445) ;  /* 0x00000000000c1947 */ /* 0x000fea0003800000 */
[----:B------:R-:W0:Y:S02]  /*26e0*/  LDG.E R16, desc[UR4][R12.64+0x80] ;  /* 0x000080040c107981 */ /* 0x000e24000c1e1900 */
[----:B0-----:R-:W-:-:S05]  /*26f0*/  FMUL R17, R16, R16 ;  /* 0x0000001010117220 */ /* 0x001fca0000400000 */
[----:B------:R1:W-:Y:S02]  /*2700*/  REDG.E.ADD.F32.FTZ.RN.STRONG.GPU desc[UR4][R14.64+0x80], R17 ;  /* 0x000080110e0079a6 */ /* 0x0003e4000c12f304 */
.L_x_445:
[----:B------:R-:W-:Y:S05]  /*2710*/  BSYNC.RECONVERGENT B1 ;  /* 0x0000000000017941 */ /* 0x000fea0003800200 */
.L_x_444:
[----:B------:R-:W-:Y:S04]  /*2720*/  BSSY.RECONVERGENT B1, `(.L_x_446) ;  /* 0x0000005000017945 */ /* 0x000fe80003800200 */
[----:B------:R-:W-:Y:S05]  /*2730*/  @P2 BRA `(.L_x_447) ;  /* 0x00000000000c2947 */ /* 0x000fea0003800000 */
[----:B------:R-:W0:Y:S02]  /*2740*/  LDG.E R16, desc[UR4][R12.64+0x100] ;  /* 0x000100040c107981 */ /* 0x000e24000c1e1900 */
[----:B01----:R-:W-:-:S05]  /*2750*/  FMUL R17, R16, R16 ;  /* 0x0000001010117220 */ /* 0x003fca0000400000 */
[----:B------:R2:W-:Y:S02]  /*2760*/  REDG.E.ADD.F32.FTZ.RN.STRONG.GPU desc[UR4][R14.64+0x100], R17 ;  /* 0x000100110e0079a6 */ /* 0x0005e4000c12f304 */
.L_x_447:
[----:B------:R-:W-:Y:S05]  /*2770*/  BSYNC.RECONVERGENT B1 ;  /* 0x0000000000017941 */ /* 0x000fea0003800200 */
.L_x_446:
[----:B------:R-:W-:Y:S04]  /*2780*/  BSSY.RECONVERGENT B1, `(.L_x_448) ;  /* 0x0000005000017945 */ /* 0x000fe80003800200 */
[----:B------:R-:W-:Y:S05]  /*2790*/  @P3 BRA `(.L_x_449) ;  /* 0x00000000000c3947 */ /* 0x000fea0003800000 */
[----:B------:R-:W0:Y:S02]  /*27a0*/  LDG.E R12, desc[UR4][R12.64+0x180] ;  /* 0x000180040c0c7981 */ /* 0x000e24000c1e1900 */
[----:B012---:R-:W-:-:S05]  /*27b0*/  FMUL R17, R12, R12 ;  /* 0x0000000c0c117220 */ /* 0x007fca0000400000 */
[----:B------:R3:W-:Y:S02]  /*27c0*/  REDG.E.ADD.F32.FTZ.RN.STRONG.GPU desc[UR4][R14.64+0x180], R17 ;  /* 0x000180110e0079a6 */ /* 0x0007e4000c12f304 */
.L_x_449:
[----:B------:R-:W-:Y:S05]  /*27d0*/  BSYNC.RECONVERGENT B1 ;  /* 0x0000000000017941 */ /* 0x000fea0003800200 */
.L_x_448:
[----:B------:R-:W-:-:S07]  /*27e0*/  VIADD R7, R7, 0x80 ;  /* 0x0000008007077836 */ /* 0x000fce0000000000 */
.L_x_441:
[----:B------:R-:W-:-:S13]  /*27f0*/  LOP3.LUT P0, RZ, R19, 0x3, RZ, 0xc0, !PT ;  /* 0x0000000313ff7812 */ /* 0x000fda000780c0ff */
[----:B------:R-:W-:Y:S05]  /*2800*/  @!P0 BRA `(.L_x_422) ;  /* 0x0000000000a88947 */ /* 0x000fea0003800000 */
[----:B------:R-:W-:-:S13]  /*2810*/  LOP3.LUT P0, RZ, R20, 0x60, RZ, 0xc0, !PT ;  /* 0x0000006014ff7812 */ /* 0x000fda000780c0ff */
[----:B------:R-:W-:Y:S05]  /*2820*/  @!P0 BRA `(.L_x_450) ;  /* 0x0000000000648947 */ /* 0x000fea0003800000 */
[----:B--2---:R-:W2:Y:S01]  /*2830*/  LDCU.64 UR6, c[0x0][0x3b0] ;  /* 0x00007600ff0677ac */ /* 0x004ea20008000a00 */
[----:B01-34-:R-:W0:Y:S01]  /*2840*/  LDC.64 R14, c[0x0][0x398] ;  /* 0x0000e600ff0e7b82 */ /* 0x01be220000000a00 */
[C---:B------:R-:W-:Y:S01]  /*2850*/  IADD3 R13, P0, PT, R7.reuse, R10, RZ ;  /* 0x0000000a070d7210 */ /* 0x040fe20007f1e0ff */
[----:B------:R-:W-:Y:S01]  /*2860*/  IMAD.IADD R22, R7, 0x1, R2 ;  /* 0x0000000107167824 */ /* 0x000fe200078e0202 */
[----:B------:R-:W-:Y:S03]  /*2870*/  BSSY.RECONVERGENT B1, `(.L_x_451) ;  /* 0x000000d000017945 */ /* 0x000fe60003800200 */
[----:B------:R-:W-:Y:S01]  /*2880*/  IMAD.X R24, RZ, RZ, R6, P0 ;  /* 0x000000ffff187224 */ /* 0x000fe200000e0606 */
[CC--:B------:R-:W-:Y:S01]  /*2890*/  ISETP.GE.AND P0, PT, R22.reuse, R9.reuse, PT ;  /* 0x000000091600720c */ /* 0x0c0fe20003f06270 */
[----:B------:R-:W-:Y:S02]  /*28a0*/  VIADD R16, R22, 0x20 ;  /* 0x0000002016107836 */ /* 0x000fe40000000000 */
[----:B------:R-:W-:-:S03]  /*28b0*/  IMAD R17, R8, R9, R22 ;  /* 0x0000000908117224 */ /* 0x000fc600078e0216 */
        /* <DEDUP_REMOVED lines=8> */
.L_x_452:
[----:B------:R-:W-:Y:S05]  /*2940*/  BSYNC.RECONVERGENT B1 ;  /* 0x0000000000017941 */ /* 0x000fea0003800200 */
.L_x_451:
[----:B------:R-:W-:Y:S04]  /*2950*/  BSSY.RECONVERGENT B1, `(.L_x_453) ;  /* 0x0000005000017945 */ /* 0x000fe80003800200 */
[----:B------:R-:W-:Y:S05]  /*2960*/  @P1 BRA `(.L_x_454) ;  /* 0x00000000000c1947 */ /* 0x000fea0003800000 */
[----:B------:R-:W0:Y:S02]  /*2970*/  LDG.E R14, desc[UR4][R14.64+0x80] ;  /* 0x000080040e0e7981 */ /* 0x000e24000c1e1900 */
[----:B0-----:R-:W-:-:S05]  /*2980*/  FMUL R17, R14, R14 ;  /* 0x0000000e0e117220 */ /* 0x001fca0000400000 */
[----:B------:R1:W-:Y:S02]  /*2990*/  REDG.E.ADD.F32.FTZ.RN.STRONG.GPU desc[UR4][R12.64+0x80], R17 ;  /* 0x000080110c0079a6 */ /* 0x0003e4000c12f304 */
.L_x_454:
[----:B------:R-:W-:Y:S05]  /*29a0*/  BSYNC.RECONVERGENT B1 ;  /* 0x0000000000017941 */ /* 0x000fea0003800200 */
.L_x_453:
[----:B------:R-:W-:-:S07]  /*29b0*/  VIADD R7, R7, 0x40 ;  /* 0x0000004007077836 */ /* 0x000fce0000000000 */
.L_x_450:
[----:B01234-:R-:W-:Y:S01]  /*29c0*/  IMAD.IADD R14, R2, 0x1, R7 ;  /* 0x00000001020e7824 */ /* 0x01ffe200078e0207 */
[----:B------:R-:W-:-:S04]  /*29d0*/  LOP3.LUT P0, RZ, R20, 0x20, RZ, 0xc0, !PT ;  /* 0x0000002014ff7812 */ /* 0x000fc8000780c0ff */
[----:B------:R-:W-:-:S13]  /*29e0*/  ISETP.GE.OR P0, PT, R14, R9, P0 ;  /* 0x000000090e00720c */ /* 0x000fda0000706670 */
        /* <DEDUP_REMOVED lines=12> */
.L_x_422:
[----:B--2---:R-:W-:Y:S05]  /*2ab0*/  BSYNC.RECONVERGENT B0 ;  /* 0x0000000000007941 */ /* 0x004fea0003800200 */
.L_x_421:
[----:B------:R-:W-:-:S05]  /*2ac0*/  IMAD R4, R3, 0x20, R4 ;  /* 0x0000002003047824 */ /* 0x000fca00078e0204 */
[----:B------:R-:W-:-:S13]  /*2ad0*/  ISETP.GE.AND P0, PT, R4, R0, PT ;  /* 0x000000000400720c */ /* 0x000fda0003f06270 */
[----:B------:R-:W-:Y:S05]  /*2ae0*/  @!P0 BRA `(.L_x_455) ;  /* 0xfffffff000e08947 */ /* 0x000fea000383ffff */
[----:B------:R-:W-:Y:S05]  /*2af0*/  EXIT ;  /* 0x000000000000794d */ /* 0x000fea0003800000 */
.L_x_456:
        /* <DEDUP_REMOVED lines=16> */
.L_x_483:


//--------------------- .text._ZN8nvinfer112sparse_fipnn20ComputeBatchBoundaryEPKiiiPiS3_ --------------------------
	.section	.text._ZN8nvinfer112sparse_fipnn20ComputeBatchBoundaryEPKiiiPiS3_,"ax",@progbits
	.align	128
        .global         _ZN8nvinfer112sparse_fipnn20ComputeBatchBoundaryEPKiiiPiS3_
        .type           _ZN8nvinfer112sparse_fipnn20ComputeBatchBoundaryEPKiiiPiS3_,@function
        .size           _ZN8nvinfer112sparse_fipnn20ComputeBatchBoundaryEPKiiiPiS3_,(.L_x_484 - _ZN8nvinfer112sparse_fipnn20ComputeBatchBoundaryEPKiiiPiS3_)
        .other          _ZN8nvinfer112sparse_fipnn20ComputeBatchBoundaryEPKiiiPiS3_,@"STO_CUDA_ENTRY STV_DEFAULT"
_ZN8nvinfer112sparse_fipnn20ComputeBatchBoundaryEPKiiiPiS3_:
.text._ZN8nvinfer112sparse_fipnn20ComputeBatchBoundaryEPKiiiPiS3_:
[----:B------:R-:W-:Y:S01]  /*0000*/  LDC R1, c[0x0][0x37c] ;  /* 0x0000df00ff017b82 */ /* 0x000fe20000000800 */
[----:B------:R-:W0:Y:S07]  /*0010*/  S2R R2, SR_TID.X ;  /* 0x0000000000027919 */ /* 0x000e2e0000002100 */
[----:B------:R-:W0:Y:S08]  /*0020*/  S2UR UR4, SR_CTAID.X ;  /* 0x00000000000479c3 */ /* 0x000e300000002500 */
[----:B------:R-:W0:Y:S08]  /*0030*/  LDC R3, c[0x0][0x360] ;  /* 0x0000d800ff037b82 */ /* 0x000e300000000800 */
[----:B------:R-:W1:Y:S01]  /*0040*/  LDC R0, c[0x0][0x388] ;  /* 0x0000e200ff007b82 */ /* 0x000e620000000800 */
[----:B0-----:R-:W-:-:S05]  /*0050*/  IMAD R3, R3, UR4, R2 ;  /* 0x0000000403037c24 */ /* 0x001fca000f8e0202 */
[----:B-1----:R-:W-:-:S13]  /*0060*/  ISETP.GE.AND P0, PT, R3, R0, PT ;  /* 0x000000000300720c */ /* 0x002fda0003f06270 */
[----:B------:R-:W-:Y:S05]  /*0070*/  @P0 EXIT ;  /* 0x000000000000094d */ /* 0x000fea0003800000 */
[----:B------:R-:W-:Y:S01]  /*0080*/  ISETP.GE.AND P0, PT, R3, 0x1, PT ;  /* 0x000000010300780c */ /* 0x000fe20003f06270 */
[----:B------:R-:W0:-:S12]  /*0090*/  LDCU.64 UR6, c[0x0][0x358] ;  /* 0x00006b00ff0677ac */ /* 0x000e180008000a00 */
[----:B------:R-:W-:Y:S05]  /*00a0*/  @!P0 BRA `(.L_x_457) ;  /* 0x0000000400488947 */ /* 0x000fea0003800000 */
[----:B------:R-:W1:Y:S01]  /*00b0*/  LDC.64 R6, c[0x0][0x380] ;  /* 0x0000e000ff067b82 */ /* 0x000e620000000a00 */
[C---:B------:R-:W-:Y:S02]  /*00c0*/  VIADD R9, R3.reuse, 0xffffffff ;  /* 0xffffffff03097836 */ /* 0x040fe40000000000 */
[----:B-1----:R-:W-:-:S04]  /*00d0*/  IMAD.WIDE R4, R3, 0x4, R6 ;  /* 0x0000000403047825 */ /* 0x002fc800078e0206 */
[----:B------:R-:W-:Y:S02]  /*00e0*/  IMAD.WIDE.U32 R6, R9, 0x4, R6 ;  /* 0x0000000409067825 */ /* 0x000fe400078e0006 */
[----:B0-----:R-:W2:Y:S04]  /*00f0*/  LDG.E R4, desc[UR6][R4.64] ;  /* 0x0000000604047981 */ /* 0x001ea8000c1e1900 */
[----:B------:R-:W2:Y:S02]  /*0100*/  LDG.E R7, desc[UR6][R6.64] ;  /* 0x0000000606077981 */ /* 0x000ea4000c1e1900 */
[----:B--2---:R-:W-:-:S13]  /*0110*/  ISETP.GT.AND P0, PT, R4, R7, PT ;  /* 0x000000070400720c */ /* 0x004fda0003f04270 */
[----:B------:R-:W-:Y:S05]  /*0120*/  @!P0 EXIT ;  /* 0x000000000000894d */ /* 0x000fea0003800000 */
[----:B------:R-:W-:Y:S01]  /*0130*/  IMAD.MOV.U32 R9, RZ, RZ, R4 ;  /* 0x000000ffff097224 */ /* 0x000fe200078e0004 */
[----:B------:R-:W-:Y:S03]  /*0140*/  BSSY.RECONVERGENT B0, `(.L_x_458) ;  /* 0x0000021000007945 */ /* 0x000fe60003800200 */
[----:B------:R-:W-:Y:S02]  /*0150*/  IMAD.IADD R2, R9, 0x1, -R7 ;  /* 0x0000000109027824 */ /* 0x000fe400078e0a07 */
[----:B------:R-:W-:-:S03]  /*0160*/  IMAD.IADD R7, R7, 0x1, -R9 ;  /* 0x0000000107077824 */ /* 0x000fc600078e0a09 */
[----:B------:R-:W-:Y:S02]  /*0170*/  LOP3.LUT R8, R2, 0xf, RZ, 0xc0, !PT ;  /* 0x0000000f02087812 */ /* 0x000fe400078ec0ff */
[----:B------:R-:W-:Y:S02]  /*0180*/  ISETP.GT.U32.AND P1, PT, R7, -0x10, PT ;  /* 0xfffffff00700780c */ /* 0x000fe40003f24070 */
[----:B------:R-:W-:-:S11]  /*0190*/  ISETP.NE.AND P0, PT, R8, RZ, PT ;  /* 0x000000ff0800720c */ /* 0x000fd60003f05270 */
[----:B------:R-:W-:Y:S05]  /*01a0*/  @P1 BRA `(.L_x_459) ;  /* 0x0000000000681947 */ /* 0x000fea0003800000 */
[----:B------:R-:W0:Y:S01]  /*01b0*/  LDC.64 R6, c[0x0][0x390] ;  /* 0x0000e400ff067b82 */ /* 0x000e220000000a00 */
[----:B------:R-:W-:-:S05]  /*01c0*/  LOP3.LUT R0, R2, 0xfffffff0, RZ, 0xc0, !PT ;  /* 0xfffffff002007812 */ /* 0x000fca00078ec0ff */
[----:B------:R-:W-:Y:S01]  /*01d0*/  IMAD.MOV R0, RZ, RZ, -R0 ;  /* 0x000000ffff007224 */ /* 0x000fe200078e0a00 */
[----:B0-----:R-:W-:-:S04]  /*01e0*/  IADD3 R6, P1, PT, R6, -0x1c, RZ ;  /* 0xffffffe406067810 */ /* 0x001fc80007f3e0ff */
[----:B------:R-:W-:-:S09]  /*01f0*/  IADD3.X R7, PT, PT, R7, -0x1, RZ, P1, !PT ;  /* 0xffffffff07077810 */ /* 0x000fd20000ffe4ff */
.L_x_460:
[----:B0-----:R-:W-:-:S04]  /*0200*/  IMAD.WIDE R4, R9, 0x4, R6 ;  /* 0x0000000409047825 */ /* 0x001fc800078e0206 */
[----:B------:R-:W-:Y:S01]  /*0210*/  VIADD R0, R0, 0x10 ;  /* 0x0000001000007836 */ /* 0x000fe20000000000 */
[----:B------:R0:W-:Y:S01]  /*0220*/  STG.E desc[UR6][R4.64+0x1c], R3 ;  /* 0x00001c0304007986 */ /* 0x0001e2000c101906 */
[----:B------:R-:W-:-:S03]  /*0230*/  VIADD R9, R9, 0xfffffff0 ;  /* 0xfffffff009097836 */ /* 0x000fc60000000000 */
[----:B------:R0:W-:Y:S01]  /*0240*/  STG.E desc[UR6][R4.64+0x18], R3 ;  /* 0x0000180304007986 */ /* 0x0001e2000c101906 */
[----:B------:R-:W-:-:S03]  /*0250*/  ISETP.NE.AND P1, PT, R0, RZ, PT ;  /* 0x000000ff0000720c */ /* 0x000fc60003f25270 */
[----:B------:R0:W-:Y:S04]  /*0260*/  STG.E desc[UR6][R4.64+0x14], R3 ;  /* 0x0000140304007986 */ /* 0x0001e8000c101906 */
        /* <DEDUP_REMOVED lines=12> */
[----:B------:R0:W-:Y:S01]  /*0330*/  STG.E desc[UR6][R4.64+-0x20], R3 ;  /* 0xffffe00304007986 */ /* 0x0001e2000c101906 */
[----:B------:R-:W-:Y:S05]  /*0340*/  @P1 BRA `(.L_x_460) ;  /* 0xfffffffc00ac1947 */ /* 0x000fea000383ffff */
.L_x_459:
[----:B------:R-:W-:Y:S05]  /*0350*/  BSYNC.RECONVERGENT B0 ;  /* 0x0000000000007941 */ /* 0x000fea0003800200 */
.L_x_458:
[----:B------:R-:W-:Y:S05]  /*0360*/  @!P0 EXIT ;  /* 0x000000000000894d */ /* 0x000fea0003800000 */
[----:B------:R-:W-:Y:S01]  /*0370*/  ISETP.GE.U32.AND P0, PT, R8, 0x8, PT ;  /* 0x000000080800780c */ /* 0x000fe20003f06070 */
[----:B------:R-:W-:Y:S01]  /*0380*/  BSSY.RECONVERGENT B0, `(.L_x_461) ;  /* 0x000000f000007945 */ /* 0x000fe20003800200 */
[----:B------:R-:W-:-:S04]  /*0390*/  LOP3.LUT R0, R2, 0x7, RZ, 0xc0, !PT ;  /* 0x0000000702007812 */ /* 0x000fc800078ec0ff */
[----:B------:R-:W-:-:S07]  /*03a0*/  ISETP.NE.AND P1, PT, R0, RZ, PT ;  /* 0x000000ff0000720c */ /* 0x000fce0003f25270 */
[----:B------:R-:W-:Y:S06]  /*03b0*/  @!P0 BRA `(.L_x_462) ;  /* 0x00000000002c8947 */ /* 0x000fec0003800000 */
[----:B0-----:R-:W0:Y:S02]  /*03c0*/  LDC.64 R4, c[0x0][0x390] ;  /* 0x0000e400ff047b82 */ /* 0x001e240000000a00 */
[----:B0-----:R-:W-:-:S04]  /*03d0*/  IMAD.WIDE R4, R9, 0x4, R4 ;  /* 0x0000000409047825 */ /* 0x001fc800078e0204 */
[----:B------:R-:W-:Y:S01]  /*03e0*/  VIADD R9, R9, 0xfffffff8 ;  /* 0xfffffff809097836 */ /* 0x000fe20000000000 */
[----:B------:R1:W-:Y:S04]  /*03f0*/  STG.E desc[UR6][R4.64], R3 ;  /* 0x0000000304007986 */ /* 0x0003e8000c101906 */
[----:B------:R1:W-:Y:S04]  /*0400*/  STG.E desc[UR6][R4.64+-0x4], R3 ;  /* 0xfffffc0304007986 */ /* 0x0003e8000c101906 */
[----:B------:R1:W-:Y:S04]  /*0410*/  STG.E desc[UR6][R4.64+-0x8], R3 ;  /* 0xfffff80304007986 */ /* 0x0003e8000c101906 */
[----:B------:R1:W-:Y:S04]  /*0420*/  STG.E desc[UR6][R4.64+-0xc], R3 ;  /* 0xfffff40304007986 */ /* 0x0003e8000c101906 */
[----:B------:R1:W-:Y:S04]  /*0430*/  STG.E desc[UR6][R4.64+-0x10], R3 ;  /* 0xfffff00304007986 */ /* 0x0003e8000c101906 */
[----:B------:R1:W-:Y:S04]  /*0440*/  STG.E desc[UR6][R4.64+-0x14], R3 ;  /* 0xffffec0304007986 */ /* 0x0003e8000c101906 */
[----:B------:R1:W-:Y:S04]  /*0450*/  STG.E desc[UR6][R4.64+-0x18], R3 ;  /* 0xffffe80304007986 */ /* 0x0003e8000c101906 */
[----:B------:R1:W-:Y:S02]  /*0460*/  STG.E desc[UR6][R4.64+-0x1c], R3 ;  /* 0xffffe40304007986 */ /* 0x0003e4000c101906 */
.L_x_462:
[----:B------:R-:W-:Y:S05]  /*0470*/  BSYNC.RECONVERGENT B0 ;  /* 0x0000000000007941 */ /* 0x000fea0003800200 */
.L_x_461:
[----:B------:R-:W-:Y:S05]  /*0480*/  @!P1 EXIT ;  /* 0x000000000000994d */ /* 0x000fea0003800000 */
[----:B------:R-:W-:Y:S02]  /*0490*/  ISETP.GE.U32.AND P0, PT, R0, 0x4, PT ;  /* 0x000000040000780c */ /* 0x000fe40003f06070 */
[----:B------:R-:W-:-:S04]  /*04a0*/  LOP3.LUT R0, R2, 0x3, RZ, 0xc0, !PT ;  /* 0x0000000302007812 */ /* 0x000fc800078ec0ff */
[----:B------:R-:W-:-:S07]  /*04b0*/  ISETP.NE.AND P1, PT, R0, RZ, PT ;  /* 0x000000ff0000720c */ /* 0x000fce0003f25270 */
[----:B01----:R-:W0:Y:S02]  /*04c0*/  @P0 LDC.64 R4, c[0x0][0x390] ;  /* 0x0000e400ff040b82 */ /* 0x003e240000000a00 */
[----:B0-----:R-:W-:-:S05]  /*04d0*/  @P0 IMAD.WIDE R4, R9, 0x4, R4 ;  /* 0x0000000409040825 */ /* 0x001fca00078e0204 */
[----:B------:R0:W-:Y:S04]  /*04e0*/  @P0 STG.E desc[UR6][R4.64], R3 ;  /* 0x0000000304000986 */ /* 0x0001e8000c101906 */
[----:B------:R0:W-:Y:S04]  /*04f0*/  @P0 STG.E desc[UR6][R4.64+-0x4], R3 ;  /* 0xfffffc0304000986 */ /* 0x0001e8000c101906 */
[----:B------:R0:W-:Y:S04]  /*0500*/  @P0 STG.E desc[UR6][R4.64+-0x8], R3 ;  /* 0xfffff80304000986 */ /* 0x0001e8000c101906 */
[----:B------:R0:W-:Y:S01]  /*0510*/  @P0 STG.E desc[UR6][R4.64+-0xc], R3 ;  /* 0xfffff40304000986 */ /* 0x0001e2000c101906 */
[----:B------:R-:W-:Y:S05]  /*0520*/  @!P1 EXIT ;  /* 0x000000000000994d */ /* 0x000fea0003800000 */
[----:B------:R-:W1:Y:S01]  /*0530*/  LDC.64 R6, c[0x0][0x390] ;  /* 0x0000e400ff067b82 */ /* 0x000e620000000a00 */
[----:B------:R-:W-:Y:S01]  /*0540*/  @P0 VIADD R9, R9, 0xfffffffc ;  /* 0xfffffffc09090836 */ /* 0x000fe20000000000 */
[----:B------:R-:W-:-:S07]  /*0550*/  IADD3 R0, PT, PT, -R0, RZ, RZ ;  /* 0x000000ff00007210 */ /* 0x000fce0007ffe1ff */
.L_x_463:
[----:B01----:R-:W-:-:S04]  /*0560*/  IMAD.WIDE R4, R9, 0x4, R6 ;  /* 0x0000000409047825 */ /* 0x003fc800078e0206 */
[----:B------:R-:W-:Y:S01]  /*0570*/  VIADD R0, R0, 0x1 ;  /* 0x0000000100007836 */ /* 0x000fe20000000000 */
[----:B------:R2:W-:Y:S01]  /*0580*/  STG.E desc[UR6][R4.64], R3 ;  /* 0x0000000304007986 */ /* 0x0005e2000c101906 */
[----:B------:R-:W-:-:S03]  /*0590*/  VIADD R9, R9, 0xffffffff ;  /* 0xffffffff09097836 */ /* 0x000fc60000000000 */
[----:B------:R-:W-:-:S13]  /*05a0*/  ISETP.NE.AND P0, PT, R0, RZ, PT ;  /* 0x000000ff0000720c */ /* 0x000fda0003f05270 */
[----:B--2---:R-:W-:Y:S05]  /*05b0*/  @P0 BRA `(.L_x_463) ;  /* 0xfffffffc00e80947 */ /* 0x004fea000383ffff */
[----:B------:R-:W-:Y:S05]  /*05c0*/  EXIT ;  /* 0x000000000000794d */ /* 0x000fea0003800000 */
.L_x_457:
[----:B------:R-:W0:Y:S02]  /*05d0*/  LDC.64 R2, c[0x0][0x380] ;  /* 0x0000e000ff027b82 */ /* 0x000e240000000a00 */
[----:B0-----:R-:W2:Y:S02]  /*05e0*/  LDG.E R2, desc[UR6][R2.64] ;  /* 0x0000000602027981 */ /* 0x001ea4000c1e1900 */
[----:B--2---:R-:W-:-:S13]  /*05f0*/  ISETP.GE.AND P0, PT, R2, RZ, PT ;  /* 0x000000ff0200720c */ /* 0x004fda0003f06270 */
[----:B------:R-:W-:Y:S05]  /*0600*/  @!P0 BRA `(.L_x_464) ;  /* 0x0000000400288947 */ /* 0x000fea0003800000 */
[C---:B------:R-:W-:Y:S01]  /*0610*/  ISETP.GE.U32.AND P1, PT, R2.reuse, 0xf, PT ;  /* 0x0000000f0200780c */ /* 0x040fe20003f26070 */
[----:B------:R-:W-:Y:S02]  /*0620*/  VIADD R4, R2, 0x1 ;  /* 0x0000000102047836 */ /* 0x000fe40000000000 */
[----:B------:R-:W-:-:S03]  /*0630*/  IMAD.MOV.U32 R5, RZ, RZ, RZ ;  /* 0x000000ffff057224 */ /* 0x000fc600078e00ff */
[----:B------:R-:W-:-:S04]  /*0640*/  LOP3.LUT R9, R4, 0xf, RZ, 0xc0, !PT ;  /* 0x0000000f04097812 */ /* 0x000fc800078ec0ff */
[----:B------:R-:W-:-:S03]  /*0650*/  ISETP.NE.AND P0, PT, R9, RZ, PT ;  /* 0x000000ff0900720c */ /* 0x000fc60003f05270 */
[----:B------:R-:W-:Y:S10]  /*0660*/  @!P1 BRA `(.L_x_465) ;  /* 0x0000000000789947 */ /* 0x000ff40003800000 */
[----:B------:R-:W0:Y:S01]  /*0670*/  LDCU.64 UR4, c[0x0][0x390] ;  /* 0x00007200ff0477ac */ /* 0x000e220008000a00 */
[----:B------:R-:W-:-:S05]  /*0680*/  LOP3.LUT R5, R4, 0xfffffff0, RZ, 0xc0, !PT ;  /* 0xfffffff004057812 */ /* 0x000fca00078ec0ff */
[----:B------:R-:W-:Y:S01]  /*0690*/  IMAD.MOV R6, RZ, RZ, -R5 ;  /* 0x000000ffff067224 */ /* 0x000fe200078e0a05 */
[----:B0-----:R-:W-:-:S04]  /*06a0*/  UIADD3 UR4, UP0, UPT, UR4, 0x20, URZ ;  /* 0x0000002004047890 */ /* 0x001fc8000ff1e0ff */
[----:B------:R-:W-:Y:S02]  /*06b0*/  UIADD3.X UR5, UPT, UPT, URZ, UR5, URZ, UP0, !UPT ;  /* 0x00000005ff057290 */ /* 0x000fe400087fe4ff */
[----:B------:R-:W-:-:S04]  /*06c0*/  IMAD.U32 R7, RZ, RZ, UR4 ;  /* 0x00000004ff077e24 */ /* 0x000fc8000f8e00ff */
[----:B------:R-:W-:-:S07]  /*06d0*/  IMAD.U32 R8, RZ, RZ, UR5 ;  /* 0x00000005ff087e24 */ /* 0x000fce000f8e00ff */
.L_x_466:
[----:B0-----:R-:W-:Y:S01]  /*06e0*/  MOV R2, R7 ;  /* 0x0000000700027202 */ /* 0x001fe20000000f00 */
[----:B------:R-:W-:Y:S02]  /*06f0*/  IMAD.MOV.U32 R3, RZ, RZ, R8 ;  /* 0x000000ffff037224 */ /* 0x000fe400078e0008 */
[----:B------:R-:W-:Y:S01]  /*0700*/  VIADD R6, R6, 0x10 ;  /* 0x0000001006067836 */ /* 0x000fe20000000000 */
[----:B------:R-:W-:Y:S02]  /*0710*/  IADD3 R7, P2, PT, R2, 0x40, RZ ;  /* 0x0000004002077810 */ /* 0x000fe40007f5e0ff */
[----:B------:R0:W-:Y:S02]  /*0720*/  STG.E desc[UR6][R2.64+-0x20], RZ ;  /* 0xffffe0ff02007986 */ /* 0x0001e4000c101906 */
[----:B------:R-:W-:Y:S01]  /*0730*/  ISETP.NE.AND P1, PT, R6, RZ, PT ;  /* 0x000000ff0600720c */ /* 0x000fe20003f25270 */
[----:B------:R-:W-:Y:S01]  /*0740*/  IMAD.X R8, RZ, RZ, R3, P2 ;  /* 0x000000ffff087224 */ /* 0x000fe200010e0603 */
[----:B------:R0:W-:Y:S04]  /*0750*/  STG.E desc[UR6][R2.64+-0x1c], RZ ;  /* 0xffffe4ff02007986 */ /* 0x0001e8000c101906 */
        /* <DEDUP_REMOVED lines=13> */
[----:B------:R0:W-:Y:S01]  /*0830*/  STG.E desc[UR6][R2.64+0x1c], RZ ;  /* 0x00001cff02007986 */ /* 0x0001e2000c101906 */
[----:B------:R-:W-:Y:S05]  /*0840*/  @P1 BRA `(.L_x_466) ;  /* 0xfffffffc00a41947 */ /* 0x000fea000383ffff */
.L_x_465:
[----:B------:R-:W-:Y:S05]  /*0850*/  @!P0 BRA `(.L_x_464) ;  /* 0x0000000000948947 */ /* 0x000fea0003800000 */
[----:B------:R-:W-:Y:S02]  /*0860*/  ISETP.GE.U32.AND P0, PT, R9, 0x8, PT ;  /* 0x000000080900780c */ /* 0x000fe40003f06070 */
[----:B------:R-:W-:-:S04]  /*0870*/  LOP3.LUT R6, R4, 0x7, RZ, 0xc0, !PT ;  /* 0x0000000704067812 */ /* 0x000fc800078ec0ff */
[----:B------:R-:W-:-:S07]  /*0880*/  ISETP.NE.AND P1, PT, R6, RZ, PT ;  /* 0x000000ff0600720c */ /* 0x000fce0003f25270 */
[----:B------:R-:W-:Y:S06]  /*0890*/  @!P0 BRA `(.L_x_467) ;  /* 0x00000000002c8947 */ /* 0x000fec0003800000 */
[----:B0-----:R-:W0:Y:S02]  /*08a0*/  LDC.64 R2, c[0x0][0x390] ;  /* 0x0000e400ff027b82 */ /* 0x001e240000000a00 */
[----:B0-----:R-:W-:-:S04]  /*08b0*/  IMAD.WIDE.U32 R2, R5, 0x4, R2 ;  /* 0x0000000405027825 */ /* 0x001fc800078e0002 */
[----:B------:R-:W-:Y:S01]  /*08c0*/  VIADD R5, R5, 0x8 ;  /* 0x0000000805057836 */ /* 0x000fe20000000000 */
[----:B------:R1:W-:Y:S04]  /*08d0*/  STG.E desc[UR6][R2.64], RZ ;  /* 0x000000ff02007986 */ /* 0x0003e8000c101906 */
[----:B------:R1:W-:Y:S04]  /*08e0*/  STG.E desc[UR6][R2.64+0x4], RZ ;  /* 0x000004ff02007986 */ /* 0x0003e8000c101906 */
[----:B------:R1:W-:Y:S04]  /*08f0*/  STG.E desc[UR6][R2.64+0x8], RZ ;  /* 0x000008ff02007986 */ /* 0x0003e8000c101906 */
[----:B------:R1:W-:Y:S04]  /*0900*/  STG.E desc[UR6][R2.64+0xc], RZ ;  /* 0x00000cff02007986 */ /* 0x0003e8000c101906 */
[----:B------:R1:W-:Y:S04]  /*0910*/  STG.E desc[UR6][R2.64+0x10], RZ ;  /* 0x000010ff02007986 */ /* 0x0003e8000c101906 */
[----:B------:R1:W-:Y:S04]  /*0920*/  STG.E desc[UR6][R2.64+0x14], RZ ;  /* 0x000014ff02007986 */ /* 0x0003e8000c101906 */
[----:B------:R1:W-:Y:S04]  /*0930*/  STG.E desc[UR6][R2.64+0x18], RZ ;  /* 0x000018ff02007986 */ /* 0x0003e8000c101906 */
[----:B------:R1:W-:Y:S02]  /*0940*/  STG.E desc[UR6][R2.64+0x1c], RZ ;  /* 0x00001cff02007986 */ /* 0x0003e4000c101906 */
.L_x_467:
[----:B------:R-:W-:Y:S05]  /*0950*/  @!P1 BRA `(.L_x_464) ;  /* 0x0000000000549947 */ /* 0x000fea0003800000 */
[----:B------:R-:W-:Y:S02]  /*0960*/  ISETP.GE.U32.AND P0, PT, R6, 0x4, PT ;  /* 0x000000040600780c */ /* 0x000fe40003f06070 */
[----:B------:R-:W-:-:S04]  /*0970*/  LOP3.LUT R4, R4, 0x3, RZ, 0xc0, !PT ;  /* 0x0000000304047812 */ /* 0x000fc800078ec0ff */
[----:B------:R-:W-:-:S07]  /*0980*/  ISETP.NE.AND P1, PT, R4, RZ, PT ;  /* 0x000000ff0400720c */ /* 0x000fce0003f25270 */
[----:B------:R-:W-:Y:S06]  /*0990*/  @!P0 BRA `(.L_x_468) ;  /* 0x00000000001c8947 */ /* 0x000fec0003800000 */
[----:B01----:R-:W0:Y:S02]  /*09a0*/  LDC.64 R2, c[0x0][0x390] ;  /* 0x0000e400ff027b82 */ /* 0x003e240000000a00 */
[----:B0-----:R-:W-:-:S04]  /*09b0*/  IMAD.WIDE.U32 R2, R5, 0x4, R2 ;  /* 0x0000000405027825 */ /* 0x001fc800078e0002 */
[----:B------:R-:W-:Y:S01]  /*09c0*/  VIADD R5, R5, 0x4 ;  /* 0x0000000405057836 */ /* 0x000fe20000000000 */
[----:B------:R2:W-:Y:S04]  /*09d0*/  STG.E desc[UR6][R2.64], RZ ;  /* 0x000000ff02007986 */ /* 0x0005e8000c101906 */
[----:B------:R2:W-:Y:S04]  /*09e0*/  STG.E desc[UR6][R2.64+0x4], RZ ;  /* 0x000004ff02007986 */ /* 0x0005e8000c101906 */
[----:B------:R2:W-:Y:S04]  /*09f0*/  STG.E desc[UR6][R2.64+0x8], RZ ;  /* 0x000008ff02007986 */ /* 0x0005e8000c101906 */
[----:B------:R2:W-:Y:S02]  /*0a00*/  STG.E desc[UR6][R2.64+0xc], RZ ;  /* 0x00000cff02007986 */ /* 0x0005e4000c101906 */
.L_x_468:
[----:B------:R-:W-:Y:S05]  /*0a10*/  @!P1 BRA `(.L_x_464) ;  /* 0x0000000000249947 */ /* 0x000fea0003800000 */
[----:B012---:R-:W0:Y:S01]  /*0a20*/  LDC.64 R2, c[0x0][0x390] ;  /* 0x0000e400ff027b82 */ /* 0x007e220000000a00 */
[----:B------:R-:W-:Y:S02]  /*0a30*/  IMAD.MOV R4, RZ, RZ, -R4 ;  /* 0x000000ffff047224 */ /* 0x000fe400078e0a04 */
[----:B0-----:R-:W-:-:S07]  /*0a40*/  IMAD.WIDE.U32 R2, R5, 0x4, R2 ;  /* 0x0000000405027825 */ /* 0x001fce00078e0002 */
.L_x_469:
[----:B------:R-:W-:Y:S01]  /*0a50*/  VIADD R4, R4, 0x1 ;  /* 0x0000000104047836 */ /* 0x000fe20000000000 */
[----:B------:R0:W-:Y:S04]  /*0a60*/  STG.E desc[UR6][R2.64], RZ ;  /* 0x000000ff02007986 */ /* 0x0001e8000c101906 */
[----:B------:R-:W-:Y:S02]  /*0a70*/  ISETP.NE.AND P0, PT, R4, RZ, PT ;  /* 0x000000ff0400720c */ /* 0x000fe40003f05270 */
[----:B0-----:R-:W-:-:S04]  /*0a80*/  IADD3 R2, P1, PT, R2, 0x4, RZ ;  /* 0x0000000402027810 */ /* 0x001fc80007f3e0ff */
[----:B------:R-:W-:-:S07]  /*0a90*/  IADD3.X R3, PT, PT, RZ, R3, RZ, P1, !PT ;  /* 0x00000003ff037210 */ /* 0x000fce0000ffe4ff */
[----:B------:R-:W-:Y:S05]  /*0aa0*/  @P0 BRA `(.L_x_469) ;  /* 0xfffffffc00e80947 */ /* 0x000fea000383ffff */
.L_x_464:
[----:B------:R-:W3:Y:S08]  /*0ab0*/  LDC.64 R4, c[0x0][0x380] ;  /* 0x0000e000ff047b82 */ /* 0x000ef00000000a00 */
[----:B012---:R-:W0:Y:S01]  /*0ac0*/  LDC R2, c[0x0][0x38c] ;  /* 0x0000e300ff027b82 */ /* 0x007e220000000800 */
[----:B---3--:R-:W-:-:S06]  /*0ad0*/  IMAD.WIDE R4, R0, 0x4, R4 ;  /* 0x0000000400047825 */ /* 0x008fcc00078e0204 */
[----:B------:R-:W2:Y:S01]  /*0ae0*/  LDG.E R5, desc[UR6][R4.64+-0x4] ;  /* 0xfffffc0604057981 */ /* 0x000ea2000c1e1900 */
[----:B0-----:R-:W-:-:S05]  /*0af0*/  VIADD R6, R2, 0xffffffff ;  /* 0xffffffff02067836 */ /* 0x001fca0000000000 */
[----:B--2---:R-:W-:-:S13]  /*0b00*/  ISETP.GT.AND P0, PT, R6, R5, PT ;  /* 0x000000050600720c */ /* 0x004fda0003f04270 */
[----:B------:R-:W-:Y:S05]  /*0b10*/  @!P0 BRA `(.L_x_470) ;  /* 0x0000000400288947 */ /* 0x000fea0003800000 */
[----:B------:R-:W-:Y:S02]  /*0b20*/  IADD3 R3, PT, PT, -R5, -0x2, R2 ;  /* 0xfffffffe05037810 */ /* 0x000fe40007ffe102 */
[----:B------:R-:W-:Y:S02]  /*0b30*/  LOP3.LUT R5, RZ, R5, RZ, 0x33, !PT ;  /* 0x00000005ff057212 */ /* 0x000fe400078e33ff */
[----:B------:R-:W-:Y:S01]  /*0b40*/  ISETP.GE.U32.AND P0, PT, R3, 0xf, PT ;  /* 0x0000000f0300780c */ /* 0x000fe20003f06070 */
[----:B------:R-:W-:Y:S02]  /*0b50*/  IMAD.MOV.U32 R3, RZ, RZ, R6 ;  /* 0x000000ffff037224 */ /* 0x000fe400078e0006 */
[----:B------:R-:W-:-:S05]  /*0b60*/  IMAD.IADD R8, R5, 0x1, R2 ;  /* 0x0000000105087824 */ /* 0x000fca00078e0202 */
[----:B------:R-:W-:-:S05]  /*0b70*/  LOP3.LUT R11, R8, 0xf, RZ, 0xc0, !PT ;  /* 0x0000000f080b7812 */ /* 0x000fca00078ec0ff */
[----:B------:R-:W-:Y:S05]  /*0b80*/  @!P0 BRA `(.L_x_471) ;  /* 0x0000000000748947 */ /* 0x000fea0003800000 */
[----:B------:R-:W0:Y:S01]  /*0b90*/  LDC.64 R6, c[0x0][0x390] ;  /* 0x0000e400ff067b82 */ /* 0x000e220000000a00 */
[----:B------:R-:W-:-:S05]  /*0ba0*/  LOP3.LUT R4, R8, 0xfffffff0, RZ, 0xc0, !PT ;  /* 0xfffffff008047812 */ /* 0x000fca00078ec0ff */
[----:B------:R-:W-:Y:S02]  /*0bb0*/  IMAD.MOV R9, RZ, RZ, -R4 ;  /* 0x000000ffff097224 */ /* 0x000fe400078e0a04 */
[----:B------:R-:W1:Y:S01]  /*0bc0*/  LDC R10, c[0x0][0x38c] ;  /* 0x0000e300ff0a7b82 */ /* 0x000e620000000800 */
[----:B0-----:R-:W-:-:S04]  /*0bd0*/  IADD3 R6, P0, PT, R6, -0x1c, RZ ;  /* 0xffffffe406067810 */ /* 0x001fc80007f1e0ff */
[----:B------:R-:W-:-:S09]  /*0be0*/  IADD3.X R7, PT, PT, R7, -0x1, RZ, P0, !PT ;  /* 0xffffffff07077810 */ /* 0x000fd200007fe4ff */
.L_x_472:
[----:B0-----:R-:W-:-:S04]  /*0bf0*/  IMAD.WIDE R4, R3, 0x4, R6 ;  /* 0x0000000403047825 */ /* 0x001fc800078e0206 */
[----:B------:R-:W-:Y:S01]  /*0c00*/  VIADD R9, R9, 0x10 ;  /* 0x0000001009097836 */ /* 0x000fe20000000000 */
[----:B------:R0:W-:Y:S01]  /*0c10*/  STG.E desc[UR6][R4.64+0x1c], R0 ;  /* 0x00001c0004007986 */ /* 0x0001e2000c101906 */
[----:B-1----:R-:W-:Y:S02]  /*0c20*/  VIADD R10, R10, 0xfffffff0 ;  /* 0xfffffff00a0a7836 */ /* 0x002fe40000000000 */
[----:B------:R-:W-:Y:S01]  /*0c30*/  VIADD R3, R3, 0xfffffff0 ;  /* 0xfffffff003037836 */ /* 0x000fe20000000000 */
        /* <DEDUP_REMOVED lines=17> */
[----:B------:R-:W-:-:S07]  /*0d50*/  IADD3 R3, PT, PT, R10, -0x1, RZ ;  /* 0xffffffff0a037810 */ /* 0x000fce0007ffe0ff */
.L_x_471:
[----:B------:R-:W-:-:S13]  /*0d60*/  ISETP.NE.AND P0, PT, R11, RZ, PT ;  /* 0x000000ff0b00720c */ /* 0x000fda0003f05270 */
[----:B------:R-:W-:Y:S05]  /*0d70*/  @!P0 BRA `(.L_x_470) ;  /* 0x0000000000908947 */ /* 0x000fea0003800000 */
[----:B------:R-:W-:Y:S02]  /*0d80*/  ISETP.GE.U32.AND P0, PT, R11, 0x8, PT ;  /* 0x000000080b00780c */ /* 0x000fe40003f06070 */
        /* <DEDUP_REMOVED lines=14> */
.L_x_473:
[----:B------:R-:W-:Y:S05]  /*0e70*/  @!P1 BRA `(.L_x_470) ;  /* 0x0000000000509947 */ /* 0x000fea0003800000 */
[----:B------:R-:W-:Y:S02]  /*0e80*/  ISETP.GE.U32.AND P0, PT, R6, 0x4, PT ;  /* 0x000000040600780c */ /* 0x000fe40003f06070 */
[----:B------:R-:W-:-:S04]  /*0e90*/  LOP3.LUT R8, R8, 0x3, RZ, 0xc0, !PT ;  /* 0x0000000308087812 */ /* 0x000fc800078ec0ff */
[----:B------:R-:W-:-:S07]  /*0ea0*/  ISETP.NE.AND P1, PT, R8, RZ, PT ;  /* 0x000000ff0800720c */ /* 0x000fce0003f25270 */
[----:B------:R-:W-:Y:S06]  /*0eb0*/  @!P0 BRA `(.L_x_474) ;  /* 0x00000000001c8947 */ /* 0x000fec0003800000 */
[----:B01----:R-:W0:Y:S02]  /*0ec0*/  LDC.64 R4, c[0x0][0x390] ;  /* 0x0000e400ff047b82 */ /* 0x003e240000000a00 */
[----:B0-----:R-:W-:-:S04]  /*0ed0*/  IMAD.WIDE R4, R3, 0x4, R4 ;  /* 0x0000000403047825 */ /* 0x001fc800078e0204 */
[----:B------:R-:W-:Y:S01]  /*0ee0*/  VIADD R3, R3, 0xfffffffc ;  /* 0xfffffffc03037836 */ /* 0x000fe20000000000 */
[----:B------:R2:W-:Y:S04]  /*0ef0*/  STG.E desc[UR6][R4.64], R0 ;  /* 0x0000000004007986 */ /* 0x0005e8000c101906 */
[----:B------:R2:W-:Y:S04]  /*0f00*/  STG.E desc[UR6][R4.64+-0x4], R0 ;  /* 0xfffffc0004007986 */ /* 0x0005e8000c101906 */
[----:B------:R2:W-:Y:S04]  /*0f10*/  STG.E desc[UR6][R4.64+-0x8], R0 ;  /* 0xfffff80004007986 */ /* 0x0005e8000c101906 */
[----:B------:R2:W-:Y:S02]  /*0f20*/  STG.E desc[UR6][R4.64+-0xc], R0 ;  /* 0xfffff40004007986 */ /* 0x0005e4000c101906 */
.L_x_474:
[----:B------:R-:W-:Y:S05]  /*0f30*/  @!P1 BRA `(.L_x_470) ;  /* 0x0000000000209947 */ /* 0x000fea0003800000 */
[----:B------:R-:W3:Y:S01]  /*0f40*/  LDC.64 R6, c[0x0][0x390] ;  /* 0x0000e400ff067b82 */ /* 0x000ee20000000a00 */
[----:B------:R-:W-:-:S07]  /*0f50*/  IMAD.MOV R8, RZ, RZ, -R8 ;  /* 0x000000ffff087224 */ /* 0x000fce00078e0a08 */
.L_x_475:
[----:B0123--:R-:W-:-:S04]  /*0f60*/  IMAD.WIDE R4, R3, 0x4, R6 ;  /* 0x0000000403047825 */ /* 0x00ffc800078e0206 */
[----:B------:R-:W-:Y:S01]  /*0f70*/  VIADD R8, R8, 0x1 ;  /* 0x0000000108087836 */ /* 0x000fe20000000000 */
[----:B------:R4:W-:Y:S01]  /*0f80*/  STG.E desc[UR6][R4.64], R0 ;  /* 0x0000000004007986 */ /* 0x0009e2000c101906 */
[----:B------:R-:W-:-:S03]  /*0f90*/  VIADD R3, R3, 0xffffffff ;  /* 0xffffffff03037836 */ /* 0x000fc60000000000 */
[----:B------:R-:W-:-:S13]  /*0fa0*/  ISETP.NE.AND P0, PT, R8, RZ, PT ;  /* 0x000000ff0800720c */ /* 0x000fda0003f05270 */
[----:B----4-:R-:W-:Y:S05]  /*0fb0*/  @P0 BRA `(.L_x_475) ;  /* 0xfffffffc00e80947 */ /* 0x010fea000383ffff */
.L_x_470:
[----:B012---:R-:W0:Y:S02]  /*0fc0*/  LDC.64 R4, c[0x0][0x390] ;  /* 0x0000e400ff047b82 */ /* 0x007e240000000a00 */
[----:B0-----:R-:W-:-:S05]  /*0fd0*/  IMAD.WIDE R2, R2, 0x4, R4 ;  /* 0x0000000402027825 */ /* 0x001fca00078e0204 */
[----:B------:R-:W-:Y:S01]  /*0fe0*/  STG.E desc[UR6][R2.64], R0 ;  /* 0x0000000002007986 */ /* 0x000fe2000c101906 */
[----:B------:R-:W-:Y:S05]  /*0ff0*/  EXIT ;  /* 0x000000000000794d */ /* 0x000fea0003800000 */
.L_x_476:
        /* <DEDUP_REMOVED lines=16> */
.L_x_484:


//--------------------- .text._ZN3cub18CUB_300001_SM_10006detail11EmptyKernelIvEEvv --------------------------
	.section	.text._ZN3cub18CUB_300001_SM_10006detail11EmptyKernelIvEEvv,"ax",@progbits
	.align	128
        .global         _ZN3cub18CUB_300001_SM_10006detail11EmptyKernelIvEEvv
        .type           _ZN3cub18CUB_300001_SM_10006detail11EmptyKernelIvEEvv,@function
        .size           _ZN3cub18CUB_300001_SM_10006detail11EmptyKernelIvEEvv,(.L_x_485 - _ZN3cub18CUB_300001_SM_10006detail11EmptyKernelIvEEvv)
        .other          _ZN3cub18CUB_300001_SM_10006detail11EmptyKernelIvEEvv,@"STO_CUDA_ENTRY STV_DEFAULT"
_ZN3cub18CUB_300001_SM_10006detail11EmptyKernelIvEEvv:
.text._ZN3cub18CUB_300001_SM_10006detail11EmptyKernelIvEEvv:
[----:B------:R-:W-:Y:S01]  /*0000*/  LDC R1, c[0x0][0x37c] ;  /* 0x0000df00ff017b82 */ /* 0x000fe20000000800 */
[----:B------:R-:W-:Y:S05]  /*0010*/  EXIT ;  /* 0x000000000000794d */ /* 0x000fea0003800000 */
.L_x_477:
        /* <DEDUP_REMOVED lines=14> */
.L_x_485:


//--------------------- .nv.shared._ZN8nvinfer112sparse_fipnn14SparseFIPNNGpuI6__halfLi32EEEviiiPiS3_PT_S5_S3_PKS4_PKiS5_S5_ --------------------------
	.section	.nv.shared._ZN8nvinfer112sparse_fipnn14SparseFIPNNGpuI6__halfLi32EEEviiiPiS3_PT_S5_S3_PKS4_PKiS5_S5_,"aw",@nobits
	.sectionflags	@""
	.align	16
	.zero		1024


//--------------------- .nv.shared.reserved.0     --------------------------
	.section	.nv.shared.reserved.0,"aw",@nobits
	.weak		__nv_reservedSMEM_offset_0_alias
	.size		__nv_reservedSMEM_offset_0_alias, 0, 64
	.other		__nv_reservedSMEM_offset_0_alias,@"STO_CUDA_RESERVED_SHARED STV_DEFAULT"
__nv_reservedSMEM_offset_0_alias:
	.zero		0
	.zero		64


//--------------------- .nv.global                --------------------------
	.section	.nv.global,"aw",@nobits
.nv.global:
	.type		_ZN34_INTERNAL_036a650f_4_k_cu_b298f1786thrust24THRUST_300001_SM_1000_NS12placeholders2_8E,@object
	.size		_ZN34_INTERNAL_036a650f_4_k_cu_b298f1786thrust24THRUST_300001_SM_1000_NS12placeholders2_8E,(_ZN34_INTERNAL_036a650f_4_k_cu_b298f1784cuda3std3__436_GLOBAL__N__036a650f_4_k_cu_b298f1786ignoreE - _ZN34_INTERNAL_036a650f_4_k_cu_b298f1786thrust24THRUST_300001_SM_1000_NS12placeholders2_8E)
_ZN34_INTERNAL_036a650f_4_k_cu_b298f1786thrust24THRUST_300001_SM_1000_NS12placeholders2_8E:
	.zero		1
	.type		_ZN34_INTERNAL_036a650f_4_k_cu_b298f1784cuda3std3__436_GLOBAL__N__036a650f_4_k_cu_b298f1786ignoreE,@object
	.size		_ZN34_INTERNAL_036a650f_4_k_cu_b298f1784cuda3std3__436_GLOBAL__N__036a650f_4_k_cu_b298f1786ignoreE,(_ZN34_INTERNAL_036a650f_4_k_cu_b298f1784cuda3std6ranges3__45__cpo4dataE - _ZN34_INTERNAL_036a650f_4_k_cu_b298f1784cuda3std3__436_GLOBAL__N__036a650f_4_k_cu_b298f1786ignoreE)
_ZN34_INTERNAL_036a650f_4_k_cu_b298f1784cuda3std3__436_GLOBAL__N__036a650f_4_k_cu_b298f1786ignoreE:
	.zero		1
	.type		_ZN34_INTERNAL_036a650f_4_k_cu_b298f1784cuda3std6ranges3__45__cpo4dataE,@object
	.size		_ZN34_INTERNAL_036a650f_4_k_cu_b298f1784cuda3std6ranges3__45__cpo4dataE,(_ZN34_INTERNAL_036a650f_4_k_cu_b298f1786thrust24THRUST_300001_SM_1000_NS6system3cpp3parE - _ZN34_INTERNAL_036a650f_4_k_cu_b298f1784cuda3std6ranges3__45__cpo4dataE)
_ZN34_INTERNAL_036a650f_4_k_cu_b298f1784cuda3std6ranges3__45__cpo4dataE:
	.zero		1
	.type		_ZN34_INTERNAL_036a650f_4_k_cu_b298f1786thrust24THRUST_300001_SM_1000_NS6system3cpp3parE,@object
	.size		_ZN34_INTERNAL_036a650f_4_k_cu_b298f1786thrust24THRUST_300001_SM_1000_NS6system3cpp3parE,(_ZN34_INTERNAL_036a650f_4_k_cu_b298f1784cuda3std3__45__cpo5beginE - _ZN34_INTERNAL_036a650f_4_k_cu_b298f1786thrust24THRUST_300001_SM_1000_NS6system3cpp3parE)
_ZN34_INTERNAL_036a650f_4_k_cu_b298f1786thrust24THRUST_300001_SM_1000_NS6system3cpp3parE:
	.zero		1
	.type		_ZN34_INTERNAL_036a650f_4_k_cu_b298f1784cuda3std3__45__cpo5beginE,@object
	.size		_ZN34_INTERNAL_036a650f_4_k_cu_b298f1784cuda3std3__45__cpo5beginE,(_ZN34_INTERNAL_036a650f_4_k_cu_b298f1784cuda3std6ranges3__45__cpo5beginE - _ZN34_INTERNAL_036a650f_4_k_cu_b298f1784cuda3std3__45__cpo5beginE)
_ZN34_INTERNAL_036a650f_4_k_cu_b298f1784cuda3std3__45__cpo5beginE:
	.zero		1
	.type		_ZN34_INTERNAL_036a650f_4_k_cu_b298f1784cuda3std6ranges3__45__cpo5beginE,@object
	.size		_ZN34_INTERNAL_036a650f_4_k_cu_b298f1784cuda3std6ranges3__45__cpo5beginE,(_ZN34_INTERNAL_036a650f_4_k_cu_b298f1786thrust24THRUST_300001_SM_1000_NS6deviceE - _ZN34_INTERNAL_036a650f_4_k_cu_b298f1784cuda3std6ranges3__45__cpo5beginE)
_ZN34_INTERNAL_036a650f_4_k_cu_b298f1784cuda3std6ranges3__45__cpo5beginE:
	.zero		1
	.type		_ZN34_INTERNAL_036a650f_4_k_cu_b298f1786thrust24THRUST_300001_SM_1000_NS6deviceE,@object
	.size		_ZN34_INTERNAL_036a650f_4_k_cu_b298f1786thrust24THRUST_300001_SM_1000_NS6deviceE,(_ZN34_INTERNAL_036a650f_4_k_cu_b298f1784cuda3std3__47nulloptE - _ZN34_INTERNAL_036a650f_4_k_cu_b298f1786thrust24THRUST_300001_SM_1000_NS6deviceE)
_ZN34_INTERNAL_036a650f_4_k_cu_b298f1786thrust24THRUST_300001_SM_1000_NS6deviceE:
	.zero		1
	.type		_ZN34_INTERNAL_036a650f_4_k_cu_b298f1784cuda3std3__47nulloptE,@object
	.size		_ZN34_INTERNAL_036a650f_4_k_cu_b298f1784cuda3std3__47nulloptE,(_ZN34_INTERNAL_036a650f_4_k_cu_b298f1784cuda3std6ranges3__45__cpo8distanceE - _ZN34_INTERNAL_036a650f_4_k_cu_b298f1784cuda3std3__47nulloptE)
_ZN34_INTERNAL_036a650f_4_k_cu_b298f1784cuda3std3__47nulloptE:
	.zero		1
	.type		_ZN34_INTERNAL_036a650f_4_k_cu_b298f1784cuda3std6ranges3__45__cpo8distanceE,@object
	.size		_ZN34_INTERNAL_036a650f_4_k_cu_b298f1784cuda3std6ranges3__45__cpo8distanceE,(_ZN34_INTERNAL_036a650f_4_k_cu_b298f1786thrust24THRUST_300001_SM_1000_NS12placeholders2_4E - _ZN34_INTERNAL_036a650f_4_k_cu_b298f1784cuda3std6ranges3__45__cpo8distanceE)
_ZN34_INTERNAL_036a650f_4_k_cu_b298f1784cuda3std6ranges3__45__cpo8distanceE:
	.zero		1
	.type		_ZN34_INTERNAL_036a650f_4_k_cu_b298f1786thrust24THRUST_300001_SM_1000_NS12placeholders2_4E,@object
	.size		_ZN34_INTERNAL_036a650f_4_k_cu_b298f1786thrust24THRUST_300001_SM_1000_NS12placeholders2_4E,(_ZN34_INTERNAL_036a650f_4_k_cu_b298f1784cuda3std3__45__cpo6rbeginE - _ZN34_INTERNAL_036a650f_4_k_cu_b298f1786thrust24THRUST_300001_SM_1000_NS12placeholders2_4E)
_ZN34_INTERNAL_036a650f_4_k_cu_b298f1786thrust24THRUST_300001_SM_1000_NS12placeholders2_4E:
	.zero		1
	.type		_ZN34_INTERNAL_036a650f_4_k_cu_b298f1784cuda3std3__45__cpo6rbeginE,@object
	.size		_ZN34_INTERNAL_036a650f_4_k_cu_b298f1784cuda3std3__45__cpo6rbeginE,(_ZN34_INTERNAL_036a650f_4_k_cu_b298f1784cuda3std6ranges3__45__cpo7advanceE - _ZN34_INTERNAL_036a650f_4_k_cu_b298f1784cuda3std3__45__cpo6rbeginE)
_ZN34_INTERNAL_036a650f_4_k_cu_b298f1784cuda3std3__45__cpo6rbeginE:
	.zero		1
	.type		_ZN34_INTERNAL_036a650f_4_k_cu_b298f1784cuda3std6ranges3__45__cpo7advanceE,@object
	.size		_ZN34_INTERNAL_036a650f_4_k_cu_b298f1784cuda3std6ranges3__45__cpo7advanceE,(_ZN34_INTERNAL_036a650f_4_k_cu_b298f1786thrust24THRUST_300001_SM_1000_NS12placeholders3_10E - _ZN34_INTERNAL_036a650f_4_k_cu_b298f1784cuda3std6ranges3__45__cpo7advanceE)
_ZN34_INTERNAL_036a650f_4_k_cu_b298f1784cuda3std6ranges3__45__cpo7advanceE:
	.zero		1
	.type		_ZN34_INTERNAL_036a650f_4_k_cu_b298f1786thrust24THRUST_300001_SM_1000_NS12placeholders3_10E,@object
	.size		_ZN34_INTERNAL_036a650f_4_k_cu_b298f1786thrust24THRUST_300001_SM_1000_NS12placeholders3_10E,(_ZN34_INTERNAL_036a650f_4_k_cu_b298f1784cuda3std3__48in_placeE - _ZN34_INTERNAL_036a650f_4_k_cu_b298f1786thrust24THRUST_300001_SM_1000_NS12placeholders3_10E)
_ZN34_INTERNAL_036a650f_4_k_cu_b298f1786thrust24THRUST_300001_SM_1000_NS12placeholders3_10E:
	.zero		1
	.type		_ZN34_INTERNAL_036a650f_4_k_cu_b298f1784cuda3std3__48in_placeE,@object
	.size		_ZN34_INTERNAL_036a650f_4_k_cu_b298f1784cuda3std3__48in_placeE,(_ZN34_INTERNAL_036a650f_4_k_cu_b298f1784cuda3std6ranges3__45__cpo4sizeE - _ZN34_INTERNAL_036a650f_4_k_cu_b298f1784cuda3std3__48in_placeE)
_ZN34_INTERNAL_036a650f_4_k_cu_b298f1784cuda3std3__48in_placeE:
	.zero		1
	.type		_ZN34_INTERNAL_036a650f_4_k_cu_b298f1784cuda3std6ranges3__45__cpo4sizeE,@object
	.size		_ZN34_INTERNAL_036a650f_4_k_cu_b298f1784cuda3std6ranges3__45__cpo4sizeE,(_ZN34_INTERNAL_036a650f_4_k_cu_b298f1786thrust24THRUST_300001_SM_1000_NS12placeholders2_2E - _ZN34_INTERNAL_036a650f_4_k_cu_b298f1784cuda3std6ranges3__45__cpo4sizeE)
_ZN34_INTERNAL_036a650f_4_k_cu_b298f1784cuda3std6ranges3__45__cpo4sizeE:
	.zero		1
	.type		_ZN34_INTERNAL_036a650f_4_k_cu_b298f1786thrust24THRUST_300001_SM_1000_NS12placeholders2_2E,@object
	.size		_ZN34_INTERNAL_036a650f_4_k_cu_b298f1786thrust24THRUST_300001_SM_1000_NS12placeholders2_2E,(_ZN34_INTERNAL_036a650f_4_k_cu_b298f1784cuda3std3__45__cpo6cbeginE - _ZN34_INTERNAL_036a650f_4_k_cu_b298f1786thrust24THRUST_300001_SM_1000_NS12placeholders2_2E)
_ZN34_INTERNAL_036a650f_4_k_cu_b298f1786thrust24THRUST_300001_SM_1000_NS12placeholders2_2E:
	.zero		1
	.type		_ZN34_INTERNAL_036a650f_4_k_cu_b298f1784cuda3std3__45__cpo6cbeginE,@object
	.size		_ZN34_INTERNAL_036a650f_4_k_cu_b298f1784cuda3std3__45__cpo6cbeginE,(_ZN34_INTERNAL_036a650f_4_k_cu_b298f1784cuda3std6ranges3__45__cpo6cbeginE - _ZN34_INTERNAL_036a650f_4_k_cu_b298f1784cuda3std3__45__cpo6cbeginE)
_ZN34_INTERNAL_036a650f_4_k_cu_b298f1784cuda3std3__45__cpo6cbeginE:
	.zero		1
	.type		_ZN34_INTERNAL_036a650f_4_k_cu_b298f1784cuda3std6ranges3__45__cpo6cbeginE,@object
	.size		_ZN34_INTERNAL_036a650f_4_k_cu_b298f1784cuda3std6ranges3__45__cpo6cbeginE,(_ZN34_INTERNAL_036a650f_4_k_cu_b298f1786thrust24THRUST_300001_SM_1000_NS12placeholders2_6E - _ZN34_INTERNAL_036a650f_4_k_cu_b298f1784cuda3std6ranges3__45__cpo6cbeginE)
_ZN34_INTERNAL_036a650f_4_k_cu_b298f1784cuda3std6ranges3__45__cpo6cbeginE:
	.zero		1
	.type		_ZN34_INTERNAL_036a650f_4_k_cu_b298f1786thrust24THRUST_300001_SM_1000_NS12placeholders2_6E,@object
	.size		_ZN34_INTERNAL_036a650f_4_k_cu_b298f1786thrust24THRUST_300001_SM_1000_NS12placeholders2_6E,(_ZN34_INTERNAL_036a650f_4_k_cu_b298f1784cuda3std3__45__cpo7crbeginE - _ZN34_INTERNAL_036a650f_4_k_cu_b298f1786thrust24THRUST_300001_SM_1000_NS12placeholders2_6E)
_ZN34_INTERNAL_036a650f_4_k_cu_b298f1786thrust24THRUST_300001_SM_1000_NS12placeholders2_6E:
	.zero		1
	.type		_ZN34_INTERNAL_036a650f_4_k_cu_b298f1784cuda3std3__45__cpo7crbeginE,@object
	.size		_ZN34_INTERNAL_036a650f_4_k_cu_b298f1784cuda3std3__45__cpo7crbeginE,(_ZN34_INTERNAL_036a650f_4_k_cu_b298f1784cuda3std6ranges3__45__cpo4nextE - _ZN34_INTERNAL_036a650f_4_k_cu_b298f1784cuda3std3__45__cpo7crbeginE)
_ZN34_INTERNAL_036a650f_4_k_cu_b298f1784cuda3std3__45__cpo7crbeginE:
	.zero		1
	.type		_ZN34_INTERNAL_036a650f_4_k_cu_b298f1784cuda3std6ranges3__45__cpo4nextE,@object
	.size		_ZN34_INTERNAL_036a650f_4_k_cu_b298f1784cuda3std6ranges3__45__cpo4nextE,(_ZN34_INTERNAL_036a650f_4_k_cu_b298f1784cuda3std6ranges3__45__cpo4swapE - _ZN34_INTERNAL_036a650f_4_k_cu_b298f1784cuda3std6ranges3__45__cpo4nextE)
_ZN34_INTERNAL_036a650f_4_k_cu_b298f1784cuda3std6ranges3__45__cpo4nextE:
	.zero		1
	.type		_ZN34_INTERNAL_036a650f_4_k_cu_b298f1784cuda3std6ranges3__45__cpo4swapE,@object
	.size		_ZN34_INTERNAL_036a650f_4_k_cu_b298f1784cuda3std6ranges3__45__cpo4swapE,(_ZN34_INTERNAL_036a650f_4_k_cu_b298f1786thrust24THRUST_300001_SM_1000_NS8cuda_cub10par_nosyncE - _ZN34_INTERNAL_036a650f_4_k_cu_b298f1784cuda3std6ranges3__45__cpo4swapE)
_ZN34_INTERNAL_036a650f_4_k_cu_b298f1784cuda3std6ranges3__45__cpo4swapE:
	.zero		1
	.type		_ZN34_INTERNAL_036a650f_4_k_cu_b298f1786thrust24THRUST_300001_SM_1000_NS8cuda_cub10par_nosyncE,@object
	.size		_ZN34_INTERNAL_036a650f_4_k_cu_b298f1786thrust24THRUST_300001_SM_1000_NS8cuda_cub10par_nosyncE,(_ZN34_INTERNAL_036a650f_4_k_cu_b298f1786thrust24THRUST_300001_SM_1000_NS3seqE - _ZN34_INTERNAL_036a650f_4_k_cu_b298f1786thrust24THRUST_300001_SM_1000_NS8cuda_cub10par_nosyncE)
_ZN34_INTERNAL_036a650f_4_k_cu_b298f1786thrust24THRUST_300001_SM_1000_NS8cuda_cub10par_nosyncE:
	.zero		1
	.type		_ZN34_INTERNAL_036a650f_4_k_cu_b298f1786thrust24THRUST_300001_SM_1000_NS3seqE,@object
	.size		_ZN34_INTERNAL_036a650f_4_k_cu_b298f1786thrust24THRUST_300001_SM_1000_NS3seqE,(_ZN34_INTERNAL_036a650f_4_k_cu_b298f1784cuda3std3__420unreachable_sentinelE - _ZN34_INTERNAL_036a650f_4_k_cu_b298f1786thrust24THRUST_300001_SM_1000_NS3seqE)
_ZN34_INTERNAL_036a650f_4_k_cu_b298f1786thrust24THRUST_300001_SM_1000_NS3seqE:
	.zero		1
	.type		_ZN34_INTERNAL_036a650f_4_k_cu_b298f1784cuda3std3__420unreachable_sentinelE,@object
	.size		_ZN34_INTERNAL_036a650f_4_k_cu_b298f1784cuda3std3__420unreachable_sentinelE,(_ZN34_INTERNAL_036a650f_4_k_cu_b298f1784cuda3std6ranges3__45__cpo5ssizeE - _ZN34_INTERNAL_036a650f_4_k_cu_b298f1784cuda3std3__420unreachable_sentinelE)
_ZN34_INTERNAL_036a650f_4_k_cu_b298f1784cuda3std3__420unreachable_sentinelE:
	.zero		1
	.type		_ZN34_INTERNAL_036a650f_4_k_cu_b298f1784cuda3std6ranges3__45__cpo5ssizeE,@object
	.size		_ZN34_INTERNAL_036a650f_4_k_cu_b298f1784cuda3std6ranges3__45__cpo5ssizeE,(_ZN34_INTERNAL_036a650f_4_k_cu_b298f1786thrust24THRUST_300001_SM_1000_NS12placeholders2_3E - _ZN34_INTERNAL_036a650f_4_k_cu_b298f1784cuda3std6ranges3__45__cpo5ssizeE)
_ZN34_INTERNAL_036a650f_4_k_cu_b298f1784cuda3std6ranges3__45__cpo5ssizeE:
	.zero		1
	.type		_ZN34_INTERNAL_036a650f_4_k_cu_b298f1786thrust24THRUST_300001_SM_1000_NS12placeholders2_3E,@object
	.size		_ZN34_INTERNAL_036a650f_4_k_cu_b298f1786thrust24THRUST_300001_SM_1000_NS12placeholders2_3E,(_ZN34_INTERNAL_036a650f_4_k_cu_b298f1784cuda3std3__45__cpo4cendE - _ZN34_INTERNAL_036a650f_4_k_cu_b298f1786thrust24THRUST_300001_SM_1000_NS12placeholders2_3E)
_ZN34_INTERNAL_036a650f_4_k_cu_b298f1786thrust24THRUST_300001_SM_1000_NS12placeholders2_3E:
	.zero		1
	.type		_ZN34_INTERNAL_036a650f_4_k_cu_b298f1784cuda3std3__45__cpo4cendE,@object
	.size		_ZN34_INTERNAL_036a650f_4_k_cu_b298f1784cuda3std3__45__cpo4cendE,(_ZN34_INTERNAL_036a650f_4_k_cu_b298f1784cuda3std6ranges3__45__cpo4cendE - _ZN34_INTERNAL_036a650f_4_k_cu_b298f1784cuda3std3__45__cpo4cendE)
_ZN34_INTERNAL_036a650f_4_k_cu_b298f1784cuda3std3__45__cpo4cendE:
	.zero		1
	.type		_ZN34_INTERNAL_036a650f_4_k_cu_b298f1784cuda3std6ranges3__45__cpo4cendE,@object
	.size		_ZN34_INTERNAL_036a650f_4_k_cu_b298f1784cuda3std6ranges3__45__cpo4cendE,(_ZN34_INTERNAL_036a650f_4_k_cu_b298f1786thrust24THRUST_300001_SM_1000_NS12placeholders2_7E - _ZN34_INTERNAL_036a650f_4_k_cu_b298f1784cuda3std6ranges3__45__cpo4cendE)
_ZN34_INTERNAL_036a650f_4_k_cu_b298f1784cuda3std6ranges3__45__cpo4cendE:
	.zero		1
	.type		_ZN34_INTERNAL_036a650f_4_k_cu_b298f1786thrust24THRUST_300001_SM_1000_NS12placeholders2_7E,@object
	.size		_ZN34_INTERNAL_036a650f_4_k_cu_b298f1786thrust24THRUST_300001_SM_1000_NS12placeholders2_7E,(_ZN34_INTERNAL_036a650f_4_k_cu_b298f1784cuda3std3__45__cpo5crendE - _ZN34_INTERNAL_036a650f_4_k_cu_b298f1786thrust24THRUST_300001_SM_1000_NS12placeholders2_7E)
_ZN34_INTERNAL_036a650f_4_k_cu_b298f1786thrust24THRUST_300001_SM_1000_NS12placeholders2_7E:
	.zero		1
	.type		_ZN34_INTERNAL_036a650f_4_k_cu_b298f1784cuda3std3__45__cpo5crendE,@object
	.size		_ZN34_INTERNAL_036a650f_4_k_cu_b298f1784cuda3std3__45__cpo5crendE,(_ZN34_INTERNAL_036a650f_4_k_cu_b298f1784cuda3std6ranges3__45__cpo4prevE - _ZN34_INTERNAL_036a650f_4_k_cu_b298f1784cuda3std3__45__cpo5crendE)
_ZN34_INTERNAL_036a650f_4_k_cu_b298f1784cuda3std3__45__cpo5crendE:
	.zero		1
	.type		_ZN34_INTERNAL_036a650f_4_k_cu_b298f1784cuda3std6ranges3__45__cpo4prevE,@object
	.size		_ZN34_INTERNAL_036a650f_4_k_cu_b298f1784cuda3std6ranges3__45__cpo4prevE,(_ZN34_INTERNAL_036a650f_4_k_cu_b298f1784cuda3std6ranges3__45__cpo9iter_moveE - _ZN34_INTERNAL_036a650f_4_k_cu_b298f1784cuda3std6ranges3__45__cpo4prevE)
_ZN34_INTERNAL_036a650f_4_k_cu_b298f1784cuda3std6ranges3__45__cpo4prevE:
	.zero		1
	.type		_ZN34_INTERNAL_036a650f_4_k_cu_b298f1784cuda3std6ranges3__45__cpo9iter_moveE,@object
	.size		_ZN34_INTERNAL_036a650f_4_k_cu_b298f1784cuda3std6ranges3__45__cpo9iter_moveE,(_ZN34_INTERNAL_036a650f_4_k_cu_b298f1786thrust24THRUST_300001_SM_1000_NS6system6detail10sequential3seqE - _ZN34_INTERNAL_036a650f_4_k_cu_b298f1784cuda3std6ranges3__45__cpo9iter_moveE)
_ZN34_INTERNAL_036a650f_4_k_cu_b298f1784cuda3std6ranges3__45__cpo9iter_moveE:
	.zero		1
	.type		_ZN34_INTERNAL_036a650f_4_k_cu_b298f1786thrust24THRUST_300001_SM_1000_NS6system6detail10sequential3seqE,@object
	.size		_ZN34_INTERNAL_036a650f_4_k_cu_b298f1786thrust24THRUST_300001_SM_1000_NS6system6detail10sequential3seqE,(_ZN34_INTERNAL_036a650f_4_k_cu_b298f1786thrust24THRUST_300001_SM_1000_NS12placeholders2_9E - _ZN34_INTERNAL_036a650f_4_k_cu_b298f1786thrust24THRUST_300001_SM_1000_NS6system6detail10sequential3seqE)
_ZN34_INTERNAL_036a650f_4_k_cu_b298f1786thrust24THRUST_300001_SM_1000_NS6system6detail10sequential3seqE:
	.zero		1
	.type		_ZN34_INTERNAL_036a650f_4_k_cu_b298f1786thrust24THRUST_300001_SM_1000_NS12placeholders2_9E,@object
	.size		_ZN34_INTERNAL_036a650f_4_k_cu_b298f1786thrust24THRUST_300001_SM_1000_NS12placeholders2_9E,(_ZN34_INTERNAL_036a650f_4_k_cu_b298f1784cuda3std3__419piecewise_constructE - _ZN34_INTERNAL_036a650f_4_k_cu_b298f1786thrust24THRUST_300001_SM_1000_NS12placeholders2_9E)
_ZN34_INTERNAL_036a650f_4_k_cu_b298f1786thrust24THRUST_300001_SM_1000_NS12placeholders2_9E:
	.zero		1
	.type		_ZN34_INTERNAL_036a650f_4_k_cu_b298f1784cuda3std3__419piecewise_constructE,@object
	.size		_ZN34_INTERNAL_036a650f_4_k_cu_b298f1784cuda3std3__419piecewise_constructE,(_ZN34_INTERNAL_036a650f_4_k_cu_b298f1784cuda3std6ranges3__45__cpo5cdataE - _ZN34_INTERNAL_036a650f_4_k_cu_b298f1784cuda3std3__419piecewise_constructE)
_ZN34_INTERNAL_036a650f_4_k_cu_b298f1784cuda3std3__419piecewise_constructE:
	.zero		1
	.type		_ZN34_INTERNAL_036a650f_4_k_cu_b298f1784cuda3std6ranges3__45__cpo5cdataE,@object
	.size		_ZN34_INTERNAL_036a650f_4_k_cu_b298f1784cuda3std6ranges3__45__cpo5cdataE,(_ZN34_INTERNAL_036a650f_4_k_cu_b298f1786thrust24THRUST_300001_SM_1000_NS12placeholders2_1E - _ZN34_INTERNAL_036a650f_4_k_cu_b298f1784cuda3std6ranges3__45__cpo5cdataE)
_ZN34_INTERNAL_036a650f_4_k_cu_b298f1784cuda3std6ranges3__45__cpo5cdataE:
	.zero		1
	.type		_ZN34_INTERNAL_036a650f_4_k_cu_b298f1786thrust24THRUST_300001_SM_1000_NS12placeholders2_1E,@object
	.size		_ZN34_INTERNAL_036a650f_4_k_cu_b298f1786thrust24THRUST_300001_SM_1000_NS12placeholders2_1E,(_ZN34_INTERNAL_036a650f_4_k_cu_b298f1784cuda3std3__45__cpo3endE - _ZN34_INTERNAL_036a650f_4_k_cu_b298f1786thrust24THRUST_300001_SM_1000_NS12placeholders2_1E)
_ZN34_INTERNAL_036a650f_4_k_cu_b298f1786thrust24THRUST_300001_SM_1000_NS12placeholders2_1E:
	.zero		1
	.type		_ZN34_INTERNAL_036a650f_4_k_cu_b298f1784cuda3std3__45__cpo3endE,@object
	.size		_ZN34_INTERNAL_036a650f_4_k_cu_b298f1784cuda3std3__45__cpo3endE,(_ZN34_INTERNAL_036a650f_4_k_cu_b298f1784cuda3std6ranges3__45__cpo3endE - _ZN34_INTERNAL_036a650f_4_k_cu_b298f1784cuda3std3__45__cpo3endE)
_ZN34_INTERNAL_036a650f_4_k_cu_b298f1784cuda3std3__45__cpo3endE:
	.zero		1
	.type		_ZN34_INTERNAL_036a650f_4_k_cu_b298f1784cuda3std6ranges3__45__cpo3endE,@object
	.size		_ZN34_INTERNAL_036a650f_4_k_cu_b298f1784cuda3std6ranges3__45__cpo3endE,(_ZN34_INTERNAL_036a650f_4_k_cu_b298f1786thrust24THRUST_300001_SM_1000_NS12placeholders2_5E - _ZN34_INTERNAL_036a650f_4_k_cu_b298f1784cuda3std6ranges3__45__cpo3endE)
_ZN34_INTERNAL_036a650f_4_k_cu_b298f1784cuda3std6ranges3__45__cpo3endE:
	.zero		1
	.type		_ZN34_INTERNAL_036a650f_4_k_cu_b298f1786thrust24THRUST_300001_SM_1000_NS12placeholders2_5E,@object
	.size		_ZN34_INTERNAL_036a650f_4_k_cu_b298f1786thrust24THRUST_300001_SM_1000_NS12placeholders2_5E,(_ZN34_INTERNAL_036a650f_4_k_cu_b298f1784cuda3std3__45__cpo4rendE - _ZN34_INTERNAL_036a650f_4_k_cu_b298f1786thrust24THRUST_300001_SM_1000_NS12placeholders2_5E)
_ZN34_INTERNAL_036a650f_4_k_cu_b298f1786thrust24THRUST_300001_SM_1000_NS12placeholders2_5E:
	.zero		1
	.type		_ZN34_INTERNAL_036a650f_4_k_cu_b298f1784cuda3std3__45__cpo4rendE,@object
	.size		_ZN34_INTERNAL_036a650f_4_k_cu_b298f1784cuda3std3__45__cpo4rendE,(_ZN34_INTERNAL_036a650f_4_k_cu_b298f1784cuda3std6ranges3__45__cpo9iter_swapE - _ZN34_INTERNAL_036a650f_4_k_cu_b298f1784cuda3std3__45__cpo4rendE)
_ZN34_INTERNAL_036a650f_4_k_cu_b298f1784cuda3std3__45__cpo4rendE:
	.zero		1
	.type		_ZN34_INTERNAL_036a650f_4_k_cu_b298f1784cuda3std6ranges3__45__cpo9iter_swapE,@object
	.size		_ZN34_INTERNAL_036a650f_4_k_cu_b298f1784cuda3std6ranges3__45__cpo9iter_swapE,(_ZN34_INTERNAL_036a650f_4_k_cu_b298f1784cuda3std3__48unexpectE - _ZN34_INTERNAL_036a650f_4_k_cu_b298f1784cuda3std6ranges3__45__cpo9iter_swapE)
_ZN34_INTERNAL_036a650f_4_k_cu_b298f1784cuda3std6ranges3__45__cpo9iter_swapE:
	.zero		1
	.type		_ZN34_INTERNAL_036a650f_4_k_cu_b298f1784cuda3std3__48unexpectE,@object
	.size		_ZN34_INTERNAL_036a650f_4_k_cu_b298f1784cuda3std3__48unexpectE,(_ZN34_INTERNAL_036a650f_4_k_cu_b298f1786thrust24THRUST_300001_SM_1000_NS8cuda_cub3parE - _ZN34_INTERNAL_036a650f_4_k_cu_b298f1784cuda3std3__48unexpectE)
_ZN34_INTERNAL_036a650f_4_k_cu_b298f1784cuda3std3__48unexpectE:
	.zero		1
	.type		_ZN34_INTERNAL_036a650f_4_k_cu_b298f1786thrust24THRUST_300001_SM_1000_NS8cuda_cub3parE,@object
	.size		_ZN34_INTERNAL_036a650f_4_k_cu_b298f1786thrust24THRUST_300001_SM_1000_NS8cuda_cub3parE,(.L_29 - _ZN34_INTERNAL_036a650f_4_k_cu_b298f1786thrust24THRUST_300001_SM_1000_NS8cuda_cub3parE)
_ZN34_INTERNAL_036a650f_4_k_cu_b298f1786thrust24THRUST_300001_SM_1000_NS8cuda_cub3parE:
	.zero		1
.L_29:


//--------------------- .nv.shared._ZN8nvinfer112sparse_fipnn19BroadcastCommonPartI6__halfEEviiiiPT_S4_S4_ --------------------------
	.section	.nv.shared._ZN8nvinfer112sparse_fipnn19BroadcastCommonPartI6__halfEEviiiiPT_S4_S4_,"aw",@nobits
	.sectionflags	@""
	.align	16
	.zero		1024


//--------------------- .nv.shared._ZN8nvinfer112sparse_fipnn17ProcessCommonPartI6__halfLi32EEEviiiPiPKT_PKiPS4_S9_S3_ --------------------------
	.section	.nv.shared._ZN8nvinfer112sparse_fipnn17ProcessCommonPartI6__halfLi32EEEviiiPiPKT_PKiPS4_S9_S3_,"aw",@nobits
	.sectionflags	@""
	.align	16
	.zero		1024


//--------------------- .nv.shared._ZN8nvinfer112sparse_fipnn14SparseFIPNNGpuIfLi32EEEviiiPiS2_PT_S4_S2_PKS3_PKiS4_S4_ --------------------------
	.section	.nv.shared._ZN8nvinfer112sparse_fipnn14SparseFIPNNGpuIfLi32EEEviiiPiS2_PT_S4_S2_PKS3_PKiS4_S4_,"aw",@nobits
	.sectionflags	@""
	.align	16
	.zero		1024


//--------------------- .nv.shared._ZN8nvinfer112sparse_fipnn19BroadcastCommonPartIfEEviiiiPT_S3_S3_ --------------------------
	.section	.nv.shared._ZN8nvinfer112sparse_fipnn19BroadcastCommonPartIfEEviiiiPT_S3_S3_,"aw",@nobits
	.sectionflags	@""
	.align	16
	.zero		1024


//--------------------- .nv.shared._ZN8nvinfer112sparse_fipnn17ProcessCommonPartIfLi32EEEviiiPiPKT_PKiPS3_S8_S2_ --------------------------
	.section	.nv.shared._ZN8nvinfer112sparse_fipnn17ProcessCommonPartIfLi32EEEviiiPiPKT_PKiPS3_S8_S2_,"aw",@nobits
	.sectionflags	@""
	.align	16
	.zero		1024


//--------------------- .nv.shared._ZN8nvinfer112sparse_fipnn20ComputeBatchBoundaryEPKiiiPiS3_ --------------------------
	.section	.nv.shared._ZN8nvinfer112sparse_fipnn20ComputeBatchBoundaryEPKiiiPiS3_,"aw",@nobits
	.sectionflags	@""
	.align	16
	.zero		1024


//--------------------- .nv.shared._ZN3cub18CUB_300001_SM_10006detail11EmptyKernelIvEEvv --------------------------
	.section	.nv.shared._ZN3cub18CUB_300001_SM_10006detail11EmptyKernelIvEEvv,"aw",@nobits
	.sectionflags	@""
	.align	16
	.zero		1024


//--------------------- .nv.constant0._ZN8nvinfer112sparse_fipnn14SparseFIPNNGpuI6__halfLi32EEEviiiPiS3_PT_S5_S3_PKS4_PKiS5_S5_ --------------------------
	.section	.nv.constant0._ZN8nvinfer112sparse_fipnn14SparseFIPNNGpuI6__halfLi32EEEviiiPiS3_PT_S5_S3_PKS4_PKiS5_S5_,"a",@progbits
	.sectionflags	@""
	.align	4
.nv.constant0._ZN8nvinfer112sparse_fipnn14SparseFIPNNGpuI6__halfLi32EEEviiiPiS3_PT_S5_S3_PKS4_PKiS5_S5_:
	.zero		984


//--------------------- .nv.constant0._ZN8nvinfer112sparse_fipnn19BroadcastCommonPartI6__halfEEviiiiPT_S4_S4_ --------------------------
	.section	.nv.constant0._ZN8nvinfer112sparse_fipnn19BroadcastCommonPartI6__halfEEviiiiPT_S4_S4_,"a",@progbits
	.sectionflags	@""
	.align	4
.nv.constant0._ZN8nvinfer112sparse_fipnn19BroadcastCommonPartI6__halfEEviiiiPT_S4_S4_:
	.zero		936


//--------------------- .nv.constant0._ZN8nvinfer112sparse_fipnn17ProcessCommonPartI6__halfLi32EEEviiiPiPKT_PKiPS4_S9_S3_ --------------------------
	.section	.nv.constant0._ZN8nvinfer112sparse_fipnn17ProcessCommonPartI6__halfLi32EEEviiiPiPKT_PKiPS4_S9_S3_,"a",@progbits
	.sectionflags	@""
	.align	4
.nv.constant0._ZN8nvinfer112sparse_fipnn17ProcessCommonPartI6__halfLi32EEEviiiPiPKT_PKiPS4_S9_S3_:
	.zero		960


//--------------------- .nv.constant0._ZN8nvinfer112sparse_fipnn14SparseFIPNNGpuIfLi32EEEviiiPiS2_PT_S4_S2_PKS3_PKiS4_S4_ --------------------------
	.section	.nv.constant0._ZN8nvinfer112sparse_fipnn14SparseFIPNNGpuIfLi32EEEviiiPiS2_PT_S4_S2_PKS3_PKiS4_S4_,"a",@progbits
	.sectionflags	@""
	.align	4
.nv.constant0._ZN8nvinfer112sparse_fipnn14SparseFIPNNGpuIfLi32EEEviiiPiS2_PT_S4_S2_PKS3_PKiS4_S4_:
	.zero		984


//--------------------- .nv.constant0._ZN8nvinfer112sparse_fipnn19BroadcastCommonPartIfEEviiiiPT_S3_S3_ --------------------------
	.section	.nv.constant0._ZN8nvinfer112sparse_fipnn19BroadcastCommonPartIfEEviiiiPT_S3_S3_,"a",@progbits
	.sectionflags	@""
	.align	4
.nv.constant0._ZN8nvinfer112sparse_fipnn19BroadcastCommonPartIfEEviiiiPT_S3_S3_:
	.zero		936


//--------------------- .nv.constant0._ZN8nvinfer112sparse_fipnn17ProcessCommonPartIfLi32EEEviiiPiPKT_PKiPS3_S8_S2_ --------------------------
	.section	.nv.constant0._ZN8nvinfer112sparse_fipnn17ProcessCommonPartIfLi32EEEviiiPiPKT_PKiPS3_S8_S2_,"a",@progbits
	.sectionflags	@""
	.align	4
.nv.constant0._ZN8nvinfer112sparse_fipnn17ProcessCommonPartIfLi32EEEviiiPiPKT_PKiPS3_S8_S2_:
	.zero		960


//--------------------- .nv.constant0._ZN8nvinfer112sparse_fipnn20ComputeBatchBoundaryEPKiiiPiS3_ --------------------------
	.section	.nv.constant0._ZN8nvinfer112sparse_fipnn20ComputeBatchBoundaryEPKiiiPiS3_,"a",@progbits
	.sectionflags	@""
	.align	4
.nv.constant0._ZN8nvinfer112sparse_fipnn20ComputeBatchBoundaryEPKiiiPiS3_:
	.zero		928


//--------------------- .nv.constant0._ZN3cub18CUB_300001_SM_10006detail11EmptyKernelIvEEvv --------------------------
	.section	.nv.constant0._ZN3cub18CUB_300001_SM_10006detail11EmptyKernelIvEEvv,"a",@progbits
	.sectionflags	@""
	.align	4
.nv.constant0._ZN3cub18CUB_300001_SM_10006detail11EmptyKernelIvEEvv:
	.zero		896


//--------------------- SYMBOLS --------------------------

	.type		.nv.reservedSmem.offset0,@object
	.size		.nv.reservedSmem.offset0,0x4
	.type		.nv.reservedSmem.cap,@object
	.size		.nv.reservedSmem.cap,0x4
